	.target	sm_100a

	.elftype	@"ET_EXEC"


//--------------------- .note.nv.tkinfo           --------------------------
	.section	.note.nv.tkinfo,"",@"SHT_NOTE"
	.sectionflags	@"SHF_NOTE_NV_TKINFO"
	.tkinfo
        /*0018*/ 	.word	0x00000002
        /*0030*/ 	.string	""
        /*0030*/ 	.string	"ptxas"
        /*0030*/ 	.string	"Cuda compilation tools, release 13.0, V13.0.88"
        /*0030*/ 	.string	"Build cuda_13.0.r13.0/compiler.36424714_0"
        /*0030*/ 	.string	"-arch sm_100a -m 64 "



//--------------------- .note.nv.cuinfo           --------------------------
	.section	.note.nv.cuinfo,"",@"SHT_NOTE"
	.sectionflags	@"SHF_NOTE_NV_CUINFO"
        /*0018*/ 	.short	0x0002
        /*001a*/ 	.short	0x0064
        /*001c*/ 	.short	0x0082
	.zero		2


//--------------------- .nv.info                  --------------------------
	.section	.nv.info,"",@"SHT_CUDA_INFO"
	.align	4


	//----- nvinfo : EIATTR_REGCOUNT
	.align		4
        /*0000*/ 	.byte	0x04, 0x2f
        /*0002*/ 	.short	(.L_20 - .L_19)
	.align		4
.L_19:
        /*0004*/ 	.word	index@(_ZN7cutlass13device_kernelINS_4gemm6kernel13GemmUniversalIN4cute5tupleIJiiiiEEENS1_10collective13CollectiveMmaINS1_35MainloopSm100TmaUmmaWarpSpecializedILi14ELi2ELi2ENS5_IJNS4_1CILi1EEENSA_ILi2EEESB_EEEEENS5_IJNSA_ILi128EEENSA_ILi256EEENSA_ILi32EEEEEEaNS5_IJlSB_lEEEaSJ_NS4_8TiledMMAINS4_8MMA_AtomIJNS4_15SM100_MMA_S8_SSIaaiLi128ELi256ELNS4_4UMMA5MajorE0ELSO_0ELNSN_8SaturateE0EEEEEENS4_6LayoutINS5_IJSB_SB_SB_EEENS5_IJNSA_ILi0EEESU_SU_EEEEENS5_IJNS4_10UnderscoreESX_SX_EEEEENS4_23SM90_TMA_LOAD_MULTICASTENS4_14ComposedLayoutINS4_7SwizzleILi1ELi4ELi3EEENS4_18smem_ptr_flag_bitsILi8EEENSS_INS5_IJNSA_ILi8EEESH_EEENS5_IJSH_SB_EEEEEEEvNS4_8identityENS4_13SM90_TMA_LOADES1A_vS1B_EENS_8epilogue10collective18CollectiveEpilogueINS1E_23Sm100TmaWarpSpecializedILi4ELi2ELi64ELb0ELb0EEEJSI_NS5_IJNSS_ISF_SB_EENSS_INSA_ILi64EEESB_EEEEEaSJ_aSJ_NS1E_6fusion15FusionCallbacksIS1I_NS1N_17LinearCombinationIaiaiLNS_15FloatRoundStyleE2EEESI_S1M_JEEENS4_5SM1004TMEM4LOAD26SM100_TMEM_LOAD_32dp32b64xES1C_NS11_INS12_ILi2ELi4ELi3EEES15_NSS_INS5_IJS16_S1K_EEENS5_IJS1K_SB_EEEEEEENS4_39AutoVectorizingCopyWithAssumedAlignmentILi128EEENS4_14SM90_TMA_STOREES21_S23_S23_EEEvvEEEEvNT_6ParamsE)
        /*0008*/ 	.word	0x000000a6


	//----- nvinfo : EIATTR_FRAME_SIZE
	.align		4
.L_20:
        /*000c*/ 	.byte	0x04, 0x11
        /*000e*/ 	.short	(.L_22 - .L_21)
	.align		4
.L_21:
        /*0010*/ 	.word	index@($__internal_2_$__cuda_sm10x_tcgen05_guardrail_trap_unallocated_columns_being_dealloced)
        /*0014*/ 	.word	0x00000000


	//----- nvinfo : EIATTR_FRAME_SIZE
	.align		4
.L_22:
        /*0018*/ 	.byte	0x04, 0x11
        /*001a*/ 	.short	(.L_24 - .L_23)
	.align		4
.L_23:
        /*001c*/ 	.word	index@($__internal_1_$__cuda_sm10x_tcgen05_guardrail_trap_phase_invalid_during_alloc)
        /*0020*/ 	.word	0x00000000


	//----- nvinfo : EIATTR_FRAME_SIZE
	.align		4
.L_24:
        /*0024*/ 	.byte	0x04, 0x11
        /*0026*/ 	.short	(.L_26 - .L_25)
	.align		4
.L_25:
        /*0028*/ 	.word	index@($__internal_0_$__cuda_sm10x_tcgen05_guardrail_trap_col_being_dealloced_not_returned_by_alloc)
        /*002c*/ 	.word	0x00000000


	//----- nvinfo : EIATTR_FRAME_SIZE
	.align		4
.L_26:
        /*0030*/ 	.byte	0x04, 0x11
        /*0032*/ 	.short	(.L_28 - .L_27)
	.align		4
.L_27:
        /*0034*/ 	.word	index@(_ZN7cutlass13device_kernelINS_4gemm6kernel13GemmUniversalIN4cute5tupleIJiiiiEEENS1_10collective13CollectiveMmaINS1_35MainloopSm100TmaUmmaWarpSpecializedILi14ELi2ELi2ENS5_IJNS4_1CILi1EEENSA_ILi2EEESB_EEEEENS5_IJNSA_ILi128EEENSA_ILi256EEENSA_ILi32EEEEEEaNS5_IJlSB_lEEEaSJ_NS4_8TiledMMAINS4_8MMA_AtomIJNS4_15SM100_MMA_S8_SSIaaiLi128ELi256ELNS4_4UMMA5MajorE0ELSO_0ELNSN_8SaturateE0EEEEEENS4_6LayoutINS5_IJSB_SB_SB_EEENS5_IJNSA_ILi0EEESU_SU_EEEEENS5_IJNS4_10UnderscoreESX_SX_EEEEENS4_23SM90_TMA_LOAD_MULTICASTENS4_14ComposedLayoutINS4_7SwizzleILi1ELi4ELi3EEENS4_18smem_ptr_flag_bitsILi8EEENSS_INS5_IJNSA_ILi8EEESH_EEENS5_IJSH_SB_EEEEEEEvNS4_8identityENS4_13SM90_TMA_LOADES1A_vS1B_EENS_8epilogue10collective18CollectiveEpilogueINS1E_23Sm100TmaWarpSpecializedILi4ELi2ELi64ELb0ELb0EEEJSI_NS5_IJNSS_ISF_SB_EENSS_INSA_ILi64EEESB_EEEEEaSJ_aSJ_NS1E_6fusion15FusionCallbacksIS1I_NS1N_17LinearCombinationIaiaiLNS_15FloatRoundStyleE2EEESI_S1M_JEEENS4_5SM1004TMEM4LOAD26SM100_TMEM_LOAD_32dp32b64xES1C_NS11_INS12_ILi2ELi4ELi3EEES15_NSS_INS5_IJS16_S1K_EEENS5_IJS1K_SB_EEEEEEENS4_39AutoVectorizingCopyWithAssumedAlignmentILi128EEENS4_14SM90_TMA_STOREES21_S23_S23_EEEvvEEEEvNT_6ParamsE)
        /*0038*/ 	.word	0x00000000


	//----- nvinfo : EIATTR_MIN_STACK_SIZE
	.align		4
.L_28:
        /*003c*/ 	.byte	0x04, 0x12
        /*003e*/ 	.short	(.L_30 - .L_29)
	.align		4
.L_29:
        /*0040*/ 	.word	index@(_ZN7cutlass13device_kernelINS_4gemm6kernel13GemmUniversalIN4cute5tupleIJiiiiEEENS1_10collective13CollectiveMmaINS1_35MainloopSm100TmaUmmaWarpSpecializedILi14ELi2ELi2ENS5_IJNS4_1CILi1EEENSA_ILi2EEESB_EEEEENS5_IJNSA_ILi128EEENSA_ILi256EEENSA_ILi32EEEEEEaNS5_IJlSB_lEEEaSJ_NS4_8TiledMMAINS4_8MMA_AtomIJNS4_15SM100_MMA_S8_SSIaaiLi128ELi256ELNS4_4UMMA5MajorE0ELSO_0ELNSN_8SaturateE0EEEEEENS4_6LayoutINS5_IJSB_SB_SB_EEENS5_IJNSA_ILi0EEESU_SU_EEEEENS5_IJNS4_10UnderscoreESX_SX_EEEEENS4_23SM90_TMA_LOAD_MULTICASTENS4_14ComposedLayoutINS4_7SwizzleILi1ELi4ELi3EEENS4_18smem_ptr_flag_bitsILi8EEENSS_INS5_IJNSA_ILi8EEESH_EEENS5_IJSH_SB_EEEEEEEvNS4_8identityENS4_13SM90_TMA_LOADES1A_vS1B_EENS_8epilogue10collective18CollectiveEpilogueINS1E_23Sm100TmaWarpSpecializedILi4ELi2ELi64ELb0ELb0EEEJSI_NS5_IJNSS_ISF_SB_EENSS_INSA_ILi64EEESB_EEEEEaSJ_aSJ_NS1E_6fusion15FusionCallbacksIS1I_NS1N_17LinearCombinationIaiaiLNS_15FloatRoundStyleE2EEESI_S1M_JEEENS4_5SM1004TMEM4LOAD26SM100_TMEM_LOAD_32dp32b64xES1C_NS11_INS12_ILi2ELi4ELi3EEES15_NSS_INS5_IJS16_S1K_EEENS5_IJS1K_SB_EEEEEEENS4_39AutoVectorizingCopyWithAssumedAlignmentILi128EEENS4_14SM90_TMA_STOREES21_S23_S23_EEEvvEEEEvNT_6ParamsE)
        /*0044*/ 	.word	0x00000000
.L_30:


//--------------------- .nv.compat                --------------------------
	.section	.nv.compat,"",@"SHT_CUDA_COMPAT_INFO"
	.align	4
        /*0000*/ 	.byte	0x02, 0x09, 0x01, 0x00, 0x02, 0x02, 0x03, 0x00, 0x02, 0x05, 0x06, 0x00, 0x03, 0x07, 0x01, 0x01
        /*0010*/ 	.byte	0x02, 0x03, 0x01, 0x00, 0x02, 0x06, 0x01, 0x00, 0x04, 0x0b, 0x08, 0x00, 0x01, 0x00, 0x00, 0x00
        /*0020*/ 	.byte	0x00, 0x00, 0x00, 0x00


//--------------------- .nv.info._ZN7cutlass13device_kernelINS_4gemm6kernel13GemmUniversalIN4cute5tupleIJiiiiEEENS1_10collective13CollectiveMmaINS1_35MainloopSm100TmaUmmaWarpSpecializedILi14ELi2ELi2ENS5_IJNS4_1CILi1EEENSA_ILi2EEESB_EEEEENS5_IJNSA_ILi128EEENSA_ILi256EEENSA_ILi32EEEEEEaNS5_IJlSB_lEEEaSJ_NS4_8TiledMMAINS4_8MMA_AtomIJNS4_15SM100_MMA_S8_SSIaaiLi128ELi256ELNS4_4UMMA5MajorE0ELSO_0ELNSN_8SaturateE0EEEEEENS4_6LayoutINS5_IJSB_SB_SB_EEENS5_IJNSA_ILi0EEESU_SU_EEEEENS5_IJNS4_10UnderscoreESX_SX_EEEEENS4_23SM90_TMA_LOAD_MULTICASTENS4_14ComposedLayoutINS4_7SwizzleILi1ELi4ELi3EEENS4_18smem_ptr_flag_bitsILi8EEENSS_INS5_IJNSA_ILi8EEESH_EEENS5_IJSH_SB_EEEEEEEvNS4_8identityENS4_13SM90_TMA_LOADES1A_vS1B_EENS_8epilogue10collective18CollectiveEpilogueINS1E_23Sm100TmaWarpSpecializedILi4ELi2ELi64ELb0ELb0EEEJSI_NS5_IJNSS_ISF_SB_EENSS_INSA_ILi64EEESB_EEEEEaSJ_aSJ_NS1E_6fusion15FusionCallbacksIS1I_NS1N_17LinearCombinationIaiaiLNS_15FloatRoundStyleE2EEESI_S1M_JEEENS4_5SM1004TMEM4LOAD26SM100_TMEM_LOAD_32dp32b64xES1C_NS11_INS12_ILi2ELi4ELi3EEES15_NSS_INS5_IJS16_S1K_EEENS5_IJS1K_SB_EEEEEEENS4_39AutoVectorizingCopyWithAssumedAlignmentILi128EEENS4_14SM90_TMA_STOREES21_S23_S23_EEEvvEEEEvNT_6ParamsE --------------------------
	.section	.nv.info._ZN7cutlass13device_kernelINS_4gemm6kernel13GemmUniversalIN4cute5tupleIJiiiiEEENS1_10collective13CollectiveMmaINS1_35MainloopSm100TmaUmmaWarpSpecializedILi14ELi2ELi2ENS5_IJNS4_1CILi1EEENSA_ILi2EEESB_EEEEENS5_IJNSA_ILi128EEENSA_ILi256EEENSA_ILi32EEEEEEaNS5_IJlSB_lEEEaSJ_NS4_8TiledMMAINS4_8MMA_AtomIJNS4_15SM100_MMA_S8_SSIaaiLi128ELi256ELNS4_4UMMA5MajorE0ELSO_0ELNSN_8SaturateE0EEEEEENS4_6LayoutINS5_IJSB_SB_SB_EEENS5_IJNSA_ILi0EEESU_SU_EEEEENS5_IJNS4_10UnderscoreESX_SX_EEEEENS4_23SM90_TMA_LOAD_MULTICASTENS4_14ComposedLayoutINS4_7SwizzleILi1ELi4ELi3EEENS4_18smem_ptr_flag_bitsILi8EEENSS_INS5_IJNSA_ILi8EEESH_EEENS5_IJSH_SB_EEEEEEEvNS4_8identityENS4_13SM90_TMA_LOADES1A_vS1B_EENS_8epilogue10collective18CollectiveEpilogueINS1E_23Sm100TmaWarpSpecializedILi4ELi2ELi64ELb0ELb0EEEJSI_NS5_IJNSS_ISF_SB_EENSS_INSA_ILi64EEESB_EEEEEaSJ_aSJ_NS1E_6fusion15FusionCallbacksIS1I_NS1N_17LinearCombinationIaiaiLNS_15FloatRoundStyleE2EEESI_S1M_JEEENS4_5SM1004TMEM4LOAD26SM100_TMEM_LOAD_32dp32b64xES1C_NS11_INS12_ILi2ELi4ELi3EEES15_NSS_INS5_IJS16_S1K_EEENS5_IJS1K_SB_EEEEEEENS4_39AutoVectorizingCopyWithAssumedAlignmentILi128EEENS4_14SM90_TMA_STOREES21_S23_S23_EEEvvEEEEvNT_6ParamsE,"",@"SHT_CUDA_INFO"
	.sectionflags	@""
	.align	4


	//----- nvinfo : EIATTR_CUDA_API_VERSION
	.align		4
        /*0000*/ 	.byte	0x04, 0x37
        /*0002*/ 	.short	(.L_32 - .L_31)
.L_31:
        /*0004*/ 	.word	0x00000082


	//----- nvinfo : EIATTR_KPARAM_INFO
	.align		4
.L_32:
        /*0008*/ 	.byte	0x04, 0x17
        /*000a*/ 	.short	(.L_34 - .L_33)
.L_33:
        /*000c*/ 	.word	0x00000000
        /*0010*/ 	.short	0x0000
        /*0012*/ 	.short	0x0000
        /*0014*/ 	.byte	0x00, 0xf0, 0x01, 0x20


	//----- nvinfo : EIATTR_AT_ENTRY_FRAGMENTS
	.align		4
.L_34:
        /*0018*/ 	.byte	0x04, 0x4f
        /*001a*/ 	.short	(.L_36 - .L_35)


	//   ....[0]....
.L_35:
        /*001c*/ 	.word	0x00000006


	//----- nvinfo : EIATTR_RESERVED_SMEM_USED
	.align		4
.L_36:
        /*0020*/ 	.byte	0x01, 0x41
	.zero		2


	//----- nvinfo : EIATTR_SPARSE_MMA_MASK
	.align		4
        /*0024*/ 	.byte	0x03, 0x50
        /*0026*/ 	.short	0x0000


	//----- nvinfo : EIATTR_TCGEN05_1CTA_USED
	.align		4
        /*0028*/ 	.byte	0x01, 0x51
	.zero		2


	//----- nvinfo : EIATTR_MAXREG_COUNT
	.align		4
        /*002c*/ 	.byte	0x03, 0x1b
        /*002e*/ 	.short	0x00ff


	//----- nvinfo : EIATTR_NUM_BARRIERS
	.align		4
        /*0030*/ 	.byte	0x02, 0x4c
        /*0032*/ 	.byte	0x07
	.zero		1


	//----- nvinfo : EIATTR_EXTERNS
	.align		4
        /*0034*/ 	.byte	0x04, 0x0f
        /*0036*/ 	.short	(.L_38 - .L_37)


	//   ....[0]....
	.align		4
.L_37:
        /*0038*/ 	.word	index@(__assertfail)


	//----- nvinfo : EIATTR_MERCURY_ISA_VERSION
	.align		4
.L_38:
        /*003c*/ 	.byte	0x03, 0x5f
        /*003e*/ 	.short	0x0101


	//----- nvinfo : EIATTR_INT_WARP_WIDE_INSTR_OFFSETS
	.align		4
        /*0040*/ 	.byte	0x04, 0x31
        /*0042*/ 	.short	(.L_40 - .L_39)


	//   ....[0]....
.L_39:
        /*0044*/ 	.word	0x00004100


	//   ....[1]....
        /*0048*/ 	.word	0x00004120


	//   ....[2]....
        /*004c*/ 	.word	0x00004150


	//   ....[3]....
        /*0050*/ 	.word	0x00004c90


	//   ....[4]....
        /*0054*/ 	.word	0x00004d00


	//   ....[5]....
        /*0058*/ 	.word	0x00004de0


	//   ....[6]....
        /*005c*/ 	.word	0x00004e60


	//   ....[7]....
        /*0060*/ 	.word	0x00004f60


	//   ....[8]....
        /*0064*/ 	.word	0x00004fe0


	//   ....[9]....
        /*0068*/ 	.word	0x000050d0


	//   ....[10]....
        /*006c*/ 	.word	0x00005180


	//----- nvinfo : EIATTR_COOP_GROUP_MASK_REGIDS
	.align		4
.L_40:
        /*0070*/ 	.byte	0x04, 0x29
        /*0072*/ 	.short	(.L_42 - .L_41)


	//   ....[0]....
.L_41:
        /*0074*/ 	.word	0xffffffff


	//   ....[1]....
        /*0078*/ 	.word	0xffffffff


	//   ....[2]....
        /*007c*/ 	.word	0xffffffff


	//   ....[3]....
        /*0080*/ 	.word	0xffffffff


	//   ....[4]....
        /*0084*/ 	.word	0xffffffff


	//   ....[5]....
        /*0088*/ 	.word	0xffffffff


	//   ....[6]....
        /*008c*/ 	.word	0xffffffff


	//   ....[7]....
        /*0090*/ 	.word	0xffffffff


	//   ....[8]....
        /*0094*/ 	.word	0xffffffff


	//   ....[9]....
        /*0098*/ 	.word	0xffffffff


	//   ....[10]....
        /*009c*/ 	.word	0xffffffff


	//   ....[11]....
        /*00a0*/ 	.word	0xffffffff


	//   ....[12]....
        /*00a4*/ 	.word	0xffffffff


	//   ....[13]....
        /*00a8*/ 	.word	0xffffffff


	//----- nvinfo : EIATTR_COOP_GROUP_INSTR_OFFSETS
	.align		4
.L_42:
        /*00ac*/ 	.byte	0x04, 0x28
        /*00ae*/ 	.short	(.L_44 - .L_43)


	//   ....[0]....
.L_43:
        /*00b0*/ 	.word	0x00000080


	//   ....[1]....
        /*00b4*/ 	.word	0x000004f0


	//   ....[2]....
        /*00b8*/ 	.word	0x00000810


	//   ....[3]....
        /*00bc*/ 	.word	0x000009b0


	//   ....[4]....
        /*00c0*/ 	.word	0x00000ab0


	//   ....[5]....
        /*00c4*/ 	.word	0x00000c20


	//   ....[6]....
        /*00c8*/ 	.word	0x00000d80


	//   ....[7]....
        /*00cc*/ 	.word	0x00000f30


	//   ....[8]....
        /*00d0*/ 	.word	0x00002160


	//   ....[9]....
        /*00d4*/ 	.word	0x000035c0


	//   ....[10]....
        /*00d8*/ 	.word	0x000037d0


	//   ....[11]....
        /*00dc*/ 	.word	0x00003800


	//   ....[12]....
        /*00e0*/ 	.word	0x00003fe0


	//   ....[13]....
        /*00e4*/ 	.word	0x00004210


	//----- nvinfo : EIATTR_VRC_CTA_INIT_COUNT
	.align		4
.L_44:
        /*00e8*/ 	.byte	0x02, 0x4a
        /*00ea*/ 	.byte	0x80
	.zero		1


	//----- nvinfo : EIATTR_SYSCALL_OFFSETS
	.align		4
        /*00ec*/ 	.byte	0x04, 0x46
        /*00ee*/ 	.short	(.L_46 - .L_45)


	//   ....[0]....
.L_45:
        /*00f0*/ 	.word	0x00005df0


	//   ....[1]....
        /*00f4*/ 	.word	0x00005f30


	//   ....[2]....
        /*00f8*/ 	.word	0x000067c0


	//   ....[3]....
        /*00fc*/ 	.word	0x00007dc0


	//   ....[4]....
        /*0100*/ 	.word	0x00009360


	//   ....[5]....
        /*0104*/ 	.word	0x0000a930


	//----- nvinfo : EIATTR_MBARRIER_INSTR_OFFSETS
	.align		4
.L_46:
        /*0108*/ 	.byte	0x04, 0x39
        /*010a*/ 	.short	(.L_48 - .L_47)


	//   ....[0]....
.L_47:
        /*010c*/ 	.word	0x00000630
        /*0110*/ 	.word	0x000000ff
        /*0114*/ 	.word	0x00000000
        /*0118*/ 	.short	0x0100
        /*011a*/ 	.byte	0x04
	.zero		1


	//   ....[1]....
        /*011c*/ 	.word	0x00000640
        /*0120*/ 	.word	0x000000ff
        /*0124*/ 	.word	0x00000070
        /*0128*/ 	.short	0x0100
        /*012a*/ 	.byte	0x04
	.zero		1


	//   ....[2]....
        /*012c*/ 	.word	0x00000650
        /*0130*/ 	.word	0x000000ff
        /*0134*/ 	.word	0x00000008
        /*0138*/ 	.short	0x0100
        /*013a*/ 	.byte	0x04
	.zero		1


	//   ....[3]....
        /*013c*/ 	.word	0x00000660
        /*0140*/ 	.word	0x000000ff
        /*0144*/ 	.word	0x00000078
        /*0148*/ 	.short	0x0100
        /*014a*/ 	.byte	0x04
	.zero		1


	//   ....[4]....
        /*014c*/ 	.word	0x00000670
        /*0150*/ 	.word	0x000000ff
        /*0154*/ 	.word	0x00000010
        /*0158*/ 	.short	0x0100
        /*015a*/ 	.byte	0x04
	.zero		1


	//   ....[5]....
        /*015c*/ 	.word	0x00000680
        /*0160*/ 	.word	0x000000ff
        /*0164*/ 	.word	0x00000080
        /*0168*/ 	.short	0x0100
        /*016a*/ 	.byte	0x04
	.zero		1


	//   ....[6]....
        /*016c*/ 	.word	0x00000690
        /*0170*/ 	.word	0x000000ff
        /*0174*/ 	.word	0x00000018
        /*0178*/ 	.short	0x0100
        /*017a*/ 	.byte	0x04
	.zero		1


	//   ....[7]....
        /*017c*/ 	.word	0x000006a0
        /*0180*/ 	.word	0x000000ff
        /*0184*/ 	.word	0x00000088
        /*0188*/ 	.short	0x0100
        /*018a*/ 	.byte	0x04
	.zero		1


	//   ....[8]....
        /*018c*/ 	.word	0x000006b0
        /*0190*/ 	.word	0x000000ff
        /*0194*/ 	.word	0x00000020
        /*0198*/ 	.short	0x0100
        /*019a*/ 	.byte	0x04
	.zero		1


	//   ....[9]....
        /*019c*/ 	.word	0x000006c0
        /*01a0*/ 	.word	0x000000ff
        /*01a4*/ 	.word	0x00000090
        /*01a8*/ 	.short	0x0100
        /*01aa*/ 	.byte	0x04
	.zero		1


	//   ....[10]....
        /*01ac*/ 	.word	0x000006d0
        /*01b0*/ 	.word	0x000000ff
        /*01b4*/ 	.word	0x00000028
        /*01b8*/ 	.short	0x0100
        /*01ba*/ 	.byte	0x04
	.zero		1


	//   ....[11]....
        /*01bc*/ 	.word	0x000006e0
        /*01c0*/ 	.word	0x000000ff
        /*01c4*/ 	.word	0x00000098
        /*01c8*/ 	.short	0x0100
        /*01ca*/ 	.byte	0x04
	.zero		1


	//   ....[12]....
        /*01cc*/ 	.word	0x000006f0
        /*01d0*/ 	.word	0x000000ff
        /*01d4*/ 	.word	0x00000030
        /*01d8*/ 	.short	0x0100
        /*01da*/ 	.byte	0x04
	.zero		1


	//   ....[13]....
        /*01dc*/ 	.word	0x00000700
        /*01e0*/ 	.word	0x000000ff
        /*01e4*/ 	.word	0x000000a0
        /*01e8*/ 	.short	0x0100
        /*01ea*/ 	.byte	0x04
	.zero		1


	//   ....[14]....
        /*01ec*/ 	.word	0x00000710
        /*01f0*/ 	.word	0x000000ff
        /*01f4*/ 	.word	0x00000038
        /*01f8*/ 	.short	0x0100
        /*01fa*/ 	.byte	0x04
	.zero		1


	//   ....[15]....
        /*01fc*/ 	.word	0x00000720
        /*0200*/ 	.word	0x000000ff
        /*0204*/ 	.word	0x000000a8
        /*0208*/ 	.short	0x0100
        /*020a*/ 	.byte	0x04
	.zero		1


	//   ....[16]....
        /*020c*/ 	.word	0x00000730
        /*0210*/ 	.word	0x000000ff
        /*0214*/ 	.word	0x00000040
        /*0218*/ 	.short	0x0100
        /*021a*/ 	.byte	0x04
	.zero		1


	//   ....[17]....
        /*021c*/ 	.word	0x00000740
        /*0220*/ 	.word	0x000000ff
        /*0224*/ 	.word	0x000000b0
        /*0228*/ 	.short	0x0100
        /*022a*/ 	.byte	0x04
	.zero		1


	//   ....[18]....
        /*022c*/ 	.word	0x00000750
        /*0230*/ 	.word	0x000000ff
        /*0234*/ 	.word	0x00000048
        /*0238*/ 	.short	0x0100
        /*023a*/ 	.byte	0x04
	.zero		1


	//   ....[19]....
        /*023c*/ 	.word	0x00000760
        /*0240*/ 	.word	0x000000ff
        /*0244*/ 	.word	0x000000b8
        /*0248*/ 	.short	0x0100
        /*024a*/ 	.byte	0x04
	.zero		1


	//   ....[20]....
        /*024c*/ 	.word	0x00000770
        /*0250*/ 	.word	0x000000ff
        /*0254*/ 	.word	0x00000050
        /*0258*/ 	.short	0x0100
        /*025a*/ 	.byte	0x04
	.zero		1


	//   ....[21]....
        /*025c*/ 	.word	0x00000780
        /*0260*/ 	.word	0x000000ff
        /*0264*/ 	.word	0x000000c0
        /*0268*/ 	.short	0x0100
        /*026a*/ 	.byte	0x04
	.zero		1


	//   ....[22]....
        /*026c*/ 	.word	0x00000790
        /*0270*/ 	.word	0x000000ff
        /*0274*/ 	.word	0x00000058
        /*0278*/ 	.short	0x0100
        /*027a*/ 	.byte	0x04
	.zero		1


	//   ....[23]....
        /*027c*/ 	.word	0x000007a0
        /*0280*/ 	.word	0x000000ff
        /*0284*/ 	.word	0x000000c8
        /*0288*/ 	.short	0x0100
        /*028a*/ 	.byte	0x04
	.zero		1


	//   ....[24]....
        /*028c*/ 	.word	0x000007b0
        /*0290*/ 	.word	0x000000ff
        /*0294*/ 	.word	0x00000060
        /*0298*/ 	.short	0x0100
        /*029a*/ 	.byte	0x04
	.zero		1


	//   ....[25]....
        /*029c*/ 	.word	0x000007c0
        /*02a0*/ 	.word	0x000000ff
        /*02a4*/ 	.word	0x000000d0
        /*02a8*/ 	.short	0x0100
        /*02aa*/ 	.byte	0x04
	.zero		1


	//   ....[26]....
        /*02ac*/ 	.word	0x000007d0
        /*02b0*/ 	.word	0x000000ff
        /*02b4*/ 	.word	0x00000068
        /*02b8*/ 	.short	0x0100
        /*02ba*/ 	.byte	0x04
	.zero		1


	//   ....[27]....
        /*02bc*/ 	.word	0x000007e0
        /*02c0*/ 	.word	0x000000ff
        /*02c4*/ 	.word	0x000000d8
        /*02c8*/ 	.short	0x0100
        /*02ca*/ 	.byte	0x04
	.zero		1


	//   ....[28]....
        /*02cc*/ 	.word	0x00000920
        /*02d0*/ 	.word	0x000000ff
        /*02d4*/ 	.word	0x000000e0
        /*02d8*/ 	.short	0x0100
        /*02da*/ 	.byte	0x04
	.zero		1


	//   ....[29]....
        /*02dc*/ 	.word	0x00000930
        /*02e0*/ 	.word	0x000000ff
        /*02e4*/ 	.word	0x00000100
        /*02e8*/ 	.short	0x0100
        /*02ea*/ 	.byte	0x04
	.zero		1


	//   ....[30]....
        /*02ec*/ 	.word	0x00000940
        /*02f0*/ 	.word	0x000000ff
        /*02f4*/ 	.word	0x000000e8
        /*02f8*/ 	.short	0x0100
        /*02fa*/ 	.byte	0x04
	.zero		1


	//   ....[31]....
        /*02fc*/ 	.word	0x00000950
        /*0300*/ 	.word	0x000000ff
        /*0304*/ 	.word	0x00000108
        /*0308*/ 	.short	0x0100
        /*030a*/ 	.byte	0x04
	.zero		1


	//   ....[32]....
        /*030c*/ 	.word	0x00000960
        /*0310*/ 	.word	0x000000ff
        /*0314*/ 	.word	0x000000f0
        /*0318*/ 	.short	0x0100
        /*031a*/ 	.byte	0x04
	.zero		1


	//   ....[33]....
        /*031c*/ 	.word	0x00000970
        /*0320*/ 	.word	0x000000ff
        /*0324*/ 	.word	0x00000110
        /*0328*/ 	.short	0x0100
        /*032a*/ 	.byte	0x04
	.zero		1


	//   ....[34]....
        /*032c*/ 	.word	0x00000980
        /*0330*/ 	.word	0x000000ff
        /*0334*/ 	.word	0x000000f8
        /*0338*/ 	.short	0x0100
        /*033a*/ 	.byte	0x04
	.zero		1


	//   ....[35]....
        /*033c*/ 	.word	0x00000990
        /*0340*/ 	.word	0x000000ff
        /*0344*/ 	.word	0x00000118
        /*0348*/ 	.short	0x0100
        /*034a*/ 	.byte	0x04
	.zero		1


	//   ....[36]....
        /*034c*/ 	.word	0x00000a80
        /*0350*/ 	.word	0x000000ff
        /*0354*/ 	.word	0x00000120
        /*0358*/ 	.short	0x0100
        /*035a*/ 	.byte	0x06
	.zero		1


	//   ....[37]....
        /*035c*/ 	.word	0x00000a90
        /*0360*/ 	.word	0x000000ff
        /*0364*/ 	.word	0x00000128
        /*0368*/ 	.short	0x0100
        /*036a*/ 	.byte	0x06
	.zero		1


	//   ....[38]....
        /*036c*/ 	.word	0x00000bd0
        /*0370*/ 	.word	0x000000ff
        /*0374*/ 	.word	0x00000130
        /*0378*/ 	.short	0x0100
        /*037a*/ 	.byte	0x06
	.zero		1


	//   ....[39]....
        /*037c*/ 	.word	0x00000be0
        /*0380*/ 	.word	0x000000ff
        /*0384*/ 	.word	0x00000140
        /*0388*/ 	.short	0x0100
        /*038a*/ 	.byte	0x06
	.zero		1


	//   ....[40]....
        /*038c*/ 	.word	0x00000bf0
        /*0390*/ 	.word	0x000000ff
        /*0394*/ 	.word	0x00000138
        /*0398*/ 	.short	0x0100
        /*039a*/ 	.byte	0x06
	.zero		1


	//   ....[41]....
        /*039c*/ 	.word	0x00000c00
        /*03a0*/ 	.word	0x000000ff
        /*03a4*/ 	.word	0x00000148
        /*03a8*/ 	.short	0x0100
        /*03aa*/ 	.byte	0x06
	.zero		1


	//   ....[42]....
        /*03ac*/ 	.word	0x00000d30
        /*03b0*/ 	.word	0x000000ff
        /*03b4*/ 	.word	0x00000150
        /*03b8*/ 	.short	0x0100
        /*03ba*/ 	.byte	0x04
	.zero		1


	//   ....[43]....
        /*03bc*/ 	.word	0x00000d40
        /*03c0*/ 	.word	0x000000ff
        /*03c4*/ 	.word	0x00000160
        /*03c8*/ 	.short	0x0100
        /*03ca*/ 	.byte	0x04
	.zero		1


	//   ....[44]....
        /*03cc*/ 	.word	0x00000d50
        /*03d0*/ 	.word	0x000000ff
        /*03d4*/ 	.word	0x00000158
        /*03d8*/ 	.short	0x0100
        /*03da*/ 	.byte	0x04
	.zero		1


	//   ....[45]....
        /*03dc*/ 	.word	0x00000d60
        /*03e0*/ 	.word	0x000000ff
        /*03e4*/ 	.word	0x00000168
        /*03e8*/ 	.short	0x0100
        /*03ea*/ 	.byte	0x04
	.zero		1


	//   ....[46]....
        /*03ec*/ 	.word	0x00000e50
        /*03f0*/ 	.word	0x000000ff
        /*03f4*/ 	.word	0x00000170
        /*03f8*/ 	.short	0x0100
        /*03fa*/ 	.byte	0x04
	.zero		1


	//   ....[47]....
        /*03fc*/ 	.word	0x00000e60
        /*0400*/ 	.word	0x000000ff
        /*0404*/ 	.word	0x00000180
        /*0408*/ 	.short	0x0100
        /*040a*/ 	.byte	0x04
	.zero		1


	//   ....[48]....
        /*040c*/ 	.word	0x00000e70
        /*0410*/ 	.word	0x000000ff
        /*0414*/ 	.word	0x00000178
        /*0418*/ 	.short	0x0100
        /*041a*/ 	.byte	0x04
	.zero		1


	//   ....[49]....
        /*041c*/ 	.word	0x00000e80
        /*0420*/ 	.word	0x000000ff
        /*0424*/ 	.word	0x00000188
        /*0428*/ 	.short	0x0100
        /*042a*/ 	.byte	0x04
	.zero		1


	//   ....[50]....
        /*042c*/ 	.word	0x000019e0
        /*0430*/ 	.word	0x00000003
        /*0434*/ 	.word	0x00000180
        /*0438*/ 	.short	0x010a
        /*043a*/ 	.byte	0xff
	.zero		1


	//   ....[51]....
        /*043c*/ 	.word	0x00001a10
        /*0440*/ 	.word	0x00000003
        /*0444*/ 	.word	0x00000170
        /*0448*/ 	.short	0x0101
        /*044a*/ 	.byte	0xff
	.zero		1


	//   ....[52]....
        /*044c*/ 	.word	0x00001ae0
        /*0450*/ 	.word	0x000000ff
        /*0454*/ 	.word	0x00000070
        /*0458*/ 	.short	0x010a
        /*045a*/ 	.byte	0x04
	.zero		1


	//   ....[53]....
        /*045c*/ 	.word	0x00001b60
        /*0460*/ 	.word	0x000000ff
        /*0464*/ 	.word	0x00000070
        /*0468*/ 	.short	0x010a
        /*046a*/ 	.byte	0x21
	.zero		1


	//   ....[54]....
        /*046c*/ 	.word	0x00001cf0
        /*0470*/ 	.word	0x000000ff
        /*0474*/ 	.word	0x00000070
        /*0478*/ 	.short	0x010a
        /*047a*/ 	.byte	0x08
	.zero		1


	//   ....[55]....
        /*047c*/ 	.word	0x00001e10
        /*0480*/ 	.word	0x000000ff
        /*0484*/ 	.word	0x00000128
        /*0488*/ 	.short	0x0101
        /*048a*/ 	.byte	0x06
	.zero		1


	//   ....[56]....
        /*048c*/ 	.word	0x00001e30
        /*0490*/ 	.word	0x000000ff
        /*0494*/ 	.word	0x00000070
        /*0498*/ 	.short	0x010a
        /*049a*/ 	.byte	0x04
	.zero		1


	//   ....[57]....
        /*049c*/ 	.word	0x00001eb0
        /*04a0*/ 	.word	0x000000ff
        /*04a4*/ 	.word	0x00000070
        /*04a8*/ 	.short	0x010a
        /*04aa*/ 	.byte	0x11
	.zero		1


	//   ....[58]....
        /*04ac*/ 	.word	0x00002040
        /*04b0*/ 	.word	0x000000ff
        /*04b4*/ 	.word	0x00000070
        /*04b8*/ 	.short	0x010a
        /*04ba*/ 	.byte	0x07
	.zero		1


	//   ....[59]....
        /*04bc*/ 	.word	0x00002190
        /*04c0*/ 	.word	0x00000003
        /*04c4*/ 	.word	0x00000130
        /*04c8*/ 	.short	0x010a
        /*04ca*/ 	.byte	0xff
	.zero		1


	//   ....[60]....
        /*04cc*/ 	.word	0x000022e0
        /*04d0*/ 	.word	0x00000000
        /*04d4*/ 	.word	0x00000000
        /*04d8*/ 	.short	0x0101
        /*04da*/ 	.byte	0xff
	.zero		1


	//   ....[61]....
        /*04dc*/ 	.word	0x000028a0
        /*04e0*/ 	.word	0x000000ff
        /*04e4*/ 	.word	0x00000000
        /*04e8*/ 	.short	0x010a
        /*04ea*/ 	.byte	0x04
	.zero		1


	//   ....[62]....
        /*04ec*/ 	.word	0x00002930
        /*04f0*/ 	.word	0x000000ff
        /*04f4*/ 	.word	0x00000000
        /*04f8*/ 	.short	0x010a
        /*04fa*/ 	.byte	0x05
	.zero		1


	//   ....[63]....
        /*04fc*/ 	.word	0x000029c0
        /*0500*/ 	.word	0x000000ff
        /*0504*/ 	.word	0x00000000
        /*0508*/ 	.short	0x010a
        /*050a*/ 	.byte	0x05
	.zero		1


	//   ....[64]....
        /*050c*/ 	.word	0x00002a50
        /*0510*/ 	.word	0x000000ff
        /*0514*/ 	.word	0x00000000
        /*0518*/ 	.short	0x010a
        /*051a*/ 	.byte	0x05
	.zero		1


	//   ....[65]....
        /*051c*/ 	.word	0x00002ae0
        /*0520*/ 	.word	0x000000ff
        /*0524*/ 	.word	0x00000000
        /*0528*/ 	.short	0x010a
        /*052a*/ 	.byte	0x05
	.zero		1


	//   ....[66]....
        /*052c*/ 	.word	0x00002b70
        /*0530*/ 	.word	0x000000ff
        /*0534*/ 	.word	0x00000000
        /*0538*/ 	.short	0x010a
        /*053a*/ 	.byte	0x05
	.zero		1


	//   ....[67]....
        /*053c*/ 	.word	0x00002c00
        /*0540*/ 	.word	0x000000ff
        /*0544*/ 	.word	0x00000000
        /*0548*/ 	.short	0x010a
        /*054a*/ 	.byte	0x05
	.zero		1


	//   ....[68]....
        /*054c*/ 	.word	0x00002c90
        /*0550*/ 	.word	0x000000ff
        /*0554*/ 	.word	0x00000000
        /*0558*/ 	.short	0x010a
        /*055a*/ 	.byte	0x05
	.zero		1


	//   ....[69]....
        /*055c*/ 	.word	0x00002d20
        /*0560*/ 	.word	0x000000ff
        /*0564*/ 	.word	0x00000000
        /*0568*/ 	.short	0x010a
        /*056a*/ 	.byte	0x05
	.zero		1


	//   ....[70]....
        /*056c*/ 	.word	0x00002db0
        /*0570*/ 	.word	0x000000ff
        /*0574*/ 	.word	0x00000000
        /*0578*/ 	.short	0x010a
        /*057a*/ 	.byte	0x05
	.zero		1


	//   ....[71]....
        /*057c*/ 	.word	0x00002e40
        /*0580*/ 	.word	0x000000ff
        /*0584*/ 	.word	0x00000000
        /*0588*/ 	.short	0x010a
        /*058a*/ 	.byte	0x05
	.zero		1


	//   ....[72]....
        /*058c*/ 	.word	0x00002ed0
        /*0590*/ 	.word	0x000000ff
        /*0594*/ 	.word	0x00000000
        /*0598*/ 	.short	0x010a
        /*059a*/ 	.byte	0x05
	.zero		1


	//   ....[73]....
        /*059c*/ 	.word	0x00002f60
        /*05a0*/ 	.word	0x000000ff
        /*05a4*/ 	.word	0x00000000
        /*05a8*/ 	.short	0x010a
        /*05aa*/ 	.byte	0x05
	.zero		1


	//   ....[74]....
        /*05ac*/ 	.word	0x00003000
        /*05b0*/ 	.word	0x00000000
        /*05b4*/ 	.word	0x00000000
        /*05b8*/ 	.short	0x010a
        /*05ba*/ 	.byte	0xff
	.zero		1


	//   ....[75]....
        /*05bc*/ 	.word	0x00003120
        /*05c0*/ 	.word	0x00000002
        /*05c4*/ 	.word	0x00000170
        /*05c8*/ 	.short	0x010a
        /*05ca*/ 	.byte	0xff
	.zero		1


	//   ....[76]....
        /*05cc*/ 	.word	0x00003180
        /*05d0*/ 	.word	0x00000004
        /*05d4*/ 	.word	0x00000000
        /*05d8*/ 	.short	0x0101
        /*05da*/ 	.byte	0xff
	.zero		1


	//   ....[77]....
        /*05dc*/ 	.word	0x000031a0
        /*05e0*/ 	.word	0x000000ff
        /*05e4*/ 	.word	0x00000140
        /*05e8*/ 	.short	0x010a
        /*05ea*/ 	.byte	0x04
	.zero		1


	//   ....[78]....
        /*05ec*/ 	.word	0x000032c0
        /*05f0*/ 	.word	0x00000002
        /*05f4*/ 	.word	0x00000130
        /*05f8*/ 	.short	0x010a
        /*05fa*/ 	.byte	0xff
	.zero		1


	//   ....[79]....
        /*05fc*/ 	.word	0x000033d0
        /*0600*/ 	.word	0x00000002
        /*0604*/ 	.word	0x00000000
        /*0608*/ 	.short	0x0101
        /*060a*/ 	.byte	0xff
	.zero		1


	//   ....[80]....
        /*060c*/ 	.word	0x00003460
        /*0610*/ 	.word	0x000000ff
        /*0614*/ 	.word	0x00000140
        /*0618*/ 	.short	0x0106
        /*061a*/ 	.byte	0x04
	.zero		1


	//   ....[81]....
        /*061c*/ 	.word	0x00003480
        /*0620*/ 	.word	0x000000ff
        /*0624*/ 	.word	0x00000140
        /*0628*/ 	.short	0x010a
        /*062a*/ 	.byte	0x04
	.zero		1


	//   ....[82]....
        /*062c*/ 	.word	0x00003510
        /*0630*/ 	.word	0x000000ff
        /*0634*/ 	.word	0x00000140
        /*0638*/ 	.short	0x0106
        /*063a*/ 	.byte	0x07
	.zero		1


	//   ....[83]....
        /*063c*/ 	.word	0x00003550
        /*0640*/ 	.word	0x00000000
        /*0644*/ 	.word	0x00000140
        /*0648*/ 	.short	0x010a
        /*064a*/ 	.byte	0xff
	.zero		1


	//   ....[84]....
        /*064c*/ 	.word	0x00003a40
        /*0650*/ 	.word	0x00000000
        /*0654*/ 	.word	0x00000130
        /*0658*/ 	.short	0x010a
        /*065a*/ 	.byte	0xff
	.zero		1


	//   ....[85]....
        /*065c*/ 	.word	0x00003b40
        /*0660*/ 	.word	0x00000003
        /*0664*/ 	.word	0x00000000
        /*0668*/ 	.short	0x0101
        /*066a*/ 	.byte	0xff
	.zero		1


	//   ....[86]....
        /*066c*/ 	.word	0x00003b50
        /*0670*/ 	.word	0x000000ff
        /*0674*/ 	.word	0x00000000
        /*0678*/ 	.short	0x010a
        /*067a*/ 	.byte	0x04
	.zero		1


	//   ....[87]....
        /*067c*/ 	.word	0x00003b70
        /*0680*/ 	.word	0x000000ff
        /*0684*/ 	.word	0x00000160
        /*0688*/ 	.short	0x010a
        /*068a*/ 	.byte	0x12
	.zero		1


	//   ....[88]....
        /*068c*/ 	.word	0x00003c50
        /*0690*/ 	.word	0x000000ff
        /*0694*/ 	.word	0x00000000
        /*0698*/ 	.short	0x010a
        /*069a*/ 	.byte	0x06
	.zero		1


	//   ....[89]....
        /*069c*/ 	.word	0x00003d50
        /*06a0*/ 	.word	0x000000ff
        /*06a4*/ 	.word	0x00000000
        /*06a8*/ 	.short	0x010a
        /*06aa*/ 	.byte	0x04
	.zero		1


	//   ....[90]....
        /*06ac*/ 	.word	0x00003f30
        /*06b0*/ 	.word	0x000000ff
        /*06b4*/ 	.word	0x00000000
        /*06b8*/ 	.short	0x010a
        /*06ba*/ 	.byte	0x04
	.zero		1


	//   ....[91]....
        /*06bc*/ 	.word	0x00003fc0
        /*06c0*/ 	.word	0x000000ff
        /*06c4*/ 	.word	0x00000000
        /*06c8*/ 	.short	0x010a
        /*06ca*/ 	.byte	0x04
	.zero		1


	//   ....[92]....
        /*06cc*/ 	.word	0x00004490
        /*06d0*/ 	.word	0x0000000c
        /*06d4*/ 	.word	0x00000130
        /*06d8*/ 	.short	0x010a
        /*06da*/ 	.byte	0xff
	.zero		1


	//   ....[93]....
        /*06dc*/ 	.word	0x00004600
        /*06e0*/ 	.word	0x00000000
        /*06e4*/ 	.word	0x00000000
        /*06e8*/ 	.short	0x0101
        /*06ea*/ 	.byte	0xff
	.zero		1


	//   ....[94]....
        /*06ec*/ 	.word	0x00004a90
        /*06f0*/ 	.word	0x000000ff
        /*06f4*/ 	.word	0x00000128
        /*06f8*/ 	.short	0x010a
        /*06fa*/ 	.byte	0x15
	.zero		1


	//   ....[95]....
        /*06fc*/ 	.word	0x00004c10
        /*0700*/ 	.word	0x000000ff
        /*0704*/ 	.word	0x00000100
        /*0708*/ 	.short	0x010a
        /*070a*/ 	.byte	0x15
	.zero		1


	//   ....[96]....
        /*070c*/ 	.word	0x00004d90
        /*0710*/ 	.word	0x000000ff
        /*0714*/ 	.word	0x000000e0
        /*0718*/ 	.short	0x010b
        /*071a*/ 	.byte	0x15
	.zero		1


	//   ....[97]....
        /*071c*/ 	.word	0x00004da0
        /*0720*/ 	.word	0x000000ff
        /*0724*/ 	.word	0x00000000
        /*0728*/ 	.short	0x0101
        /*072a*/ 	.byte	0x06
	.zero		1


	//   ....[98]....
        /*072c*/ 	.word	0x00004db0
        /*0730*/ 	.word	0x000000ff
        /*0734*/ 	.word	0x00000108
        /*0738*/ 	.short	0x010a
        /*073a*/ 	.byte	0x15
	.zero		1


	//   ....[99]....
        /*073c*/ 	.word	0x00004f10
        /*0740*/ 	.word	0x000000ff
        /*0744*/ 	.word	0x000000e8
        /*0748*/ 	.short	0x010b
        /*074a*/ 	.byte	0x15
	.zero		1


	//   ....[100]....
        /*074c*/ 	.word	0x00004f20
        /*0750*/ 	.word	0x000000ff
        /*0754*/ 	.word	0x00000000
        /*0758*/ 	.short	0x0101
        /*075a*/ 	.byte	0x06
	.zero		1


	//   ....[101]....
        /*075c*/ 	.word	0x00004f30
        /*0760*/ 	.word	0x000000ff
        /*0764*/ 	.word	0x00000110
        /*0768*/ 	.short	0x010a
        /*076a*/ 	.byte	0x15
	.zero		1


	//   ....[102]....
        /*076c*/ 	.word	0x00005080
        /*0770*/ 	.word	0x000000ff
        /*0774*/ 	.word	0x000000f0
        /*0778*/ 	.short	0x010b
        /*077a*/ 	.byte	0x15
	.zero		1


	//   ....[103]....
        /*077c*/ 	.word	0x00005090
        /*0780*/ 	.word	0x000000ff
        /*0784*/ 	.word	0x00000000
        /*0788*/ 	.short	0x0101
        /*078a*/ 	.byte	0x06
	.zero		1


	//   ....[104]....
        /*078c*/ 	.word	0x000050a0
        /*0790*/ 	.word	0x000000ff
        /*0794*/ 	.word	0x00000118
        /*0798*/ 	.short	0x010a
        /*079a*/ 	.byte	0x15
	.zero		1


	//   ....[105]....
        /*079c*/ 	.word	0x000052a0
        /*07a0*/ 	.word	0x000000ff
        /*07a4*/ 	.word	0x000000f8
        /*07a8*/ 	.short	0x010b
        /*07aa*/ 	.byte	0x15
	.zero		1


	//   ....[106]....
        /*07ac*/ 	.word	0x000052b0
        /*07b0*/ 	.word	0x000000ff
        /*07b4*/ 	.word	0x00000000
        /*07b8*/ 	.short	0x0101
        /*07ba*/ 	.byte	0x25
	.zero		1


	//   ....[107]....
        /*07bc*/ 	.word	0x000052e0
        /*07c0*/ 	.word	0x000000ff
        /*07c4*/ 	.word	0x00000100
        /*07c8*/ 	.short	0x010a
        /*07ca*/ 	.byte	0x15
	.zero		1


	//   ....[108]....
        /*07cc*/ 	.word	0x00005300
        /*07d0*/ 	.word	0x000000ff
        /*07d4*/ 	.word	0x00000108
        /*07d8*/ 	.short	0x010a
        /*07da*/ 	.byte	0x15
	.zero		1


	//   ....[109]....
        /*07dc*/ 	.word	0x00005320
        /*07e0*/ 	.word	0x000000ff
        /*07e4*/ 	.word	0x00000110
        /*07e8*/ 	.short	0x010a
        /*07ea*/ 	.byte	0x15
	.zero		1


	//   ....[110]....
        /*07ec*/ 	.word	0x00005360
        /*07f0*/ 	.word	0x00000000
        /*07f4*/ 	.word	0x00000118
        /*07f8*/ 	.short	0x010a
        /*07fa*/ 	.byte	0xff
	.zero		1


	//   ....[111]....
        /*07fc*/ 	.word	0x00005680
        /*0800*/ 	.word	0x00000003
        /*0804*/ 	.word	0x00000130
        /*0808*/ 	.short	0x010a
        /*080a*/ 	.byte	0xff
	.zero		1


	//   ....[112]....
        /*080c*/ 	.word	0x00005800
        /*0810*/ 	.word	0x00000000
        /*0814*/ 	.word	0x00000000
        /*0818*/ 	.short	0x0101
        /*081a*/ 	.byte	0xff
	.zero		1


	//   ....[113]....
        /*081c*/ 	.word	0x00006360
        /*0820*/ 	.word	0x00000003
        /*0824*/ 	.word	0x000000e0
        /*0828*/ 	.short	0x010a
        /*082a*/ 	.byte	0xff
	.zero		1


	//   ....[114]....
        /*082c*/ 	.word	0x000063a0
        /*0830*/ 	.word	0x0000004e
        /*0834*/ 	.word	0x00000150
        /*0838*/ 	.short	0x010a
        /*083a*/ 	.byte	0xff
	.zero		1


	//   ....[115]....
        /*083c*/ 	.word	0x000064e0
        /*0840*/ 	.word	0x00000003
        /*0844*/ 	.word	0x000000e0
        /*0848*/ 	.short	0x010a
        /*084a*/ 	.byte	0xff
	.zero		1


	//   ....[116]....
        /*084c*/ 	.word	0x00006640
        /*0850*/ 	.word	0x00000000
        /*0854*/ 	.word	0x00000000
        /*0858*/ 	.short	0x0101
        /*085a*/ 	.byte	0xff
	.zero		1


	//   ....[117]....
        /*085c*/ 	.word	0x000066a0
        /*0860*/ 	.word	0x0000004e
        /*0864*/ 	.word	0x00000150
        /*0868*/ 	.short	0x010a
        /*086a*/ 	.byte	0xff
	.zero		1


	//   ....[118]....
        /*086c*/ 	.word	0x00007a30
        /*0870*/ 	.word	0x00000074
        /*0874*/ 	.word	0x000000e0
        /*0878*/ 	.short	0x010a
        /*087a*/ 	.byte	0xff
	.zero		1


	//   ....[119]....
        /*087c*/ 	.word	0x00007b00
        /*0880*/ 	.word	0x00000074
        /*0884*/ 	.word	0x000000e0
        /*0888*/ 	.short	0x010a
        /*088a*/ 	.byte	0xff
	.zero		1


	//   ....[120]....
        /*088c*/ 	.word	0x00007c40
        /*0890*/ 	.word	0x00000003
        /*0894*/ 	.word	0x00000000
        /*0898*/ 	.short	0x0101
        /*089a*/ 	.byte	0xff
	.zero		1


	//   ....[121]....
        /*089c*/ 	.word	0x00008fd0
        /*08a0*/ 	.word	0x00000000
        /*08a4*/ 	.word	0x000000e0
        /*08a8*/ 	.short	0x010a
        /*08aa*/ 	.byte	0xff
	.zero		1


	//   ....[122]....
        /*08ac*/ 	.word	0x000090a0
        /*08b0*/ 	.word	0x00000000
        /*08b4*/ 	.word	0x000000e0
        /*08b8*/ 	.short	0x010a
        /*08ba*/ 	.byte	0xff
	.zero		1


	//   ....[123]....
        /*08bc*/ 	.word	0x00009200
        /*08c0*/ 	.word	0x00000000
        /*08c4*/ 	.word	0x00000000
        /*08c8*/ 	.short	0x0101
        /*08ca*/ 	.byte	0xff
	.zero		1


	//   ....[124]....
        /*08cc*/ 	.word	0x0000a5a0
        /*08d0*/ 	.word	0x00000000
        /*08d4*/ 	.word	0x000000e0
        /*08d8*/ 	.short	0x010a
        /*08da*/ 	.byte	0xff
	.zero		1


	//   ....[125]....
        /*08dc*/ 	.word	0x0000a670
        /*08e0*/ 	.word	0x00000000
        /*08e4*/ 	.word	0x000000e0
        /*08e8*/ 	.short	0x010a
        /*08ea*/ 	.byte	0xff
	.zero		1


	//   ....[126]....
        /*08ec*/ 	.word	0x0000a7d0
        /*08f0*/ 	.word	0x00000000
        /*08f4*/ 	.word	0x00000000
        /*08f8*/ 	.short	0x0101
        /*08fa*/ 	.byte	0xff
	.zero		1


	//   ....[127]....
        /*08fc*/ 	.word	0x0000ab30
        /*0900*/ 	.word	0x000000ff
        /*0904*/ 	.word	0x00000000
        /*0908*/ 	.short	0x0101
        /*090a*/ 	.byte	0x04
	.zero		1


	//   ....[128]....
        /*090c*/ 	.word	0x0000bd50
        /*0910*/ 	.word	0x00000003
        /*0914*/ 	.word	0x00000180
        /*0918*/ 	.short	0x010a
        /*091a*/ 	.byte	0xff
	.zero		1


	//   ....[129]....
        /*091c*/ 	.word	0x0000bdb0
        /*0920*/ 	.word	0x00000000
        /*0924*/ 	.word	0x00000070
        /*0928*/ 	.short	0x010a
        /*092a*/ 	.byte	0xff
	.zero		1


	//   ....[130]....
        /*092c*/ 	.word	0x0000be10
        /*0930*/ 	.word	0x00000000
        /*0934*/ 	.word	0x00000070
        /*0938*/ 	.short	0x010a
        /*093a*/ 	.byte	0xff
	.zero		1


	//   ....[131]....
        /*093c*/ 	.word	0x0000be60
        /*0940*/ 	.word	0x00000003
        /*0944*/ 	.word	0x00000130
        /*0948*/ 	.short	0x010a
        /*094a*/ 	.byte	0xff
	.zero		1


	//   ....[132]....
        /*094c*/ 	.word	0x0000bec0
        /*0950*/ 	.word	0x00000000
        /*0954*/ 	.word	0x00000000
        /*0958*/ 	.short	0x010a
        /*095a*/ 	.byte	0xff
	.zero		1


	//   ....[133]....
        /*095c*/ 	.word	0x0000bf20
        /*0960*/ 	.word	0x00000000
        /*0964*/ 	.word	0x00000000
        /*0968*/ 	.short	0x010a
        /*096a*/ 	.byte	0xff
	.zero		1


	//   ....[134]....
        /*096c*/ 	.word	0x0000bf80
        /*0970*/ 	.word	0x00000000
        /*0974*/ 	.word	0x00000000
        /*0978*/ 	.short	0x010a
        /*097a*/ 	.byte	0xff
	.zero		1


	//   ....[135]....
        /*097c*/ 	.word	0x0000bfe0
        /*0980*/ 	.word	0x00000000
        /*0984*/ 	.word	0x00000000
        /*0988*/ 	.short	0x010a
        /*098a*/ 	.byte	0xff
	.zero		1


	//   ....[136]....
        /*098c*/ 	.word	0x0000c040
        /*0990*/ 	.word	0x00000000
        /*0994*/ 	.word	0x00000000
        /*0998*/ 	.short	0x010a
        /*099a*/ 	.byte	0xff
	.zero		1


	//   ....[137]....
        /*099c*/ 	.word	0x0000c0a0
        /*09a0*/ 	.word	0x00000000
        /*09a4*/ 	.word	0x00000000
        /*09a8*/ 	.short	0x010a
        /*09aa*/ 	.byte	0xff
	.zero		1


	//   ....[138]....
        /*09ac*/ 	.word	0x0000c100
        /*09b0*/ 	.word	0x00000000
        /*09b4*/ 	.word	0x00000000
        /*09b8*/ 	.short	0x010a
        /*09ba*/ 	.byte	0xff
	.zero		1


	//   ....[139]....
        /*09bc*/ 	.word	0x0000c160
        /*09c0*/ 	.word	0x00000000
        /*09c4*/ 	.word	0x00000000
        /*09c8*/ 	.short	0x010a
        /*09ca*/ 	.byte	0xff
	.zero		1


	//   ....[140]....
        /*09cc*/ 	.word	0x0000c1c0
        /*09d0*/ 	.word	0x00000000
        /*09d4*/ 	.word	0x00000000
        /*09d8*/ 	.short	0x010a
        /*09da*/ 	.byte	0xff
	.zero		1


	//   ....[141]....
        /*09dc*/ 	.word	0x0000c220
        /*09e0*/ 	.word	0x00000000
        /*09e4*/ 	.word	0x00000000
        /*09e8*/ 	.short	0x010a
        /*09ea*/ 	.byte	0xff
	.zero		1


	//   ....[142]....
        /*09ec*/ 	.word	0x0000c280
        /*09f0*/ 	.word	0x00000000
        /*09f4*/ 	.word	0x00000000
        /*09f8*/ 	.short	0x010a
        /*09fa*/ 	.byte	0xff
	.zero		1


	//   ....[143]....
        /*09fc*/ 	.word	0x0000c2e0
        /*0a00*/ 	.word	0x00000000
        /*0a04*/ 	.word	0x00000000
        /*0a08*/ 	.short	0x010a
        /*0a0a*/ 	.byte	0xff
	.zero		1


	//   ....[144]....
        /*0a0c*/ 	.word	0x0000c340
        /*0a10*/ 	.word	0x00000000
        /*0a14*/ 	.word	0x00000000
        /*0a18*/ 	.short	0x010a
        /*0a1a*/ 	.byte	0xff
	.zero		1


	//   ....[145]....
        /*0a1c*/ 	.word	0x0000c390
        /*0a20*/ 	.word	0x00000002
        /*0a24*/ 	.word	0x00000170
        /*0a28*/ 	.short	0x010a
        /*0a2a*/ 	.byte	0xff
	.zero		1


	//   ....[146]....
        /*0a2c*/ 	.word	0x0000c3f0
        /*0a30*/ 	.word	0x00000002
        /*0a34*/ 	.word	0x00000140
        /*0a38*/ 	.short	0x010a
        /*0a3a*/ 	.byte	0xff
	.zero		1


	//   ....[147]....
        /*0a3c*/ 	.word	0x0000c440
        /*0a40*/ 	.word	0x00000002
        /*0a44*/ 	.word	0x00000130
        /*0a48*/ 	.short	0x010a
        /*0a4a*/ 	.byte	0xff
	.zero		1


	//   ....[148]....
        /*0a4c*/ 	.word	0x0000c4a0
        /*0a50*/ 	.word	0x00000000
        /*0a54*/ 	.word	0x00000140
        /*0a58*/ 	.short	0x010a
        /*0a5a*/ 	.byte	0xff
	.zero		1


	//   ....[149]....
        /*0a5c*/ 	.word	0x0000c4f0
        /*0a60*/ 	.word	0x00000000
        /*0a64*/ 	.word	0x00000130
        /*0a68*/ 	.short	0x010a
        /*0a6a*/ 	.byte	0xff
	.zero		1


	//   ....[150]....
        /*0a6c*/ 	.word	0x0000c550
        /*0a70*/ 	.word	0x00000003
        /*0a74*/ 	.word	0x00000160
        /*0a78*/ 	.short	0x010a
        /*0a7a*/ 	.byte	0xff
	.zero		1


	//   ....[151]....
        /*0a7c*/ 	.word	0x0000c5b0
        /*0a80*/ 	.word	0x00000000
        /*0a84*/ 	.word	0x00000000
        /*0a88*/ 	.short	0x010a
        /*0a8a*/ 	.byte	0xff
	.zero		1


	//   ....[152]....
        /*0a8c*/ 	.word	0x0000c610
        /*0a90*/ 	.word	0x00000000
        /*0a94*/ 	.word	0x00000000
        /*0a98*/ 	.short	0x010a
        /*0a9a*/ 	.byte	0xff
	.zero		1


	//   ....[153]....
        /*0a9c*/ 	.word	0x0000c670
        /*0aa0*/ 	.word	0x00000000
        /*0aa4*/ 	.word	0x00000000
        /*0aa8*/ 	.short	0x010a
        /*0aaa*/ 	.byte	0xff
	.zero		1


	//   ....[154]....
        /*0aac*/ 	.word	0x0000c6c0
        /*0ab0*/ 	.word	0x0000000c
        /*0ab4*/ 	.word	0x00000130
        /*0ab8*/ 	.short	0x010a
        /*0aba*/ 	.byte	0xff
	.zero		1


	//   ....[155]....
        /*0abc*/ 	.word	0x0000c720
        /*0ac0*/ 	.word	0x00000000
        /*0ac4*/ 	.word	0x00000128
        /*0ac8*/ 	.short	0x010a
        /*0aca*/ 	.byte	0xff
	.zero		1


	//   ....[156]....
        /*0acc*/ 	.word	0x0000c780
        /*0ad0*/ 	.word	0x00000000
        /*0ad4*/ 	.word	0x00000100
        /*0ad8*/ 	.short	0x010a
        /*0ada*/ 	.byte	0xff
	.zero		1


	//   ....[157]....
        /*0adc*/ 	.word	0x0000c7e0
        /*0ae0*/ 	.word	0x00000000
        /*0ae4*/ 	.word	0x00000108
        /*0ae8*/ 	.short	0x010a
        /*0aea*/ 	.byte	0xff
	.zero		1


	//   ....[158]....
        /*0aec*/ 	.word	0x0000c840
        /*0af0*/ 	.word	0x00000000
        /*0af4*/ 	.word	0x00000110
        /*0af8*/ 	.short	0x010a
        /*0afa*/ 	.byte	0xff
	.zero		1


	//   ....[159]....
        /*0afc*/ 	.word	0x0000c8a0
        /*0b00*/ 	.word	0x00000000
        /*0b04*/ 	.word	0x00000118
        /*0b08*/ 	.short	0x010a
        /*0b0a*/ 	.byte	0xff
	.zero		1


	//   ....[160]....
        /*0b0c*/ 	.word	0x0000c900
        /*0b10*/ 	.word	0x00000000
        /*0b14*/ 	.word	0x00000100
        /*0b18*/ 	.short	0x010a
        /*0b1a*/ 	.byte	0xff
	.zero		1


	//   ....[161]....
        /*0b1c*/ 	.word	0x0000c960
        /*0b20*/ 	.word	0x00000000
        /*0b24*/ 	.word	0x00000108
        /*0b28*/ 	.short	0x010a
        /*0b2a*/ 	.byte	0xff
	.zero		1


	//   ....[162]....
        /*0b2c*/ 	.word	0x0000c9c0
        /*0b30*/ 	.word	0x00000000
        /*0b34*/ 	.word	0x00000110
        /*0b38*/ 	.short	0x010a
        /*0b3a*/ 	.byte	0xff
	.zero		1


	//   ....[163]....
        /*0b3c*/ 	.word	0x0000ca10
        /*0b40*/ 	.word	0x00000003
        /*0b44*/ 	.word	0x00000130
        /*0b48*/ 	.short	0x010a
        /*0b4a*/ 	.byte	0xff
	.zero		1


	//   ....[164]....
        /*0b4c*/ 	.word	0x0000ca60
        /*0b50*/ 	.word	0x00000003
        /*0b54*/ 	.word	0x000000e0
        /*0b58*/ 	.short	0x010a
        /*0b5a*/ 	.byte	0xff
	.zero		1


	//   ....[165]....
        /*0b5c*/ 	.word	0x0000cab0
        /*0b60*/ 	.word	0x0000004e
        /*0b64*/ 	.word	0x00000150
        /*0b68*/ 	.short	0x010a
        /*0b6a*/ 	.byte	0xff
	.zero		1


	//   ....[166]....
        /*0b6c*/ 	.word	0x0000cb00
        /*0b70*/ 	.word	0x00000074
        /*0b74*/ 	.word	0x000000e0
        /*0b78*/ 	.short	0x010a
        /*0b7a*/ 	.byte	0xff
	.zero		1


	//   ....[167]....
        /*0b7c*/ 	.word	0x0000cb50
        /*0b80*/ 	.word	0x00000000
        /*0b84*/ 	.word	0x000000e0
        /*0b88*/ 	.short	0x010a
        /*0b8a*/ 	.byte	0xff
	.zero		1


	//   ....[168]....
        /*0b8c*/ 	.word	0x0000cba0
        /*0b90*/ 	.word	0x00000000
        /*0b94*/ 	.word	0x000000e0
        /*0b98*/ 	.short	0x010a
        /*0b9a*/ 	.byte	0xff
	.zero		1


	//----- nvinfo : EIATTR_NUM_MBARRIERS
	.align		4
.L_48:
        /*0b9c*/ 	.byte	0x03, 0x38
        /*0b9e*/ 	.short	0x0032


	//----- nvinfo : EIATTR_EXIT_INSTR_OFFSETS
	.align		4
        /*0ba0*/ 	.byte	0x04, 0x1c
        /*0ba2*/ 	.short	(.L_50 - .L_49)


	//   ....[0]....
.L_49:
        /*0ba4*/ 	.word	0x00003030


	//   ....[1]....
        /*0ba8*/ 	.word	0x00003520


	//   ....[2]....
        /*0bac*/ 	.word	0x00003580


	//   ....[3]....
        /*0bb0*/ 	.word	0x00004220


	//   ....[4]....
        /*0bb4*/ 	.word	0x00005390


	//   ....[5]....
        /*0bb8*/ 	.word	0x000053d0


	//   ....[6]....
        /*0bbc*/ 	.word	0x0000bd40


	//----- nvinfo : EIATTR_MAX_THREADS
	.align		4
.L_50:
        /*0bc0*/ 	.byte	0x04, 0x05
        /*0bc2*/ 	.short	(.L_52 - .L_51)
.L_51:
        /*0bc4*/ 	.word	0x00000100
        /*0bc8*/ 	.word	0x00000001
        /*0bcc*/ 	.word	0x00000001


	//----- nvinfo : EIATTR_CRS_STACK_SIZE
	.align		4
.L_52:
        /*0bd0*/ 	.byte	0x04, 0x1e
        /*0bd2*/ 	.short	(.L_54 - .L_53)
.L_53:
        /*0bd4*/ 	.word	0x00000000


	//----- nvinfo : EIATTR_CBANK_PARAM_SIZE
	.align		4
.L_54:
        /*0bd8*/ 	.byte	0x03, 0x19
        /*0bda*/ 	.short	0x0800


	//----- nvinfo : EIATTR_PARAM_CBANK
	.align		4
        /*0bdc*/ 	.byte	0x04, 0x0a
        /*0bde*/ 	.short	(.L_56 - .L_55)
	.align		4
.L_55:
        /*0be0*/ 	.word	index@(.nv.constant0._ZN7cutlass13device_kernelINS_4gemm6kernel13GemmUniversalIN4cute5tupleIJiiiiEEENS1_10collective13CollectiveMmaINS1_35MainloopSm100TmaUmmaWarpSpecializedILi14ELi2ELi2ENS5_IJNS4_1CILi1EEENSA_ILi2EEESB_EEEEENS5_IJNSA_ILi128EEENSA_ILi256EEENSA_ILi32EEEEEEaNS5_IJlSB_lEEEaSJ_NS4_8TiledMMAINS4_8MMA_AtomIJNS4_15SM100_MMA_S8_SSIaaiLi128ELi256ELNS4_4UMMA5MajorE0ELSO_0ELNSN_8SaturateE0EEEEEENS4_6LayoutINS5_IJSB_SB_SB_EEENS5_IJNSA_ILi0EEESU_SU_EEEEENS5_IJNS4_10UnderscoreESX_SX_EEEEENS4_23SM90_TMA_LOAD_MULTICASTENS4_14ComposedLayoutINS4_7SwizzleILi1ELi4ELi3EEENS4_18smem_ptr_flag_bitsILi8EEENSS_INS5_IJNSA_ILi8EEESH_EEENS5_IJSH_SB_EEEEEEEvNS4_8identityENS4_13SM90_TMA_LOADES1A_vS1B_EENS_8epilogue10collective18CollectiveEpilogueINS1E_23Sm100TmaWarpSpecializedILi4ELi2ELi64ELb0ELb0EEEJSI_NS5_IJNSS_ISF_SB_EENSS_INSA_ILi64EEESB_EEEEEaSJ_aSJ_NS1E_6fusion15FusionCallbacksIS1I_NS1N_17LinearCombinationIaiaiLNS_15FloatRoundStyleE2EEESI_S1M_JEEENS4_5SM1004TMEM4LOAD26SM100_TMEM_LOAD_32dp32b64xES1C_NS11_INS12_ILi2ELi4ELi3EEES15_NSS_INS5_IJS16_S1K_EEENS5_IJS1K_SB_EEEEEEENS4_39AutoVectorizingCopyWithAssumedAlignmentILi128EEENS4_14SM90_TMA_STOREES21_S23_S23_EEEvvEEEEvNT_6ParamsE)
        /*0be4*/ 	.short	0x0380
        /*0be6*/ 	.short	0x0800


	//----- nvinfo : EIATTR_SW_WAR
	.align		4
.L_56:
        /*0be8*/ 	.byte	0x04, 0x36
        /*0bea*/ 	.short	(.L_58 - .L_57)
.L_57:
        /*0bec*/ 	.word	0x00000008
.L_58:


//--------------------- .nv.callgraph             --------------------------
	.section	.nv.callgraph,"",@"SHT_CUDA_CALLGRAPH"
	.align	4
	.sectionentsize	8
	.align		4
        /*0000*/ 	.word	0x00000000
	.align		4
        /*0004*/ 	.word	0xffffffff
	.align		4
        /*0008*/ 	.word	index@(_ZN7cutlass13device_kernelINS_4gemm6kernel13GemmUniversalIN4cute5tupleIJiiiiEEENS1_10collective13CollectiveMmaINS1_35MainloopSm100TmaUmmaWarpSpecializedILi14ELi2ELi2ENS5_IJNS4_1CILi1EEENSA_ILi2EEESB_EEEEENS5_IJNSA_ILi128EEENSA_ILi256EEENSA_ILi32EEEEEEaNS5_IJlSB_lEEEaSJ_NS4_8TiledMMAINS4_8MMA_AtomIJNS4_15SM100_MMA_S8_SSIaaiLi128ELi256ELNS4_4UMMA5MajorE0ELSO_0ELNSN_8SaturateE0EEEEEENS4_6LayoutINS5_IJSB_SB_SB_EEENS5_IJNSA_ILi0EEESU_SU_EEEEENS5_IJNS4_10UnderscoreESX_SX_EEEEENS4_23SM90_TMA_LOAD_MULTICASTENS4_14ComposedLayoutINS4_7SwizzleILi1ELi4ELi3EEENS4_18smem_ptr_flag_bitsILi8EEENSS_INS5_IJNSA_ILi8EEESH_EEENS5_IJSH_SB_EEEEEEEvNS4_8identityENS4_13SM90_TMA_LOADES1A_vS1B_EENS_8epilogue10collective18CollectiveEpilogueINS1E_23Sm100TmaWarpSpecializedILi4ELi2ELi64ELb0ELb0EEEJSI_NS5_IJNSS_ISF_SB_EENSS_INSA_ILi64EEESB_EEEEEaSJ_aSJ_NS1E_6fusion15FusionCallbacksIS1I_NS1N_17LinearCombinationIaiaiLNS_15FloatRoundStyleE2EEESI_S1M_JEEENS4_5SM1004TMEM4LOAD26SM100_TMEM_LOAD_32dp32b64xES1C_NS11_INS12_ILi2ELi4ELi3EEES15_NSS_INS5_IJS16_S1K_EEENS5_IJS1K_SB_EEEEEEENS4_39AutoVectorizingCopyWithAssumedAlignmentILi128EEENS4_14SM90_TMA_STOREES21_S23_S23_EEEvvEEEEvNT_6ParamsE)
	.align		4
        /*000c*/ 	.word	index@(__assertfail)
	.align		4
        /*0010*/ 	.word	0x00000000
	.align		4
        /*0014*/ 	.word	0xfffffffe
	.align		4
        /*0018*/ 	.word	0x00000000
	.align		4
        /*001c*/ 	.word	0xfffffffd
	.align		4
        /*0020*/ 	.word	0x00000000
	.align		4
        /*0024*/ 	.word	0xfffffffc


//--------------------- .nv.constant4             --------------------------
	.section	.nv.constant4,"a",@progbits
	.align	8
	.align		8
.nv.constant4:
        /*0000*/ 	.dword	__assertfail
	.align		8
        /*0008*/ 	.dword	__unnamed_1
	.align		8
        /*0010*/ 	.dword	__unnamed_2
	.align		8
        /*0018*/ 	.dword	__unnamed_3
	.align		8
        /*0020*/ 	.dword	_ZN39_INTERNAL_d16cb017_4_k_cu_584c46ec_94674cuda3std3__45__cpo5beginE
	.align		8
        /*0028*/ 	.dword	_ZN39_INTERNAL_d16cb017_4_k_cu_584c46ec_94674cuda3std3__45__cpo3endE
	.align		8
        /*0030*/ 	.dword	_ZN39_INTERNAL_d16cb017_4_k_cu_584c46ec_94674cuda3std3__45__cpo6cbeginE
	.align		8
        /*0038*/ 	.dword	_ZN39_INTERNAL_d16cb017_4_k_cu_584c46ec_94674cuda3std3__45__cpo4cendE
	.align		8
        /*0040*/ 	.dword	_ZN39_INTERNAL_d16cb017_4_k_cu_584c46ec_94674cuda3std3__441_GLOBAL__N__d16cb017_4_k_cu_584c46ec_94676ignoreE
	.align		8
        /*0048*/ 	.dword	_ZN39_INTERNAL_d16cb017_4_k_cu_584c46ec_94674cuda3std3__419piecewise_constructE
	.align		8
        /*0050*/ 	.dword	_ZN39_INTERNAL_d16cb017_4_k_cu_584c46ec_94674cuda3std3__48in_placeE
	.align		8
        /*0058*/ 	.dword	_ZN39_INTERNAL_d16cb017_4_k_cu_584c46ec_94674cuda3std6ranges3__45__cpo4swapE
	.align		8
        /*0060*/ 	.dword	_ZN39_INTERNAL_d16cb017_4_k_cu_584c46ec_94674cuda3std6ranges3__45__cpo9iter_moveE
	.align		8
        /*0068*/ 	.dword	_ZN39_INTERNAL_d16cb017_4_k_cu_584c46ec_94674cute7productE
	.align		8
        /*0070*/ 	.dword	_ZN39_INTERNAL_d16cb017_4_k_cu_584c46ec_94674cute1_E
	.align		8
        /*0078*/ 	.dword	$str$25
	.align		8
        /*0080*/ 	.dword	$str$26
	.align		8
        /*0088*/ 	.dword	$str$27
	.align		8
        /*0090*/ 	.dword	$str$28


//--------------------- .text._ZN7cutlass13device_kernelINS_4gemm6kernel13GemmUniversalIN4cute5tupleIJiiiiEEENS1_10collective13CollectiveMmaINS1_35MainloopSm100TmaUmmaWarpSpecializedILi14ELi2ELi2ENS5_IJNS4_1CILi1EEENSA_ILi2EEESB_EEEEENS5_IJNSA_ILi128EEENSA_ILi256EEENSA_ILi32EEEEEEaNS5_IJlSB_lEEEaSJ_NS4_8TiledMMAINS4_8MMA_AtomIJNS4_15SM100_MMA_S8_SSIaaiLi128ELi256ELNS4_4UMMA5MajorE0ELSO_0ELNSN_8SaturateE0EEEEEENS4_6LayoutINS5_IJSB_SB_SB_EEENS5_IJNSA_ILi0EEESU_SU_EEEEENS5_IJNS4_10UnderscoreESX_SX_EEEEENS4_23SM90_TMA_LOAD_MULTICASTENS4_14ComposedLayoutINS4_7SwizzleILi1ELi4ELi3EEENS4_18smem_ptr_flag_bitsILi8EEENSS_INS5_IJNSA_ILi8EEESH_EEENS5_IJSH_SB_EEEEEEEvNS4_8identityENS4_13SM90_TMA_LOADES1A_vS1B_EENS_8epilogue10collective18CollectiveEpilogueINS1E_23Sm100TmaWarpSpecializedILi4ELi2ELi64ELb0ELb0EEEJSI_NS5_IJNSS_ISF_SB_EENSS_INSA_ILi64EEESB_EEEEEaSJ_aSJ_NS1E_6fusion15FusionCallbacksIS1I_NS1N_17LinearCombinationIaiaiLNS_15FloatRoundStyleE2EEESI_S1M_JEEENS4_5SM1004TMEM4LOAD26SM100_TMEM_LOAD_32dp32b64xES1C_NS11_INS12_ILi2ELi4ELi3EEES15_NSS_INS5_IJS16_S1K_EEENS5_IJS1K_SB_EEEEEEENS4_39AutoVectorizingCopyWithAssumedAlignmentILi128EEENS4_14SM90_TMA_STOREES21_S23_S23_EEEvvEEEEvNT_6ParamsE --------------------------
	.section	.text._ZN7cutlass13device_kernelINS_4gemm6kernel13GemmUniversalIN4cute5tupleIJiiiiEEENS1_10collective13CollectiveMmaINS1_35MainloopSm100TmaUmmaWarpSpecializedILi14ELi2ELi2ENS5_IJNS4_1CILi1EEENSA_ILi2EEESB_EEEEENS5_IJNSA_ILi128EEENSA_ILi256EEENSA_ILi32EEEEEEaNS5_IJlSB_lEEEaSJ_NS4_8TiledMMAINS4_8MMA_AtomIJNS4_15SM100_MMA_S8_SSIaaiLi128ELi256ELNS4_4UMMA5MajorE0ELSO_0ELNSN_8SaturateE0EEEEEENS4_6LayoutINS5_IJSB_SB_SB_EEENS5_IJNSA_ILi0EEESU_SU_EEEEENS5_IJNS4_10UnderscoreESX_SX_EEEEENS4_23SM90_TMA_LOAD_MULTICASTENS4_14ComposedLayoutINS4_7SwizzleILi1ELi4ELi3EEENS4_18smem_ptr_flag_bitsILi8EEENSS_INS5_IJNSA_ILi8EEESH_EEENS5_IJSH_SB_EEEEEEEvNS4_8identityENS4_13SM90_TMA_LOADES1A_vS1B_EENS_8epilogue10collective18CollectiveEpilogueINS1E_23Sm100TmaWarpSpecializedILi4ELi2ELi64ELb0ELb0EEEJSI_NS5_IJNSS_ISF_SB_EENSS_INSA_ILi64EEESB_EEEEEaSJ_aSJ_NS1E_6fusion15FusionCallbacksIS1I_NS1N_17LinearCombinationIaiaiLNS_15FloatRoundStyleE2EEESI_S1M_JEEENS4_5SM1004TMEM4LOAD26SM100_TMEM_LOAD_32dp32b64xES1C_NS11_INS12_ILi2ELi4ELi3EEES15_NSS_INS5_IJS16_S1K_EEENS5_IJS1K_SB_EEEEEEENS4_39AutoVectorizingCopyWithAssumedAlignmentILi128EEENS4_14SM90_TMA_STOREES21_S23_S23_EEEvvEEEEvNT_6ParamsE,"ax",@progbits
	.align	128
.text._ZN7cutlass13device_kernelINS_4gemm6kernel13GemmUniversalIN4cute5tupleIJiiiiEEENS1_10collective13CollectiveMmaINS1_35MainloopSm100TmaUmmaWarpSpecializedILi14ELi2ELi2ENS5_IJNS4_1CILi1EEENSA_ILi2EEESB_EEEEENS5_IJNSA_ILi128EEENSA_ILi256EEENSA_ILi32EEEEEEaNS5_IJlSB_lEEEaSJ_NS4_8TiledMMAINS4_8MMA_AtomIJNS4_15SM100_MMA_S8_SSIaaiLi128ELi256ELNS4_4UMMA5MajorE0ELSO_0ELNSN_8SaturateE0EEEEEENS4_6LayoutINS5_IJSB_SB_SB_EEENS5_IJNSA_ILi0EEESU_SU_EEEEENS5_IJNS4_10UnderscoreESX_SX_EEEEENS4_23SM90_TMA_LOAD_MULTICASTENS4_14ComposedLayoutINS4_7SwizzleILi1ELi4ELi3EEENS4_18smem_ptr_flag_bitsILi8EEENSS_INS5_IJNSA_ILi8EEESH_EEENS5_IJSH_SB_EEEEEEEvNS4_8identityENS4_13SM90_TMA_LOADES1A_vS1B_EENS_8epilogue10collective18CollectiveEpilogueINS1E_23Sm100TmaWarpSpecializedILi4ELi2ELi64ELb0ELb0EEEJSI_NS5_IJNSS_ISF_SB_EENSS_INSA_ILi64EEESB_EEEEEaSJ_aSJ_NS1E_6fusion15FusionCallbacksIS1I_NS1N_17LinearCombinationIaiaiLNS_15FloatRoundStyleE2EEESI_S1M_JEEENS4_5SM1004TMEM4LOAD26SM100_TMEM_LOAD_32dp32b64xES1C_NS11_INS12_ILi2ELi4ELi3EEES15_NSS_INS5_IJS16_S1K_EEENS5_IJS1K_SB_EEEEEEENS4_39AutoVectorizingCopyWithAssumedAlignmentILi128EEENS4_14SM90_TMA_STOREES21_S23_S23_EEEvvEEEEvNT_6ParamsE:
        .type           _ZN7cutlass13device_kernelINS_4gemm6kernel13GemmUniversalIN4cute5tupleIJiiiiEEENS1_10collective13CollectiveMmaINS1_35MainloopSm100TmaUmmaWarpSpecializedILi14ELi2ELi2ENS5_IJNS4_1CILi1EEENSA_ILi2EEESB_EEEEENS5_IJNSA_ILi128EEENSA_ILi256EEENSA_ILi32EEEEEEaNS5_IJlSB_lEEEaSJ_NS4_8TiledMMAINS4_8MMA_AtomIJNS4_15SM100_MMA_S8_SSIaaiLi128ELi256ELNS4_4UMMA5MajorE0ELSO_0ELNSN_8SaturateE0EEEEEENS4_6LayoutINS5_IJSB_SB_SB_EEENS5_IJNSA_ILi0EEESU_SU_EEEEENS5_IJNS4_10UnderscoreESX_SX_EEEEENS4_23SM90_TMA_LOAD_MULTICASTENS4_14ComposedLayoutINS4_7SwizzleILi1ELi4ELi3EEENS4_18smem_ptr_flag_bitsILi8EEENSS_INS5_IJNSA_ILi8EEESH_EEENS5_IJSH_SB_EEEEEEEvNS4_8identityENS4_13SM90_TMA_LOADES1A_vS1B_EENS_8epilogue10collective18CollectiveEpilogueINS1E_23Sm100TmaWarpSpecializedILi4ELi2ELi64ELb0ELb0EEEJSI_NS5_IJNSS_ISF_SB_EENSS_INSA_ILi64EEESB_EEEEEaSJ_aSJ_NS1E_6fusion15FusionCallbacksIS1I_NS1N_17LinearCombinationIaiaiLNS_15FloatRoundStyleE2EEESI_S1M_JEEENS4_5SM1004TMEM4LOAD26SM100_TMEM_LOAD_32dp32b64xES1C_NS11_INS12_ILi2ELi4ELi3EEES15_NSS_INS5_IJS16_S1K_EEENS5_IJS1K_SB_EEEEEEENS4_39AutoVectorizingCopyWithAssumedAlignmentILi128EEENS4_14SM90_TMA_STOREES21_S23_S23_EEEvvEEEEvNT_6ParamsE,@function
        .size           _ZN7cutlass13device_kernelINS_4gemm6kernel13GemmUniversalIN4cute5tupleIJiiiiEEENS1_10collective13CollectiveMmaINS1_35MainloopSm100TmaUmmaWarpSpecializedILi14ELi2ELi2ENS5_IJNS4_1CILi1EEENSA_ILi2EEESB_EEEEENS5_IJNSA_ILi128EEENSA_ILi256EEENSA_ILi32EEEEEEaNS5_IJlSB_lEEEaSJ_NS4_8TiledMMAINS4_8MMA_AtomIJNS4_15SM100_MMA_S8_SSIaaiLi128ELi256ELNS4_4UMMA5MajorE0ELSO_0ELNSN_8SaturateE0EEEEEENS4_6LayoutINS5_IJSB_SB_SB_EEENS5_IJNSA_ILi0EEESU_SU_EEEEENS5_IJNS4_10UnderscoreESX_SX_EEEEENS4_23SM90_TMA_LOAD_MULTICASTENS4_14ComposedLayoutINS4_7SwizzleILi1ELi4ELi3EEENS4_18smem_ptr_flag_bitsILi8EEENSS_INS5_IJNSA_ILi8EEESH_EEENS5_IJSH_SB_EEEEEEEvNS4_8identityENS4_13SM90_TMA_LOADES1A_vS1B_EENS_8epilogue10collective18CollectiveEpilogueINS1E_23Sm100TmaWarpSpecializedILi4ELi2ELi64ELb0ELb0EEEJSI_NS5_IJNSS_ISF_SB_EENSS_INSA_ILi64EEESB_EEEEEaSJ_aSJ_NS1E_6fusion15FusionCallbacksIS1I_NS1N_17LinearCombinationIaiaiLNS_15FloatRoundStyleE2EEESI_S1M_JEEENS4_5SM1004TMEM4LOAD26SM100_TMEM_LOAD_32dp32b64xES1C_NS11_INS12_ILi2ELi4ELi3EEES15_NSS_INS5_IJS16_S1K_EEENS5_IJS1K_SB_EEEEEEENS4_39AutoVectorizingCopyWithAssumedAlignmentILi128EEENS4_14SM90_TMA_STOREES21_S23_S23_EEEvvEEEEvNT_6ParamsE,(.L_x_202 - _ZN7cutlass13device_kernelINS_4gemm6kernel13GemmUniversalIN4cute5tupleIJiiiiEEENS1_10collective13CollectiveMmaINS1_35MainloopSm100TmaUmmaWarpSpecializedILi14ELi2ELi2ENS5_IJNS4_1CILi1EEENSA_ILi2EEESB_EEEEENS5_IJNSA_ILi128EEENSA_ILi256EEENSA_ILi32EEEEEEaNS5_IJlSB_lEEEaSJ_NS4_8TiledMMAINS4_8MMA_AtomIJNS4_15SM100_MMA_S8_SSIaaiLi128ELi256ELNS4_4UMMA5MajorE0ELSO_0ELNSN_8SaturateE0EEEEEENS4_6LayoutINS5_IJSB_SB_SB_EEENS5_IJNSA_ILi0EEESU_SU_EEEEENS5_IJNS4_10UnderscoreESX_SX_EEEEENS4_23SM90_TMA_LOAD_MULTICASTENS4_14ComposedLayoutINS4_7SwizzleILi1ELi4ELi3EEENS4_18smem_ptr_flag_bitsILi8EEENSS_INS5_IJNSA_ILi8EEESH_EEENS5_IJSH_SB_EEEEEEEvNS4_8identityENS4_13SM90_TMA_LOADES1A_vS1B_EENS_8epilogue10collective18CollectiveEpilogueINS1E_23Sm100TmaWarpSpecializedILi4ELi2ELi64ELb0ELb0EEEJSI_NS5_IJNSS_ISF_SB_EENSS_INSA_ILi64EEESB_EEEEEaSJ_aSJ_NS1E_6fusion15FusionCallbacksIS1I_NS1N_17LinearCombinationIaiaiLNS_15FloatRoundStyleE2EEESI_S1M_JEEENS4_5SM1004TMEM4LOAD26SM100_TMEM_LOAD_32dp32b64xES1C_NS11_INS12_ILi2ELi4ELi3EEES15_NSS_INS5_IJS16_S1K_EEENS5_IJS1K_SB_EEEEEEENS4_39AutoVectorizingCopyWithAssumedAlignmentILi128EEENS4_14SM90_TMA_STOREES21_S23_S23_EEEvvEEEEvNT_6ParamsE)
        .other          _ZN7cutlass13device_kernelINS_4gemm6kernel13GemmUniversalIN4cute5tupleIJiiiiEEENS1_10collective13CollectiveMmaINS1_35MainloopSm100TmaUmmaWarpSpecializedILi14ELi2ELi2ENS5_IJNS4_1CILi1EEENSA_ILi2EEESB_EEEEENS5_IJNSA_ILi128EEENSA_ILi256EEENSA_ILi32EEEEEEaNS5_IJlSB_lEEEaSJ_NS4_8TiledMMAINS4_8MMA_AtomIJNS4_15SM100_MMA_S8_SSIaaiLi128ELi256ELNS4_4UMMA5MajorE0ELSO_0ELNSN_8SaturateE0EEEEEENS4_6LayoutINS5_IJSB_SB_SB_EEENS5_IJNSA_ILi0EEESU_SU_EEEEENS5_IJNS4_10UnderscoreESX_SX_EEEEENS4_23SM90_TMA_LOAD_MULTICASTENS4_14ComposedLayoutINS4_7SwizzleILi1ELi4ELi3EEENS4_18smem_ptr_flag_bitsILi8EEENSS_INS5_IJNSA_ILi8EEESH_EEENS5_IJSH_SB_EEEEEEEvNS4_8identityENS4_13SM90_TMA_LOADES1A_vS1B_EENS_8epilogue10collective18CollectiveEpilogueINS1E_23Sm100TmaWarpSpecializedILi4ELi2ELi64ELb0ELb0EEEJSI_NS5_IJNSS_ISF_SB_EENSS_INSA_ILi64EEESB_EEEEEaSJ_aSJ_NS1E_6fusion15FusionCallbacksIS1I_NS1N_17LinearCombinationIaiaiLNS_15FloatRoundStyleE2EEESI_S1M_JEEENS4_5SM1004TMEM4LOAD26SM100_TMEM_LOAD_32dp32b64xES1C_NS11_INS12_ILi2ELi4ELi3EEES15_NSS_INS5_IJS16_S1K_EEENS5_IJS1K_SB_EEEEEEENS4_39AutoVectorizingCopyWithAssumedAlignmentILi128EEENS4_14SM90_TMA_STOREES21_S23_S23_EEEvvEEEEvNT_6ParamsE,@"STO_CUDA_ENTRY STV_DEFAULT"
_ZN7cutlass13device_kernelINS_4gemm6kernel13GemmUniversalIN4cute5tupleIJiiiiEEENS1_10collective13CollectiveMmaINS1_35MainloopSm100TmaUmmaWarpSpecializedILi14ELi2ELi2ENS5_IJNS4_1CILi1EEENSA_ILi2EEESB_EEEEENS5_IJNSA_ILi128EEENSA_ILi256EEENSA_ILi32EEEEEEaNS5_IJlSB_lEEEaSJ_NS4_8TiledMMAINS4_8MMA_AtomIJNS4_15SM100_MMA_S8_SSIaaiLi128ELi256ELNS4_4UMMA5MajorE0ELSO_0ELNSN_8SaturateE0EEEEEENS4_6LayoutINS5_IJSB_SB_SB_EEENS5_IJNSA_ILi0EEESU_SU_EEEEENS5_IJNS4_10UnderscoreESX_SX_EEEEENS4_23SM90_TMA_LOAD_MULTICASTENS4_14ComposedLayoutINS4_7SwizzleILi1ELi4ELi3EEENS4_18smem_ptr_flag_bitsILi8EEENSS_INS5_IJNSA_ILi8EEESH_EEENS5_IJSH_SB_EEEEEEEvNS4_8identityENS4_13SM90_TMA_LOADES1A_vS1B_EENS_8epilogue10collective18CollectiveEpilogueINS1E_23Sm100TmaWarpSpecializedILi4ELi2ELi64ELb0ELb0EEEJSI_NS5_IJNSS_ISF_SB_EENSS_INSA_ILi64EEESB_EEEEEaSJ_aSJ_NS1E_6fusion15FusionCallbacksIS1I_NS1N_17LinearCombinationIaiaiLNS_15FloatRoundStyleE2EEESI_S1M_JEEENS4_5SM1004TMEM4LOAD26SM100_TMEM_LOAD_32dp32b64xES1C_NS11_INS12_ILi2ELi4ELi3EEES15_NSS_INS5_IJS16_S1K_EEENS5_IJS1K_SB_EEEEEEENS4_39AutoVectorizingCopyWithAssumedAlignmentILi128EEENS4_14SM90_TMA_STOREES21_S23_S23_EEEvvEEEEvNT_6ParamsE:
[----:B------:R-:W1:Y:S01]  /*0000*/  LDC R1, c[0x0][0x37c] ;  /* 0x0000df00ff017b82 */ /* 0x000e620000000800 */
[----:B------:R-:W2:Y:S01]  /*0010*/  S2R R154, SR_TID.X ;  /* 0x00000000009a7919 */ /* 0x000ea20000002100 */
[----:B------:R-:W3:Y:S01]  /*0020*/  LDCU.64 UR8, c[0x0][0x890] ;  /* 0x00011200ff0877ac */ /* 0x000ee20008000a00 */
[----:B------:R-:W-:Y:S02]  /*0030*/  PRMT R140, RZ, 0x7610, R140 ;  /* 0x00007610ff8c7816 */ /* 0x000fe4000000008c */
[----:B------:R-:W-:Y:S01]  /*0040*/  ELECT P3, URZ, PT ;  /* 0x0000000000ff782f */ /* 0x000fe20003860000 */
[----:B---3--:R-:W-:-:S04]  /*0050*/  UISETP.NE.U32.AND UP0, UPT, UR8, URZ, UPT ;  /* 0x000000ff0800728c */ /* 0x008fc8000bf05070 */
[----:B------:R-:W-:Y:S01]  /*0060*/  UISETP.NE.AND.EX UP0, UPT, UR9, URZ, UPT, UP0 ;  /* 0x000000ff0900728c */ /* 0x000fe2000bf05300 */
[----:B--2---:R-:W-:-:S05]  /*0070*/  SHF.R.U32.HI R141, RZ, 0x5, R154 ;  /* 0x00000005ff8d7819 */ /* 0x004fca000001169a */
[----:B------:R-:W2:Y:S02]  /*0080*/  SHFL.IDX PT, R0, R141, RZ, 0x1f ;  /* 0x00001fff8d007589 */ /* 0x000ea400000e0000 */
[----:B--2---:R-:W-:Y:S01]  /*0090*/  R2UR UR17, R0 ;  /* 0x00000000001172ca */ /* 0x004fe200000e0000 */
[----:B-1----:R-:W-:-:S14]  /*00a0*/  BRA.U UP0, `(.L_x_0) ;  /* 0x0000000100307547 */ /* 0x002fdc000b800000 */
[----:B------:R-:W1:Y:S02]  /*00b0*/  LDCU.64 UR4, c[0x0][0x888] ;  /* 0x00011100ff0477ac */ /* 0x000e640008000a00 */
[----:B-1----:R-:W-:-:S04]  /*00c0*/  UISETP.NE.U32.AND UP0, UPT, UR4, URZ, UPT ;  /* 0x000000ff0400728c */ /* 0x002fc8000bf05070 */
[----:B------:R-:W-:-:S09]  /*00d0*/  UISETP.NE.AND.EX UP0, UPT, UR5, URZ, UPT, UP0 ;  /* 0x000000ff0500728c */ /* 0x000fd2000bf05300 */
[----:B------:R-:W-:Y:S05]  /*00e0*/  BRA.U !UP0, `(.L_x_1) ;  /* 0x0000000108147547 */ /* 0x000fea000b800000 */
[----:B------:R-:W1:Y:S01]  /*00f0*/  LDC.64 R72, c[0x0][0x888] ;  /* 0x00022200ff487b82 */ /* 0x000e620000000a00 */
[----:B------:R-:W1:Y:S02]  /*0100*/  LDCU.64 UR4, c[0x0][0x358] ;  /* 0x00006b00ff0477ac */ /* 0x000e640008000a00 */
[----:B-1----:R1:W5:Y:S01]  /*0110*/  LDG.E R72, desc[UR4][R72.64] ;  /* 0x0000000448487981 */ /* 0x002362000c1e1900 */
[----:B------:R-:W-:Y:S01]  /*0120*/  HFMA2 R140, -RZ, RZ, 0, 5.9604644775390625e-08 ;  /* 0x00000001ff8c7431 */ /* 0x000fe200000001ff */
[----:B------:R-:W-:Y:S05]  /*0130*/  BRA `(.L_x_0) ;  /* 0x00000000000c7947 */ /* 0x000fea0003800000 */
.L_x_1:
[----:B------:R-:W1:Y:S01]  /*0140*/  LDCU UR4, c[0x0][0x880] ;  /* 0x00011000ff0477ac */ /* 0x000e620008000800 */
[----:B------:R-:W-:Y:S01]  /*0150*/  HFMA2 R140, -RZ, RZ, 0, 5.9604644775390625e-08 ;  /* 0x00000001ff8c7431 */ /* 0x000fe200000001ff */
[----:B-1----:R-:W-:-:S07]  /*0160*/  MOV R72, UR4 ;  /* 0x0000000400487c02 */ /* 0x002fce0008000f00 */
.L_x_0:
[----:B------:R-:W2:Y:S02]  /*0170*/  LDCU.64 UR4, c[0x0][0x8b0] ;  /* 0x00011600ff0477ac */ /* 0x000ea40008000a00 */
[----:B--2---:R-:W-:-:S04]  /*0180*/  UISETP.NE.U32.AND UP0, UPT, UR4, URZ, UPT ;  /* 0x000000ff0400728c */ /* 0x004fc8000bf05070 */
[----:B------:R-:W-:-:S09]  /*0190*/  UISETP.NE.AND.EX UP0, UPT, UR5, URZ, UPT, UP0 ;  /* 0x000000ff0500728c */ /* 0x000fd2000bf05300 */
[----:B------:R-:W-:Y:S05]  /*01a0*/  BRA.U UP0, `(.L_x_2) ;  /* 0x0000000100287547 */ /* 0x000fea000b800000 */
[----:B------:R-:W2:Y:S02]  /*01b0*/  LDCU.64 UR4, c[0x0][0x8a8] ;  /* 0x00011500ff0477ac */ /* 0x000ea40008000a00 */
[----:B--2---:R-:W-:-:S04]  /*01c0*/  UISETP.NE.U32.AND UP0, UPT, UR4, URZ, UPT ;  /* 0x000000ff0400728c */ /* 0x004fc8000bf05070 */
[----:B------:R-:W-:-:S09]  /*01d0*/  UISETP.NE.AND.EX UP0, UPT, UR5, URZ, UPT, UP0 ;  /* 0x000000ff0500728c */ /* 0x000fd2000bf05300 */
[----:B------:R-:W-:Y:S05]  /*01e0*/  BRA.U !UP0, `(.L_x_3) ;  /* 0x0000000108107547 */ /* 0x000fea000b800000 */
[----:B------:R-:W2:Y:S01]  /*01f0*/  LDC.64 R70, c[0x0][0x8a8] ;  /* 0x00022a00ff467b82 */ /* 0x000ea20000000a00 */
[----:B------:R-:W2:Y:S02]  /*0200*/  LDCU.64 UR4, c[0x0][0x358] ;  /* 0x00006b00ff0477ac */ /* 0x000ea40008000a00 */
[----:B--2---:R2:W5:Y:S01]  /*0210*/  LDG.E R70, desc[UR4][R70.64] ;  /* 0x0000000446467981 */ /* 0x004562000c1e1900 */
[----:B------:R-:W-:Y:S05]  /*0220*/  BRA `(.L_x_2) ;  /* 0x0000000000087947 */ /* 0x000fea0003800000 */
.L_x_3:
[----:B------:R-:W2:Y:S02]  /*0230*/  LDCU UR4, c[0x0][0x8a0] ;  /* 0x00011400ff0477ac */ /* 0x000ea40008000800 */
[----:B--2---:R-:W-:Y:S02]  /*0240*/  MOV R70, UR4 ;  /* 0x0000000400467c02 */ /* 0x004fe40008000f00 */
.L_x_2:
[----:B------:R-:W-:Y:S01]  /*0250*/  IMAD.U32 R0, RZ, RZ, UR17 ;  /* 0x00000011ff007e24 */ /* 0x000fe2000f8e00ff */
[----:B------:R-:W-:Y:S04]  /*0260*/  BSSY.RECONVERGENT B0, `(.L_x_4) ;  /* 0x000000c000007945 */ /* 0x000fe80003800200 */
[C---:B------:R-:W-:Y:S02]  /*0270*/  ISETP.NE.OR P1, PT, R0.reuse, 0x1, !P3 ;  /* 0x000000010000780c */ /* 0x040fe40005f25670 */
[----:B------:R-:W-:-:S11]  /*0280*/  ISETP.NE.OR P0, PT, R0, 0x3, !P3 ;  /* 0x000000030000780c */ /* 0x000fd60005f05670 */
[----:B------:R-:W-:Y:S05]  /*0290*/  @P1 BRA `(.L_x_5) ;  /* 0x0000000000201947 */ /* 0x000fea0003800000 */
[----:B------:R-:W3:Y:S02]  /*02a0*/  LDCU.64 UR4, c[0x0][0x348] ;  /* 0x00006900ff0477ac */ /* 0x000ee40008000a00 */
[----:B---3--:R-:W-:Y:S02]  /*02b0*/  UIADD3 UR6, UP1, UPT, UR4, 0x80, URZ ;  /* 0x0000008004067890 */ /* 0x008fe4000ff3e0ff */
[----:B------:R-:W-:Y:S02]  /*02c0*/  UIADD3 UR4, UP0, UPT, UR4, 0x180, URZ ;  /* 0x0000018004047890 */ /* 0x000fe4000ff1e0ff */
[----:B------:R-:W-:Y:S02]  /*02d0*/  UIADD3.X UR7, UPT, UPT, URZ, UR5, URZ, UP1, !UPT ;  /* 0x00000005ff077290 */ /* 0x000fe40008ffe4ff */
[----:B------:R-:W-:-:S07]  /*02e0*/  UIADD3.X UR5, UPT, UPT, URZ, UR5, URZ, UP0, !UPT ;  /* 0x00000005ff057290 */ /* 0x000fce00087fe4ff */
[----:B------:R3:W-:Y:S02]  /*02f0*/  UTMACCTL.PF [UR6] ;  /* 0x00000000060079b9 */ /* 0x0007e40008040000 */
[----:B------:R3:W-:Y:S02]  /*0300*/  UTMACCTL.PF [UR4] ;  /* 0x00000000040079b9 */ /* 0x0007e40008040000 */
[----:B---3--:R-:W-:Y:S01]  /*0310*/  NOP ;  /* 0x0000000000007918 */ /* 0x008fe20000000000 */
.L_x_5:
[----:B------:R-:W-:Y:S05]  /*0320*/  BSYNC.RECONVERGENT B0 ;  /* 0x0000000000007941 */ /* 0x000fea0003800200 */
.L_x_4:
[----:B------:R-:W-:Y:S04]  /*0330*/  BSSY.RECONVERGENT B0, `(.L_x_6) ;  /* 0x000000a000007945 */ /* 0x000fe80003800200 */
        /* <DEDUP_REMOVED lines=9> */
.L_x_7:
[----:B------:R-:W-:Y:S05]  /*03d0*/  BSYNC.RECONVERGENT B0 ;  /* 0x0000000000007941 */ /* 0x000fea0003800200 */
.L_x_6:
[----:B------:R-:W3:Y:S01]  /*03e0*/  LDCU.64 UR4, c[0x0][0x888] ;  /* 0x00011100ff0477ac */ /* 0x000ee20008000a00 */
[----:B------:R-:W-:Y:S02]  /*03f0*/  UISETP.EQ.U32.AND UP1, UPT, UR8, URZ, UPT ;  /* 0x000000ff0800728c */ /* 0x000fe4000bf22070 */
[----:B------:R-:W-:Y:S02]  /*0400*/  UPLOP3.LUT UP3, UPT, UPT, UPT, UPT, 0x80, 0x8 ;  /* 0x000000000008789c */ /* 0x000fe40003f6f070 */
[----:B---3--:R-:W-:-:S04]  /*0410*/  UISETP.NE.U32.AND UP0, UPT, UR4, URZ, UPT ;  /* 0x000000ff0400728c */ /* 0x008fc8000bf05070 */
[----:B------:R-:W-:-:S04]  /*0420*/  UISETP.NE.AND.EX UP0, UPT, UR5, URZ, UPT, UP0 ;  /* 0x000000ff0500728c */ /* 0x000fc8000bf05300 */
[----:B------:R-:W-:-:S04]  /*0430*/  UISETP.EQ.OR.EX UP2, UPT, UR9, URZ, !UP0, UP1 ;  /* 0x000000ff0900728c */ /* 0x000fc8000c742710 */
[----:B------:R-:W-:-:S06]  /*0440*/  UP2UR UR4, UPR, URZ, 0x4 ;  /* 0x00000004ff047883 */ /* 0x000fcc0008000000 */
[----:B------:R-:W-:Y:S01]  /*0450*/  MOV R144, UR4 ;  /* 0x0000000400907c02 */ /* 0x000fe20008000f00 */
[----:B------:R-:W-:Y:S06]  /*0460*/  BRA.U !UP2, `(.L_x_8) ;  /* 0x000000010a207547 */ /* 0x000fec000b800000 */
[----:B-----5:R-:W-:Y:S01]  /*0470*/  R2UR UR5, R72 ;  /* 0x00000000480572ca */ /* 0x020fe200000e0000 */
[----:B------:R-:W-:Y:S02]  /*0480*/  UISETP.NE.U32.AND UP1, UPT, UR8, URZ, UPT ;  /* 0x000000ff0800728c */ /* 0x000fe4000bf25070 */
[----:B------:R-:W-:Y:S02]  /*0490*/  USEL UR4, URZ, 0xffffffff, UP0 ;  /* 0xffffffffff047887 */ /* 0x000fe40008000000 */
[----:B------:R-:W-:-:S08]  /*04a0*/  UISETP.NE.AND.EX UP1, UPT, UR9, URZ, UPT, UP1 ;  /* 0x000000ff0900728c */ /* 0x000fd0000bf25310 */
[----:B------:R-:W-:-:S04]  /*04b0*/  UISETP.NE.AND UP0, UPT, UR5, URZ, UPT ;  /* 0x000000ff0500728c */ /* 0x000fc8000bf05270 */
[----:B------:R-:W-:-:S04]  /*04c0*/  @!UP1 USEL UR4, URZ, 0xffffffff, UP0 ;  /* 0xffffffffff049887 */ /* 0x000fc80008000000 */
[----:B------:R-:W-:-:S04]  /*04d0*/  ULOP3.LUT UR4, UR4, 0x1, URZ, 0xc0, !UPT ;  /* 0x0000000104047892 */ /* 0x000fc8000f8ec0ff */
[----:B------:R-:W-:-:S11]  /*04e0*/  UISETP.NE.U32.AND UP3, UPT, UR4, 0x1, UPT ;  /* 0x000000010400788c */ /* 0x000fd6000bf65070 */
.L_x_8:
[----:B------:R-:W3:Y:S01]  /*04f0*/  SHFL.IDX PT, R2, R141, RZ, 0x1f ;  /* 0x00001fff8d027589 */ /* 0x000ee200000e0000 */
[----:B------:R-:W-:-:S04]  /*0500*/  UISETP.NE.AND UP0, UPT, UR17, 0x2, UPT ;  /* 0x000000021100788c */ /* 0x000fc8000bf05270 */
[----:B------:R-:W-:Y:S01]  /*0510*/  USEL UR43, URZ, 0x1, UP0 ;  /* 0x00000001ff2b7887 */ /* 0x000fe20008000000 */
[----:B---3--:R-:W-:-:S13]  /*0520*/  ISETP.NE.AND P0, PT, R2, RZ, PT ;  /* 0x000000ff0200720c */ /* 0x008fda0003f05270 */
[----:B------:R-:W-:Y:S05]  /*0530*/  @P0 BRA `(.L_x_9) ;  /* 0x0000000000b40947 */ /* 0x000fea0003800000 */
[----:B------:R-:W-:Y:S01]  /*0540*/  ELECT P0, URZ, PT ;  /* 0x0000000000ff782f */ /* 0x000fe20003800000 */
[----:B------:R-:W-:-:S12]  /*0550*/  BSSY.RECONVERGENT B0, `(.L_x_9) ;  /* 0x000002b000007945 */ /* 0x000fd80003800200 */
[----:B------:R-:W-:Y:S05]  /*0560*/  @!P0 BRA `(.L_x_10) ;  /* 0x0000000000a48947 */ /* 0x000fea0003800000 */
[----:B------:R-:W3:Y:S01]  /*0570*/  S2UR UR4, SR_CgaCtaId ;  /* 0x00000000000479c3 */ /* 0x000ee20000008800 */
[----:B------:R-:W-:Y:S01]  /*0580*/  UMOV UR5, 0x400 ;  /* 0x0000040000057882 */ /* 0x000fe20000000000 */
[----:B------:R-:W-:Y:S01]  /*0590*/  UMOV UR8, 0x1 ;  /* 0x0000000100087882 */ /* 0x000fe20000000000 */
[----:B------:R-:W-:Y:S01]  /*05a0*/  UMOV UR6, 0x2 ;  /* 0x0000000200067882 */ /* 0x000fe20000000000 */
[----:B------:R-:W-:-:S04]  /*05b0*/  UIADD3 UR8, UPT, UPT, -UR8, 0x100000, URZ ;  /* 0x0010000008087890 */ /* 0x000fc8000fffe1ff */
[----:B------:R-:W-:Y:S02]  /*05c0*/  USHF.L.U32 UR9, UR8, 0xb, URZ ;  /* 0x0000000b08097899 */ /* 0x000fe400080006ff */
[----:B------:R-:W-:Y:S02]  /*05d0*/  USHF.L.U32 UR8, UR8, 0x1, URZ ;  /* 0x0000000108087899 */ /* 0x000fe400080006ff */
[----:B------:R-:W-:-:S04]  /*05e0*/  UIADD3 UR6, UPT, UPT, -UR6, 0x100000, URZ ;  /* 0x0010000006067890 */ /* 0x000fc8000fffe1ff */
[----:B------:R-:W-:Y:S02]  /*05f0*/  USHF.L.U32 UR7, UR6, 0xb, URZ ;  /* 0x0000000b06077899 */ /* 0x000fe400080006ff */
[----:B------:R-:W-:Y:S02]  /*0600*/  USHF.L.U32 UR6, UR6, 0x1, URZ ;  /* 0x0000000106067899 */ /* 0x000fe400080006ff */
[----:B---3--:R-:W-:Y:S01]  /*0610*/  ULEA UR4, UR4, UR5, 0x18 ;  /* 0x0000000504047291 */ /* 0x008fe2000f8ec0ff */
[----:B------:R-:W3:Y:S11]  /*0620*/  FENCE.VIEW.ASYNC.S ;  /* 0x00000000000073c6 */ /* 0x000ef60000000000 */
[----:B---3--:R3:W4:Y:S01]  /*0630*/  SYNCS.EXCH.64 URZ, [UR4], UR8 ;  /* 0x0000000804ff75b2 */ /* 0x0087220008000100 */
[----:B------:R3:W1:Y:S01]  /*0640*/  SYNCS.EXCH.64 URZ, [UR4+0x70], UR6 ;  /* 0x0000700604ff75b2 */ /* 0x0006620008000100 */
        /* <DEDUP_REMOVED lines=25> */
[----:B------:R3:W1:Y:S02]  /*07e0*/  SYNCS.EXCH.64 URZ, [UR4+0xd8], UR6 ;  /* 0x0000d80604ff75b2 */ /* 0x0006640008000100 */
[----:B---34-:R-:W-:Y:S01]  /*07f0*/  NOP ;  /* 0x0000000000007918 */ /* 0x018fe20000000000 */
.L_x_10:
[----:B------:R-:W-:Y:S05]  /*0800*/  BSYNC.RECONVERGENT B0 ;  /* 0x0000000000007941 */ /* 0x000fea0003800200 */
.L_x_9:
[----:B------:R-:W3:Y:S01]  /*0810*/  SHFL.IDX PT, R2, R141, RZ, 0x1f ;  /* 0x00001fff8d027589 */ /* 0x000ee200000e0000 */
[----:B------:R-:W-:Y:S01]  /*0820*/  NOP ;  /* 0x0000000000007918 */ /* 0x000fe20000000000 */
[----:B---3--:R-:W-:-:S13]  /*0830*/  ISETP.NE.AND P0, PT, R2, 0x1, PT ;  /* 0x000000010200780c */ /* 0x008fda0003f05270 */
[----:B------:R-:W-:Y:S05]  /*0840*/  @P0 BRA `(.L_x_11) ;  /* 0x0000000000580947 */ /* 0x000fea0003800000 */
        /* <DEDUP_REMOVED lines=9> */
[----:B------:R-:W-:Y:S01]  /*08e0*/  USHF.L.U32 UR6, UR6, 0x1, URZ ;  /* 0x0000000106067899 */ /* 0x000fe200080006ff */
[----:B------:R-:W-:Y:S01]  /*08f0*/  ELECT P0, URZ, PT ;  /* 0x0000000000ff782f */ /* 0x000fe20003800000 */
[----:B---3--:R-:W-:Y:S01]  /*0900*/  ULEA UR4, UR4, UR5, 0x18 ;  /* 0x0000000504047291 */ /* 0x008fe2000f8ec0ff */
[----:B------:R-:W3:Y:S11]  /*0910*/  FENCE.VIEW.ASYNC.S ;  /* 0x00000000000073c6 */ /* 0x000ef60000000000 */
[----:B---3--:R3:W4:Y:S01]  /*0920*/  SYNCS.EXCH.64 URZ, [UR4+0xe0], UR8 ;  /* 0x0000e00804ff75b2 */ /* 0x0087220008000100 */
[----:B------:R3:W1:Y:S01]  /*0930*/  SYNCS.EXCH.64 URZ, [UR4+0x100], UR6 ;  /* 0x0001000604ff75b2 */ /* 0x0006620008000100 */
[----:B------:R3:W1:Y:S01]  /*0940*/  SYNCS.EXCH.64 URZ, [UR4+0xe8], UR8 ;  /* 0x0000e80804ff75b2 */ /* 0x0006620008000100 */
[----:B------:R3:W1:Y:S01]  /*0950*/  SYNCS.EXCH.64 URZ, [UR4+0x108], UR6 ;  /* 0x0001080604ff75b2 */ /* 0x0006620008000100 */
[----:B------:R3:W1:Y:S01]  /*0960*/  SYNCS.EXCH.64 URZ, [UR4+0xf0], UR8 ;  /* 0x0000f00804ff75b2 */ /* 0x0006620008000100 */
[----:B------:R3:W1:Y:S01]  /*0970*/  SYNCS.EXCH.64 URZ, [UR4+0x110], UR6 ;  /* 0x0001100604ff75b2 */ /* 0x0006620008000100 */
[----:B------:R3:W1:Y:S01]  /*0980*/  SYNCS.EXCH.64 URZ, [UR4+0xf8], UR8 ;  /* 0x0000f80804ff75b2 */ /* 0x0006620008000100 */
[----:B------:R3:W1:Y:S01]  /*0990*/  SYNCS.EXCH.64 URZ, [UR4+0x118], UR6 ;  /* 0x0001180604ff75b2 */ /* 0x0006620008000100 */
[----:B------:R-:W-:Y:S01]  /*09a0*/  NOP ;  /* 0x0000000000007918 */ /* 0x000fe20000000000 */
.L_x_11:
[----:B------:R-:W2:Y:S01]  /*09b0*/  SHFL.IDX PT, R2, R141, RZ, 0x1f ;  /* 0x00001fff8d027589 */ /* 0x000ea200000e0000 */
[----:B------:R-:W-:Y:S01]  /*09c0*/  NOP ;  /* 0x0000000000007918 */ /* 0x000fe20000000000 */
[----:B--2---:R-:W-:-:S13]  /*09d0*/  ISETP.NE.AND P0, PT, R2, 0x3, PT ;  /* 0x000000030200780c */ /* 0x004fda0003f05270 */
[----:B------:R-:W-:Y:S05]  /*09e0*/  @P0 BRA `(.L_x_12) ;  /* 0x0000000000300947 */ /* 0x000fea0003800000 */
[----:B---3--:R-:W2:Y:S01]  /*09f0*/  S2UR UR6, SR_CgaCtaId ;  /* 0x00000000000679c3 */ /* 0x008ea20000008800 */
[----:B------:R-:W-:Y:S01]  /*0a00*/  UMOV UR4, 0x400 ;  /* 0x0000040000047882 */ /* 0x000fe20000000000 */
[----:B------:R-:W-:Y:S01]  /*0a10*/  UMOV UR5, 0x20 ;  /* 0x0000002000057882 */ /* 0x000fe20000000000 */
[----:B------:R-:W-:Y:S01]  /*0a20*/  ELECT P0, URZ, PT ;  /* 0x0000000000ff782f */ /* 0x000fe20003800000 */
[----:B--2---:R-:W-:Y:S02]  /*0a30*/  ULEA UR6, UR6, UR4, 0x18 ;  /* 0x0000000406067291 */ /* 0x004fe4000f8ec0ff */
[----:B------:R-:W-:-:S04]  /*0a40*/  UIADD3 UR4, UPT, UPT, -UR5, 0x100000, URZ ;  /* 0x0010000005047890 */ /* 0x000fc8000fffe1ff */
[----:B------:R-:W-:Y:S02]  /*0a50*/  USHF.L.U32 UR5, UR4, 0xb, URZ ;  /* 0x0000000b04057899 */ /* 0x000fe400080006ff */
[----:B------:R-:W-:Y:S01]  /*0a60*/  USHF.L.U32 UR4, UR4, 0x1, URZ ;  /* 0x0000000104047899 */ /* 0x000fe200080006ff */
[----:B------:R-:W2:Y:S11]  /*0a70*/  FENCE.VIEW.ASYNC.S ;  /* 0x00000000000073c6 */ /* 0x000eb60000000000 */
[----:B--2---:R2:W3:Y:S01]  /*0a80*/  SYNCS.EXCH.64 URZ, [UR6+0x120], UR4 ;  /* 0x0001200406ff75b2 */ /* 0x0044e20008000100 */
[----:B------:R2:W1:Y:S01]  /*0a90*/  SYNCS.EXCH.64 URZ, [UR6+0x128], UR4 ;  /* 0x0001280406ff75b2 */ /* 0x0004620008000100 */
[----:B------:R-:W-:Y:S01]  /*0aa0*/  NOP ;  /* 0x0000000000007918 */ /* 0x000fe20000000000 */
.L_x_12:
[----:B------:R-:W4:Y:S01]  /*0ab0*/  SHFL.IDX PT, R2, R141, RZ, 0x1f ;  /* 0x00001fff8d027589 */ /* 0x000f2200000e0000 */
[----:B------:R-:W-:Y:S01]  /*0ac0*/  NOP ;  /* 0x0000000000007918 */ /* 0x000fe20000000000 */
[----:B----4-:R-:W-:-:S13]  /*0ad0*/  ISETP.NE.AND P0, PT, R2, 0x4, PT ;  /* 0x000000040200780c */ /* 0x010fda0003f05270 */
[----:B------:R-:W-:Y:S05]  /*0ae0*/  @P0 BRA `(.L_x_13) ;  /* 0x00000000004c0947 */ /* 0x000fea0003800000 */
[----:B--23--:R-:W2:Y:S01]  /*0af0*/  S2UR UR6, SR_CgaCtaId ;  /* 0x00000000000679c3 */ /* 0x00cea20000008800 */
[----:B------:R-:W-:Y:S01]  /*0b00*/  UMOV UR4, 0x1e0 ;  /* 0x000001e000047882 */ /* 0x000fe20000000000 */
[----:B------:R-:W-:Y:S01]  /*0b10*/  UMOV UR5, 0x400 ;  /* 0x0000040000057882 */ /* 0x000fe20000000000 */
[----:B------:R-:W-:Y:S01]  /*0b20*/  USEL UR4, UR4, 0x1a0, UP3 ;  /* 0x000001a004047887 */ /* 0x000fe20009800000 */
[----:B------:R-:W-:Y:S01]  /*0b30*/  UMOV UR8, 0x1 ;  /* 0x0000000100087882 */ /* 0x000fe20000000000 */
[----:B------:R-:W-:Y:S01]  /*0b40*/  ELECT P0, URZ, PT ;  /* 0x0000000000ff782f */ /* 0x000fe20003800000 */
[----:B------:R-:W-:-:S04]  /*0b50*/  UIADD3 UR8, UPT, UPT, -UR8, 0x100000, URZ ;  /* 0x0010000008087890 */ /* 0x000fc8000fffe1ff */
[----:B------:R-:W-:Y:S02]  /*0b60*/  USHF.L.U32 UR9, UR8, 0xb, URZ ;  /* 0x0000000b08097899 */ /* 0x000fe400080006ff */
[----:B------:R-:W-:Y:S02]  /*0b70*/  USHF.L.U32 UR8, UR8, 0x1, URZ ;  /* 0x0000000108087899 */ /* 0x000fe400080006ff */
[----:B--2---:R-:W-:Y:S02]  /*0b80*/  ULEA UR6, UR6, UR5, 0x18 ;  /* 0x0000000506067291 */ /* 0x004fe4000f8ec0ff */
[----:B------:R-:W-:-:S04]  /*0b90*/  UIADD3 UR4, UPT, UPT, -UR4, 0x100000, URZ ;  /* 0x0010000004047890 */ /* 0x000fc8000fffe1ff */
[----:B------:R-:W-:Y:S02]  /*0ba0*/  USHF.L.U32 UR5, UR4, 0xb, URZ ;  /* 0x0000000b04057899 */ /* 0x000fe400080006ff */
[----:B------:R-:W-:Y:S01]  /*0bb0*/  USHF.L.U32 UR4, UR4, 0x1, URZ ;  /* 0x0000000104047899 */ /* 0x000fe200080006ff */
[----:B------:R-:W2:Y:S03]  /*0bc0*/  FENCE.VIEW.ASYNC.S ;  /* 0x00000000000073c6 */ /* 0x000ea60000000000 */
[----:B--2---:R4:W2:Y:S08]  /*0bd0*/  SYNCS.EXCH.64 URZ, [UR6+0x130], UR8 ;  /* 0x0001300806ff75b2 */ /* 0x0048b00008000100 */
[----:B------:R4:W3:Y:S01]  /*0be0*/  SYNCS.EXCH.64 URZ, [UR6+0x140], UR4 ;  /* 0x0001400406ff75b2 */ /* 0x0008e20008000100 */
[----:B------:R4:W1:Y:S01]  /*0bf0*/  SYNCS.EXCH.64 URZ, [UR6+0x138], UR8 ;  /* 0x0001380806ff75b2 */ /* 0x0008620008000100 */
[----:B------:R4:W1:Y:S02]  /*0c00*/  SYNCS.EXCH.64 URZ, [UR6+0x148], UR4 ;  /* 0x0001480406ff75b2 */ /* 0x0008640008000100 */
[----:B----4-:R-:W-:Y:S01]  /*0c10*/  NOP ;  /* 0x0000000000007918 */ /* 0x010fe20000000000 */
.L_x_13:
[----:B------:R-:W4:Y:S01]  /*0c20*/  SHFL.IDX PT, R2, R141, RZ, 0x1f ;  /* 0x00001fff8d027589 */ /* 0x000f2200000e0000 */
[----:B------:R-:W-:Y:S01]  /*0c30*/  NOP ;  /* 0x0000000000007918 */ /* 0x000fe20000000000 */
[----:B----4-:R-:W-:-:S13]  /*0c40*/  ISETP.NE.AND P0, PT, R2, 0x5, PT ;  /* 0x000000050200780c */ /* 0x010fda0003f05270 */
[----:B------:R-:W-:Y:S05]  /*0c50*/  @P0 BRA `(.L_x_14) ;  /* 0x0000000000480947 */ /* 0x000fea0003800000 */
[----:B--23--:R-:W2:Y:S01]  /*0c60*/  S2UR UR4, SR_CgaCtaId ;  /* 0x00000000000479c3 */ /* 0x00cea20000008800 */
        /* <DEDUP_REMOVED lines=10> */
[----:B--2---:R-:W-:Y:S01]  /*0d10*/  ULEA UR4, UR4, UR5, 0x18 ;  /* 0x0000000504047291 */ /* 0x004fe2000f8ec0ff */
[----:B------:R-:W2:Y:S11]  /*0d20*/  FENCE.VIEW.ASYNC.S ;  /* 0x00000000000073c6 */ /* 0x000eb60000000000 */
[----:B--2---:R4:W2:Y:S01]  /*0d30*/  SYNCS.EXCH.64 URZ, [UR4+0x150], UR8 ;  /* 0x0001500804ff75b2 */ /* 0x0048a20008000100 */
[----:B------:R4:W3:Y:S01]  /*0d40*/  SYNCS.EXCH.64 URZ, [UR4+0x160], UR6 ;  /* 0x0001600604ff75b2 */ /* 0x0008e20008000100 */
[----:B------:R4:W1:Y:S01]  /*0d50*/  SYNCS.EXCH.64 URZ, [UR4+0x158], UR8 ;  /* 0x0001580804ff75b2 */ /* 0x0008620008000100 */
[----:B------:R4:W1:Y:S02]  /*0d60*/  SYNCS.EXCH.64 URZ, [UR4+0x168], UR6 ;  /* 0x0001680604ff75b2 */ /* 0x0008640008000100 */
[----:B----4-:R-:W-:Y:S01]  /*0d70*/  NOP ;  /* 0x0000000000007918 */ /* 0x010fe20000000000 */
.L_x_14:
[----:B------:R-:W4:Y:S01]  /*0d80*/  SHFL.IDX PT, R2, R141, RZ, 0x1f ;  /* 0x00001fff8d027589 */ /* 0x000f2200000e0000 */
[----:B------:R-:W1:Y:S01]  /*0d90*/  S2UR UR45, SR_CgaCtaId ;  /* 0x00000000002d79c3 */ /* 0x000e620000008800 */
[----:B------:R-:W-:Y:S01]  /*0da0*/  NOP ;  /* 0x0000000000007918 */ /* 0x000fe20000000000 */
[----:B----4-:R-:W-:-:S13]  /*0db0*/  ISETP.NE.AND P0, PT, R2, 0x3, PT ;  /* 0x000000030200780c */ /* 0x010fda0003f05270 */
[----:B-1----:R-:W-:Y:S05]  /*0dc0*/  @P0 BRA `(.L_x_15) ;  /* 0x0000000000340947 */ /* 0x002fea0003800000 */
[----:B--23--:R-:W-:Y:S01]  /*0dd0*/  UMOV UR4, 0x400 ;  /* 0x0000040000047882 */ /* 0x00cfe20000000000 */
[----:B------:R-:W-:Y:S01]  /*0de0*/  UMOV UR6, 0x20 ;  /* 0x0000002000067882 */ /* 0x000fe20000000000 */
[----:B------:R-:W-:Y:S02]  /*0df0*/  ULEA UR4, UR45, UR4, 0x18 ;  /* 0x000000042d047291 */ /* 0x000fe4000f8ec0ff */
[----:B------:R-:W-:-:S04]  /*0e00*/  UIADD3 UR6, UPT, UPT, -UR6, 0x100000, URZ ;  /* 0x0010000006067890 */ /* 0x000fc8000fffe1ff */
[----:B------:R-:W-:Y:S02]  /*0e10*/  USHF.L.U32 UR7, UR6, 0xb, URZ ;  /* 0x0000000b06077899 */ /* 0x000fe400080006ff */
[----:B------:R-:W-:Y:S01]  /*0e20*/  USHF.L.U32 UR6, UR6, 0x1, URZ ;  /* 0x0000000106067899 */ /* 0x000fe200080006ff */
[----:B------:R-:W-:Y:S01]  /*0e30*/  ELECT P0, URZ, PT ;  /* 0x0000000000ff782f */ /* 0x000fe20003800000 */
[----:B------:R-:W1:Y:S10]  /*0e40*/  FENCE.VIEW.ASYNC.S ;  /* 0x00000000000073c6 */ /* 0x000e740000000000 */
[----:B-1----:R1:W4:Y:S01]  /*0e50*/  SYNCS.EXCH.64 URZ, [UR4+0x170], UR6 ;  /* 0x0001700604ff75b2 */ /* 0x0023220008000100 */
[----:B------:R1:W2:Y:S01]  /*0e60*/  SYNCS.EXCH.64 URZ, [UR4+0x180], UR6 ;  /* 0x0001800604ff75b2 */ /* 0x0002a20008000100 */
[----:B------:R1:W3:Y:S01]  /*0e70*/  SYNCS.EXCH.64 URZ, [UR4+0x178], UR6 ;  /* 0x0001780604ff75b2 */ /* 0x0002e20008000100 */
[----:B------:R1:W1:Y:S01]  /*0e80*/  SYNCS.EXCH.64 URZ, [UR4+0x188], UR6 ;  /* 0x0001880604ff75b2 */ /* 0x0002620008000100 */
[----:B------:R-:W-:Y:S01]  /*0e90*/  NOP ;  /* 0x0000000000007918 */ /* 0x000fe20000000000 */
.L_x_15:
[----:B-123--:R-:W1:Y:S01]  /*0ea0*/  LDCU UR4, c[0x0][0x36c] ;  /* 0x00006d80ff0477ac */ /* 0x00ee620008000800 */
[----:B------:R-:W-:Y:S01]  /*0eb0*/  ISETP.NE.OR P3, PT, R0, 0x2, !P3 ;  /* 0x000000020000780c */ /* 0x000fe20005f65670 */
[----:B------:R-:W-:Y:S01]  /*0ec0*/  NOP ;  /* 0x0000000000007918 */ /* 0x000fe20000000000 */
[----:B------:R-:W-:Y:S01]  /*0ed0*/  LOP3.LUT R0, R154, 0x1f, RZ, 0xc0, !PT ;  /* 0x0000001f9a007812 */ /* 0x000fe200078ec0ff */
[----:B------:R-:W-:Y:S02]  /*0ee0*/  UISETP.NE.AND UP4, UPT, UR17, URZ, UPT ;  /* 0x000000ff1100728c */ /* 0x000fe4000bf85270 */
[----:B-1----:R-:W-:-:S09]  /*0ef0*/  UISETP.EQ.U32.AND UP5, UPT, UR4, 0x1, UPT ;  /* 0x000000010400788c */ /* 0x002fd2000bfa2070 */
[----:B------:R-:W-:Y:S05]  /*0f00*/  BRA.U !UP5, `(.L_x_16) ;  /* 0x000000010d087547 */ /* 0x000fea000b800000 */
[----:B----4-:R-:W-:Y:S01]  /*0f10*/  UCGABAR_ARV ;  /* 0x00000000000079c7 */ /* 0x010fe20008000000 */
[----:B------:R-:W-:Y:S05]  /*0f20*/  BRA `(.L_x_17) ;  /* 0x0000000000047947 */ /* 0x000fea0003800000 */
.L_x_16:
[----:B----4-:R-:W-:Y:S01]  /*0f30*/  NOP ;  /* 0x0000000000007918 */ /* 0x010fe20000000000 */
.L_x_17:
[----:B------:R-:W1:Y:S01]  /*0f40*/  S2UR UR7, SR_CTAID.X ;  /* 0x00000000000779c3 */ /* 0x000e620000002500 */
[----:B------:R-:W-:-:S05]  /*0f50*/  CS2R.32 R143, SR_CgaSize ;  /* 0x00000000008f7805 */ /* 0x000fca0000008a00 */
[----:B------:R-:W-:-:S05]  /*0f60*/  IMAD R143, R143, -0xa0, RZ ;  /* 0xffffff608f8f7824 */ /* 0x000fca00078e02ff */
[----:B------:R-:W-:-:S14]  /*0f70*/  R2UR UR5, R143 ;  /* 0x000000008f0572ca */ /* 0x000fdc00000e0000 */
[----:B------:R-:W2:Y:S01]  /*0f80*/  LDCU UR5, c[0x0][UR5+0x2b0] ;  /* 0x00005600050577ac */ /* 0x000ea20008000800 */
[----:B------:R-:W-:-:S05]  /*0f90*/  CS2R.32 R143, SR_CgaSize ;  /* 0x00000000008f7805 */ /* 0x000fca0000008a00 */
[----:B------:R-:W-:-:S05]  /*0fa0*/  IMAD R143, R143, -0xa0, RZ ;  /* 0xffffff608f8f7824 */ /* 0x000fca00078e02ff */
[----:B------:R-:W-:-:S14]  /*0fb0*/  R2UR UR4, R143 ;  /* 0x000000008f0472ca */ /* 0x000fdc00000e0000 */
[----:B------:R-:W3:Y:S01]  /*0fc0*/  LDCU UR4, c[0x0][UR4+0x2b4] ;  /* 0x00005680040477ac */ /* 0x000ee20008000800 */
[----:B------:R-:W4:Y:S01]  /*0fd0*/  S2UR UR8, SR_CTAID.Y ;  /* 0x00000000000879c3 */ /* 0x000f220000002600 */
[----:B------:R-:W-:-:S05]  /*0fe0*/  CS2R.32 R143, SR_CgaSize ;  /* 0x00000000008f7805 */ /* 0x000fca0000008a00 */
[----:B------:R-:W-:-:S05]  /*0ff0*/  IMAD R143, R143, -0xa0, RZ ;  /* 0xffffff608f8f7824 */ /* 0x000fca00078e02ff */
[----:B------:R-:W-:-:S14]  /*1000*/  R2UR UR9, R143 ;  /* 0x000000008f0972ca */ /* 0x000fdc00000e0000 */
[----:B------:R-:W3:Y:S01]  /*1010*/  LDCU UR9, c[0x0][UR9+0x2a0] ;  /* 0x00005400090977ac */ /* 0x000ee20008000800 */
[----:B------:R-:W-:-:S05]  /*1020*/  CS2R.32 R143, SR_CgaSize ;  /* 0x00000000008f7805 */ /* 0x000fca0000008a00 */
[----:B------:R-:W-:-:S05]  /*1030*/  IMAD R143, R143, -0xa0, RZ ;  /* 0xffffff608f8f7824 */ /* 0x000fca00078e02ff */
[----:B------:R-:W-:-:S14]  /*1040*/  R2UR UR10, R143 ;  /* 0x000000008f0a72ca */ /* 0x000fdc00000e0000 */
[----:B------:R-:W3:Y:S01]  /*1050*/  LDCU UR10, c[0x0][UR10+0x2a4] ;  /* 0x000054800a0a77ac */ /* 0x000ee20008000800 */
[----:B------:R-:W3:Y:S01]  /*1060*/  S2UR UR36, SR_CTAID.Z ;  /* 0x00000000002479c3 */ /* 0x000ee20000002700 */
[----:B------:R-:W3:Y:S01]  /*1070*/  LDCU UR21, c[0x0][0xb24] ;  /* 0x00016480ff1577ac */ /* 0x000ee20008000800 */
[----:B------:R-:W3:Y:S01]  /*1080*/  LDCU UR42, c[0x0][0xb24] ;  /* 0x00016480ff2a77ac */ /* 0x000ee20008000800 */
[----:B-1----:R-:W-:Y:S01]  /*1090*/  I2FP.F32.U32 R3, UR7 ;  /* 0x0000000700037c45 */ /* 0x002fe20008201000 */
[----:B------:R-:W1:Y:S04]  /*10a0*/  LDCU UR28, c[0x0][0xb30] ;  /* 0x00016600ff1c77ac */ /* 0x000e680008000800 */
[----:B--2---:R-:W-:Y:S01]  /*10b0*/  FMUL R3, R3, UR5 ;  /* 0x0000000503037c20 */ /* 0x004fe20008400000 */
[----:B------:R-:W-:Y:S01]  /*10c0*/  USHF.L.U32 UR26, UR45, 0xb, URZ ;  /* 0x0000000b2d1a7899 */ /* 0x000fe200080006ff */
[----:B----4-:R-:W-:Y:S01]  /*10d0*/  I2FP.F32.U32 R2, UR8 ;  /* 0x0000000800027c45 */ /* 0x010fe20008201000 */
[----:B------:R-:W-:Y:S01]  /*10e0*/  UMOV UR16, UR7 ;  /* 0x0000000700107c82 */ /* 0x000fe20008000000 */
[----:B------:R-:W-:-:S02]  /*10f0*/  UMOV UR20, UR8 ;  /* 0x0000000800147c82 */ /* 0x000fc40008000000 */
[----:B------:R-:W2:Y:S01]  /*1100*/  F2I.U32.TRUNC.NTZ R3, R3 ;  /* 0x0000000300037305 */ /* 0x000ea2000020f000 */
[----:B---3--:R-:W-:Y:S01]  /*1110*/  UISETP.GE.AND UP2, UPT, UR21, 0x1, UPT ;  /* 0x000000011500788c */ /* 0x008fe2000bf46270 */
[----:B------:R-:W-:-:S06]  /*1120*/  FMUL R2, R2, UR4 ;  /* 0x0000000402027c20 */ /* 0x000fcc0008400000 */
[----:B------:R-:W3:Y:S01]  /*1130*/  F2I.U32.TRUNC.NTZ R2, R2 ;  /* 0x0000000200027305 */ /* 0x000ee2000020f000 */
[----:B--2---:R-:W-:Y:S02]  /*1140*/  R2UR UR4, R3 ;  /* 0x00000000030472ca */ /* 0x004fe400000e0000 */
[----:B---3--:R-:W-:Y:S02]  /*1150*/  R2UR UR6, R2 ;  /* 0x00000000020672ca */ /* 0x008fe400000e0000 */
[----:B------:R-:W-:-:S09]  /*1160*/  PRMT R2, RZ, 0x7610, R2 ;  /* 0x00007610ff027816 */ /* 0x000fd20000000002 */
[----:B------:R-:W-:-:S04]  /*1170*/  UIADD3 UR5, UPT, UPT, -UR4, URZ, URZ ;  /* 0x000000ff04057290 */ /* 0x000fc8000fffe1ff */
[----:B------:R-:W-:Y:S02]  /*1180*/  UIMAD UR5, UR9, UR5, UR7 ;  /* 0x00000005090572a4 */ /* 0x000fe4000f8e0207 */
[----:B------:R-:W-:-:S04]  /*1190*/  UIADD3 UR4, UPT, UPT, -UR6, URZ, URZ ;  /* 0x000000ff06047290 */ /* 0x000fc8000fffe1ff */
[----:B------:R-:W-:Y:S01]  /*11a0*/  IMAD.U32 R143, RZ, RZ, UR5 ;  /* 0x00000005ff8f7e24 */ /* 0x000fe2000f8e00ff */
[----:B------:R-:W-:-:S06]  /*11b0*/  UIMAD UR4, UR10, UR4, UR8 ;  /* 0x000000040a0472a4 */ /* 0x000fcc000f8e0208 */
[----:B------:R-:W-:Y:S01]  /*11c0*/  IMAD.U32 R142, RZ, RZ, UR4 ;  /* 0x00000004ff8e7e24 */ /* 0x000fe2000f8e00ff */
[----:B-1----:R-:W-:Y:S06]  /*11d0*/  BRA.U UP4, `(.L_x_18) ;  /* 0x00000001042c7547 */ /* 0x002fec000b800000 */
[----:B------:R-:W-:Y:S02]  /*11e0*/  R2UR UR5, R142 ;  /* 0x000000008e0572ca */ /* 0x000fe400000e0000 */
[----:B------:R-:W-:-:S11]  /*11f0*/  R2UR UR4, R143 ;  /* 0x000000008f0472ca */ /* 0x000fd600000e0000 */
[----:B------:R-:W-:Y:S02]  /*1200*/  UISETP.NE.AND UP0, UPT, UR5, URZ, UPT ;  /* 0x000000ff0500728c */ /* 0x000fe4000bf05270 */
[----:B------:R-:W-:Y:S02]  /*1210*/  UISETP.NE.AND UP1, UPT, UR5, 0x1, UPT ;  /* 0x000000010500788c */ /* 0x000fe4000bf25270 */
[----:B------:R-:W-:-:S04]  /*1220*/  UISETP.EQ.OR UP0, UPT, UR4, URZ, !UP0 ;  /* 0x000000ff0400728c */ /* 0x000fc8000c702670 */
[----:B------:R-:W-:Y:S02]  /*1230*/  USEL UR5, URZ, 0x1, !UP0 ;  /* 0x00000001ff057887 */ /* 0x000fe4000c000000 */
[----:B------:R-:W-:Y:S02]  /*1240*/  UISETP.NE.AND UP0, UPT, UR4, URZ, UPT ;  /* 0x000000ff0400728c */ /* 0x000fe4000bf05270 */
[----:B------:R-:W-:-:S04]  /*1250*/  USEL UR4, URZ, 0x2, UP1 ;  /* 0x00000002ff047887 */ /* 0x000fc80008800000 */
[----:B------:R-:W-:-:S04]  /*1260*/  USEL UR4, UR4, 0x2, UP0 ;  /* 0x0000000204047887 */ /* 0x000fc80008000000 */
[----:B------:R-:W-:-:S06]  /*1270*/  UIADD3 UR4, UPT, UPT, UR5, UR4, URZ ;  /* 0x0000000405047290 */ /* 0x000fcc000fffe0ff */
[----:B------:R-:W-:Y:S02]  /*1280*/  IMAD.U32 R2, RZ, RZ, UR4 ;  /* 0x00000004ff027e24 */ /* 0x000fe4000f8e00ff */
.L_x_18:
[----:B------:R-:W-:Y:S05]  /*1290*/  BRA.U !UP2, `(.L_x_19) ;  /* 0x000000010ad47547 */ /* 0x000fea000b800000 */
[----:B------:R-:W1:Y:S01]  /*12a0*/  LDCU.128 UR12, c[0x0][0xb10] ;  /* 0x00016200ff0c77ac */ /* 0x000e620008000c00 */
[----:B------:R-:W2:Y:S01]  /*12b0*/  LDCU UR6, c[0x0][0x370] ;  /* 0x00006e00ff0677ac */ /* 0x000ea20008000800 */
[----:B------:R-:W3:Y:S01]  /*12c0*/  LDCU UR5, c[0x0][0x374] ;  /* 0x00006e80ff0577ac */ /* 0x000ee20008000800 */
[----:B------:R-:W4:Y:S01]  /*12d0*/  LDCU UR27, c[0x0][0xb0c] ;  /* 0x00016180ff1b77ac */ /* 0x000f220008000800 */
[----:B------:R-:W4:Y:S01]  /*12e0*/  LDCU UR4, c[0x0][0xb20] ;  /* 0x00016400ff0477ac */ /* 0x000f220008000800 */
[----:B------:R-:W4:Y:S01]  /*12f0*/  LDCU.64 UR8, c[0x0][0xb28] ;  /* 0x00016500ff0877ac */ /* 0x000f220008000a00 */
[----:B-1----:R-:W-:Y:S02]  /*1300*/  UISETP.NE.AND UP0, UPT, UR14, 0x1, UPT ;  /* 0x000000010e00788c */ /* 0x002fe4000bf05270 */
[----:B---3--:R-:W-:Y:S02]  /*1310*/  UIMAD.WIDE.U32 UR10, UR5, UR15, URZ ;  /* 0x0000000f050a72a5 */ /* 0x008fe4000f8e00ff */
[----:B--2---:R-:W-:-:S02]  /*1320*/  UIMAD.WIDE.U32 UR22, UR6, UR12, URZ ;  /* 0x0000000c061672a5 */ /* 0x004fc4000f8e00ff */
[----:B----4-:R-:W-:Y:S02]  /*1330*/  UISETP.NE.AND UP1, UPT, UR27, 0x1, UPT ;  /* 0x000000011b00788c */ /* 0x010fe4000bf25270 */
[----:B------:R-:W-:Y:S01]  /*1340*/  UISETP.NE.AND UP2, UPT, UR21, 0x1, UPT ;  /* 0x000000011500788c */ /* 0x000fe2000bf45270 */
[----:B------:R-:W-:Y:S02]  /*1350*/  UMOV UR10, UR11 ;  /* 0x0000000b000a7c82 */ /* 0x000fe40008000000 */
[----:B------:R-:W-:Y:S01]  /*1360*/  UMOV UR22, UR23 ;  /* 0x0000001700167c82 */ /* 0x000fe20008000000 */
[----:B------:R-:W-:Y:S02]  /*1370*/  @UP0 USHF.R.U32.HI UR5, URZ, UR4, UR10 ;  /* 0x00000004ff050299 */ /* 0x000fe4000801160a */
[----:B------:R-:W-:Y:S02]  /*1380*/  UIMAD.WIDE.U32 UR24, UR20, UR15, URZ ;  /* 0x0000000f141872a5 */ /* 0x000fe4000f8e00ff */
[----:B------:R-:W-:-:S02]  /*1390*/  UIMAD.WIDE.U32 UR10, UR5, UR8, URZ ;  /* 0x00000008050a72a5 */ /* 0x000fc4000f8e00ff */
[----:B------:R-:W-:Y:S02]  /*13a0*/  @UP1 USHF.R.U32.HI UR6, URZ, UR13, UR22 ;  /* 0x0000000dff061299 */ /* 0x000fe40008011616 */
[----:B------:R-:W-:Y:S02]  /*13b0*/  UIMAD.WIDE.U32 UR18, UR16, UR12, URZ ;  /* 0x0000000c101272a5 */ /* 0x000fe4000f8e00ff */
[----:B------:R-:W-:Y:S01]  /*13c0*/  UIMAD.WIDE.U32 UR22, UR6, UR8, URZ ;  /* 0x00000008061672a5 */ /* 0x000fe2000f8e00ff */
[----:B------:R-:W-:Y:S01]  /*13d0*/  UMOV UR24, UR25 ;  /* 0x0000001900187c82 */ /* 0x000fe20008000000 */
[----:B------:R-:W-:Y:S01]  /*13e0*/  UMOV UR10, UR11 ;  /* 0x0000000b000a7c82 */ /* 0x000fe20008000000 */
[----:B------:R-:W-:Y:S02]  /*13f0*/  USHF.R.U32.HI UR24, URZ, UR4, UR24 ;  /* 0x00000004ff187299 */ /* 0x000fe40008011618 */
[----:B------:R-:W-:Y:S02]  /*1400*/  @UP2 USHF.R.U32.HI UR5, URZ, UR9, UR10 ;  /* 0x00000009ff052299 */ /* 0x000fe4000801160a */
[----:B------:R-:W-:Y:S01]  /*1410*/  UMOV UR7, UR23 ;  /* 0x0000001700077c82 */ /* 0x000fe20008000000 */
[----:B------:R-:W-:Y:S01]  /*1420*/  UMOV UR18, UR19 ;  /* 0x0000001300127c82 */ /* 0x000fe20008000000 */
[----:B------:R-:W-:-:S02]  /*1430*/  @UP2 USHF.R.U32.HI UR6, URZ, UR9, UR7 ;  /* 0x00000009ff062299 */ /* 0x000fc40008011607 */
[----:B------:R-:W-:Y:S02]  /*1440*/  USHF.R.U32.HI UR13, URZ, UR13, UR18 ;  /* 0x0000000dff0d7299 */ /* 0x000fe40008011612 */
[----:B------:R-:W-:Y:S02]  /*1450*/  USEL UR4, UR20, UR24, !UP0 ;  /* 0x0000001814047287 */ /* 0x000fe4000c000000 */
[----:B------:R-:W-:Y:S02]  /*1460*/  UIMAD UR7, UR5, UR21, URZ ;  /* 0x00000015050772a4 */ /* 0x000fe4000f8e02ff */
[----:B------:R-:W-:Y:S02]  /*1470*/  USEL UR5, UR16, UR13, !UP1 ;  /* 0x0000000d10057287 */ /* 0x000fe4000c800000 */
[----:B------:R-:W-:Y:S02]  /*1480*/  UIMAD UR12, UR6, UR21, URZ ;  /* 0x00000015060c72a4 */ /* 0x000fe4000f8e02ff */
[----:B------:R-:W-:-:S02]  /*1490*/  UISETP.GE.AND UP0, UPT, UR4, UR7, UPT ;  /* 0x000000070400728c */ /* 0x000fc4000bf06270 */
[----:B------:R-:W-:Y:S02]  /*14a0*/  UIMAD.WIDE.U32 UR10, UR4, UR8, URZ ;  /* 0x00000008040a72a5 */ /* 0x000fe4000f8e00ff */
[----:B------:R-:W-:Y:S02]  /*14b0*/  UISETP.GE.OR UP0, UPT, UR5, UR12, UP0 ;  /* 0x0000000c0500728c */ /* 0x000fe40008706670 */
[----:B------:R-:W-:Y:S02]  /*14c0*/  UIMAD.WIDE.U32 UR12, UR5, UR8, URZ ;  /* 0x00000008050c72a5 */ /* 0x000fe4000f8e00ff */
[----:B------:R-:W-:Y:S01]  /*14d0*/  UIADD3 UR10, UPT, UPT, -UR4, URZ, URZ ;  /* 0x000000ff040a7290 */ /* 0x000fe2000fffe1ff */
[----:B------:R-:W-:Y:S01]  /*14e0*/  UMOV UR8, UR11 ;  /* 0x0000000b00087c82 */ /* 0x000fe20008000000 */
[----:B------:R-:W-:Y:S02]  /*14f0*/  UIADD3 UR11, UPT, UPT, -UR5, URZ, URZ ;  /* 0x000000ff050b7290 */ /* 0x000fe4000fffe1ff */
[----:B------:R-:W-:-:S03]  /*1500*/  USHF.R.U32.HI UR8, URZ, UR9, UR8 ;  /* 0x00000009ff087299 */ /* 0x000fc60008011608 */
[----:B------:R-:W-:Y:S01]  /*1510*/  @!UP0 UMOV UR7, UR13 ;  /* 0x0000000d00078c82 */ /* 0x000fe20008000000 */
[----:B------:R-:W-:Y:S02]  /*1520*/  UIMAD UR20, UR14, UR10, UR20 ;  /* 0x0000000a0e1472a4 */ /* 0x000fe4000f8e0214 */
[----:B------:R-:W-:Y:S02]  /*1530*/  USEL UR8, UR4, UR8, !UP2 ;  /* 0x0000000804087287 */ /* 0x000fe4000d000000 */
[----:B------:R-:W-:Y:S02]  /*1540*/  @!UP0 USHF.R.U32.HI UR7, URZ, UR9, UR7 ;  /* 0x00000009ff078299 */ /* 0x000fe40008011607 */
[----:B------:R-:W-:Y:S02]  /*1550*/  UIADD3 UR9, UPT, UPT, -UR8, URZ, URZ ;  /* 0x000000ff08097290 */ /* 0x000fe4000fffe1ff */
[----:B------:R-:W-:Y:S02]  /*1560*/  @!UP0 USEL UR7, UR5, UR7, !UP2 ;  /* 0x0000000705078287 */ /* 0x000fe4000d000000 */
[----:B------:R-:W-:-:S02]  /*1570*/  UIMAD UR9, UR21, UR9, UR4 ;  /* 0x00000009150972a4 */ /* 0x000fc4000f8e0204 */
[----:B------:R-:W-:Y:S02]  /*1580*/  @!UP0 UIADD3 UR8, UPT, UPT, UR8, -UR7, URZ ;  /* 0x8000000708088290 */ /* 0x000fe4000fffe0ff */
[----:B------:R-:W-:Y:S02]  /*1590*/  @!UP0 UIMAD UR6, UR9, UR6, UR7 ;  /* 0x00000006090682a4 */ /* 0x000fe4000f8e0207 */
[----:B------:R-:W-:Y:S02]  /*15a0*/  @!UP0 UIMAD UR4, UR8, UR21, UR5 ;  /* 0x00000015080482a4 */ /* 0x000fe4000f8e0205 */
[----:B------:R-:W-:Y:S02]  /*15b0*/  UIMAD UR16, UR27, UR11, UR16 ;  /* 0x0000000b1b1072a4 */ /* 0x000fe4000f8e0210 */
[----:B------:R-:W-:Y:S01]  /*15c0*/  UIMAD UR20, UR4, UR14, UR20 ;  /* 0x0000000e041472a4 */ /* 0x000fe2000f8e0214 */
[----:B------:R-:W-:Y:S02]  /*15d0*/  @!UP0 UMOV UR5, UR6 ;  /* 0x0000000600058c82 */ /* 0x000fe40008000000 */
[----:B------:R-:W-:-:S12]  /*15e0*/  UIMAD UR16, UR5, UR27, UR16 ;  /* 0x0000001b051072a4 */ /* 0x000fd8000f8e0210 */
.L_x_19:
[----:B------:R-:W-:Y:S02]  /*15f0*/  UISETP.NE.AND UP1, UPT, UR28, 0x1, UPT ;  /* 0x000000011c00788c */ /* 0x000fe4000bf25270 */
[----:B------:R-:W-:Y:S02]  /*1600*/  UISETP.NE.AND UP0, UPT, UR17, 0x2, UPT ;  /* 0x000000021100788c */ /* 0x000fe4000bf05270 */
[----:B------:R-:W-:-:S05]  /*1610*/  ULOP3.LUT UR24, UR26, 0x800, URZ, 0xc0, !UPT ;  /* 0x000008001a187892 */ /* 0x000fca000f8ec0ff */
[----:B------:R-:W-:Y:S07]  /*1620*/  BRA.U UP1, `(.L_x_20) ;  /* 0x0000000101447547 */ /* 0x000fee000b800000 */
[----:B------:R-:W1:Y:S01]  /*1630*/  LDCU.128 UR8, c[0x0][0xb10] ;  /* 0x00016200ff0877ac */ /* 0x000e620008000c00 */
[----:B------:R-:W2:Y:S01]  /*1640*/  LDCU UR12, c[0x0][0xb0c] ;  /* 0x00016180ff0c77ac */ /* 0x000ea20008000800 */
[----:B------:R-:W3:Y:S01]  /*1650*/  LDCU UR13, c[0x0][0xb20] ;  /* 0x00016400ff0d77ac */ /* 0x000ee20008000800 */
[----:B-1----:R-:W-:Y:S02]  /*1660*/  UIMAD.WIDE.U32 UR6, UR16, UR8, URZ ;  /* 0x00000008100672a5 */ /* 0x002fe4000f8e00ff */
[----:B------:R-:W-:Y:S02]  /*1670*/  UIMAD.WIDE.U32 UR4, UR20, UR11, URZ ;  /* 0x0000000b140472a5 */ /* 0x000fe4000f8e00ff */
[----:B--2---:R-:W-:Y:S02]  /*1680*/  UISETP.NE.AND UP2, UPT, UR12, 0x1, UPT ;  /* 0x000000010c00788c */ /* 0x004fe4000bf45270 */
[----:B------:R-:W-:Y:S01]  /*1690*/  UISETP.NE.AND UP1, UPT, UR10, 0x1, UPT ;  /* 0x000000010a00788c */ /* 0x000fe2000bf25270 */
[----:B------:R-:W-:-:S02]  /*16a0*/  UMOV UR6, UR7 ;  /* 0x0000000700067c82 */ /* 0x000fc40008000000 */
[----:B------:R-:W-:Y:S01]  /*16b0*/  UMOV UR4, UR5 ;  /* 0x0000000500047c82 */ /* 0x000fe20008000000 */
[----:B------:R-:W-:Y:S02]  /*16c0*/  USHF.R.U32.HI UR6, URZ, UR9, UR6 ;  /* 0x00000009ff067299 */ /* 0x000fe40008011606 */
[----:B---3--:R-:W-:Y:S02]  /*16d0*/  USHF.R.U32.HI UR4, URZ, UR13, UR4 ;  /* 0x0000000dff047299 */ /* 0x008fe40008011604 */
[----:B------:R-:W-:Y:S02]  /*16e0*/  USEL UR5, UR16, UR6, !UP2 ;  /* 0x0000000610057287 */ /* 0x000fe4000d000000 */
[----:B------:R-:W-:-:S04]  /*16f0*/  USEL UR4, UR20, UR4, !UP1 ;  /* 0x0000000414047287 */ /* 0x000fc8000c800000 */
[----:B------:R-:W-:Y:S02]  /*1700*/  UIADD3 UR6, UPT, UPT, UR5, -UR4, URZ ;  /* 0x8000000405067290 */ /* 0x000fe4000fffe0ff */
[----:B------:R-:W-:Y:S02]  /*1710*/  UIADD3 UR4, UPT, UPT, -UR5, UR4, URZ ;  /* 0x0000000405047290 */ /* 0x000fe4000fffe1ff */
[----:B------:R-:W-:Y:S02]  /*1720*/  UIMAD UR20, UR6, UR10, UR20 ;  /* 0x0000000a061472a4 */ /* 0x000fe4000f8e0214 */
[----:B------:R-:W-:-:S12]  /*1730*/  UIMAD UR16, UR4, UR12, UR16 ;  /* 0x0000000c041072a4 */ /* 0x000fd8000f8e0210 */
.L_x_20:
[----:B------:R-:W-:Y:S05]  /*1740*/  BRA.U !UP5, `(.L_x_21) ;  /* 0x000000010d0c7547 */ /* 0x000fea000b800000 */
[----:B------:R-:W-:Y:S01]  /*1750*/  UCGABAR_WAIT ;  /* 0x0000000000007dc7 */ /* 0x000fe20008000000 */
[----:B------:R-:W-:Y:S01]  /*1760*/  CCTL.IVALL ;  /* 0x00000000ff00798f */ /* 0x000fe20002000000 */
[----:B------:R-:W-:Y:S05]  /*1770*/  BRA `(.L_x_22) ;  /* 0x0000000000047947 */ /* 0x000fea0003800000 */
.L_x_21:
[----:B------:R-:W-:Y:S06]  /*1780*/  BAR.SYNC.DEFER_BLOCKING 0x0 ;  /* 0x0000000000007b1d */ /* 0x000fec0000010000 */
.L_x_22:
[----:B------:R-:W-:Y:S05]  /*1790*/  BRA.U UP0, `(.L_x_23) ;  /* 0x00000019002c7547 */ /* 0x000fea000b800000 */
[----:B------:R-:W1:Y:S01]  /*17a0*/  LDCU UR6, c[0x0][0x38c] ;  /* 0x00007180ff0677ac */ /* 0x000e620008000800 */
[----:B------:R-:W-:Y:S01]  /*17b0*/  PLOP3.LUT P1, PT, PT, PT, UP3, 0x80, 0x8 ;  /* 0x000000000008781c */ /* 0x000fe20003f2f038 */
[----:B------:R-:W-:Y:S01]  /*17c0*/  IMAD.MOV.U32 R12, RZ, RZ, 0x1 ;  /* 0x00000001ff0c7424 */ /* 0x000fe200078e00ff */
[----:B------:R-:W-:Y:S01]  /*17d0*/  ISETP.EQ.OR P2, PT, R0, RZ, P3 ;  /* 0x000000ff0000720c */ /* 0x000fe20001f42670 */
[----:B------:R-:W-:Y:S01]  /*17e0*/  UISETP.NE.AND UP1, UPT, UR17, URZ, UPT ;  /* 0x000000ff1100728c */ /* 0x000fe2000bf25270 */
[----:B------:R-:W-:Y:S02]  /*17f0*/  PLOP3.LUT P1, PT, P1, PT, PT, 0x8, 0x80 ;  /* 0x000000000080781c */ /* 0x000fe40000f2e170 */
[----:B------:R-:W-:Y:S01]  /*1800*/  CS2R R10, SRZ ;  /* 0x00000000000a7805 */ /* 0x000fe2000001ff00 */
[----:B------:R-:W-:Y:S01]  /*1810*/  IMAD.MOV.U32 R9, RZ, RZ, RZ ;  /* 0x000000ffff097224 */ /* 0x000fe200078e00ff */
[----:B------:R-:W2:Y:S01]  /*1820*/  LDCU UR39, c[0x0][0x370] ;  /* 0x00006e00ff2777ac */ /* 0x000ea20008000800 */
[----:B------:R-:W-:Y:S01]  /*1830*/  IMAD.MOV.U32 R8, RZ, RZ, 0x1 ;  /* 0x00000001ff087424 */ /* 0x000fe200078e00ff */
[----:B------:R-:W-:Y:S01]  /*1840*/  USEL UR25, UR43, 0x2, UP1 ;  /* 0x000000022b197887 */ /* 0x000fe20008800000 */
[----:B------:R-:W3:Y:S01]  /*1850*/  LDCU.64 UR28, c[0x0][0x348] ;  /* 0x00006900ff1c77ac */ /* 0x000ee20008000a00 */
[----:B-1----:R-:W-:-:S02]  /*1860*/  UIADD3 UR5, UPT, UPT, UR6, 0x1f, URZ ;  /* 0x0000001f06057890 */ /* 0x002fc4000fffe0ff */
[----:B------:R-:W-:Y:S02]  /*1870*/  USHF.R.U32.HI UR44, URZ, 0x5, UR24 ;  /* 0x00000005ff2c7899 */ /* 0x000fe40008011618 */
[----:B------:R-:W-:Y:S02]  /*1880*/  USHF.R.S32.HI UR4, URZ, 0x1f, UR5 ;  /* 0x0000001fff047899 */ /* 0x000fe40008011405 */
[----:B------:R-:W-:Y:S02]  /*1890*/  UIADD3 UR46, UPT, UPT, UR6, 0x3e, URZ ;  /* 0x0000003e062e7890 */ /* 0x000fe4000fffe0ff */
[----:B------:R-:W-:Y:S01]  /*18a0*/  ULEA.HI UR4, UR4, UR5, URZ, 0x5 ;  /* 0x0000000504047291 */ /* 0x000fe2000f8f28ff */
[----:B------:R-:W1:Y:S03]  /*18b0*/  LDCU UR38, c[0x0][0x374] ;  /* 0x00006e80ff2677ac */ /* 0x000e660008000800 */
[----:B------:R-:W-:-:S02]  /*18c0*/  USHF.R.S32.HI UR41, URZ, 0x5, UR4 ;  /* 0x00000005ff297899 */ /* 0x000fc40008011404 */
[----:B------:R-:W-:Y:S02]  /*18d0*/  UIADD3 UR4, UPT, UPT, UR6, -0x1, URZ ;  /* 0xffffffff06047890 */ /* 0x000fe4000fffe0ff */
[----:B------:R-:W-:Y:S02]  /*18e0*/  UISETP.LT.U32.AND UP0, UPT, UR41, 0xe, UPT ;  /* 0x0000000e2900788c */ /* 0x000fe4000bf01070 */
[----:B------:R-:W-:Y:S02]  /*18f0*/  UISETP.GE.U32.AND UP2, UPT, UR4, -0x3f, UPT ;  /* 0xffffffc10400788c */ /* 0x000fe4000bf46070 */
[----:B------:R-:W-:Y:S01]  /*1900*/  USEL UR40, UR41, 0xe, UP0 ;  /* 0x0000000e29287887 */ /* 0x000fe20008000000 */
[----:B------:R-:W-:-:S03]  /*1910*/  UMOV UR5, URZ ;  /* 0x000000ff00057c82 */ /* 0x000fc60008000000 */
[----:B------:R-:W-:Y:S02]  /*1920*/  UIADD3 UR21, UPT, UPT, UR40, -0x1, URZ ;  /* 0xffffffff28157890 */ /* 0x000fe4000fffe0ff */
[----:B------:R-:W-:-:S03]  /*1930*/  UIADD3 UR43, UPT, UPT, UR41, -UR40, URZ ;  /* 0x80000028292b7290 */ /* 0x000fc6000fffe0ff */
[----:B------:R-:W-:-:S04]  /*1940*/  @UP2 UIADD3 UR21, UPT, UPT, UR40, URZ, URZ ;  /* 0x000000ff28152290 */ /* 0x000fc8000fffe0ff */
[----:B-123--:R-:W-:-:S12]  /*1950*/  UIADD3 UR21, UPT, UPT, UR21, 0x1, URZ ;  /* 0x0000000115157890 */ /* 0x00efd8000fffe0ff */
.L_x_43:
[----:B------:R-:W-:Y:S01]  /*1960*/  UISETP.NE.AND UP0, UPT, UR45, URZ, UPT ;  /* 0x000000ff2d00728c */ /* 0x000fe2000bf05270 */
[----:B-1----:R-:W1:Y:S08]  /*1970*/  S2UR UR45, SR_CgaCtaId ;  /* 0x00000000002d79c3 */ /* 0x002e700000008800 */
[----:B------:R-:W-:Y:S05]  /*1980*/  BRA.U UP0, `(.L_x_24) ;  /* 0x0000000100347547 */ /* 0x000fea000b800000 */
[----:B------:R-:W2:Y:S01]  /*1990*/  S2R R0, SR_CgaCtaId ;  /* 0x0000000000007919 */ /* 0x000ea20000008800 */
[----:B------:R-:W-:Y:S02]  /*19a0*/  MOV R3, 0x400 ;  /* 0x0000040000037802 */ /* 0x000fe40000000f00 */
[----:B------:R-:W-:Y:S02]  /*19b0*/  SHF.L.U32 R2, R8, 0x1f, RZ ;  /* 0x0000001f08027819 */ /* 0x000fe400000006ff */
[----:B--2---:R-:W-:-:S05]  /*19c0*/  LEA R0, R0, R3, 0x18 ;  /* 0x0000000300007211 */ /* 0x004fca00078ec0ff */
[----:B------:R-:W-:-:S04]  /*19d0*/  IMAD R3, R9, 0x8, R0 ;  /* 0x0000000809037824 */ /* 0x000fc800078e0200 */
[----:B------:R-:W2:Y:S02]  /*19e0*/  SYNCS.PHASECHK.TRANS64.TRYWAIT P0, [R3+URZ+0x180], R2 ;  /* 0x00018002030075a7 */ /* 0x000ea400080011ff */
[----:B--2---:R-:W-:Y:S05]  /*19f0*/  @!P0 BRA `(.L_x_25) ;  /* 0x000000a000d48947 */ /* 0x004fea0003800000 */
.L_x_141:
[----:B------:R-:W-:Y:S01]  /*1a00*/  VIADD R9, R9, 0x1 ;  /* 0x0000000109097836 */ /* 0x000fe20000000000 */
[----:B------:R2:W-:Y:S04]  /*1a10*/  SYNCS.ARRIVE.TRANS64.A1T0 RZ, [R3+URZ+0x170], RZ ;  /* 0x000170ff03ff79a7 */ /* 0x0005e800081000ff */
[----:B------:R-:W-:-:S04]  /*1a20*/  ISETP.NE.AND P0, PT, R9, 0x2, PT ;  /* 0x000000020900780c */ /* 0x000fc80003f05270 */
[----:B------:R-:W-:Y:S02]  /*1a30*/  SEL R9, R9, RZ, P0 ;  /* 0x000000ff09097207 */ /* 0x000fe40000000000 */
[----:B--2---:R-:W-:-:S04]  /*1a40*/  SEL R3, RZ, 0x1, P0 ;  /* 0x00000001ff037807 */ /* 0x004fc80000000000 */
[----:B------:R-:W-:-:S07]  /*1a50*/  LOP3.LUT R8, R8, R3, RZ, 0x3c, !PT ;  /* 0x0000000308087212 */ /* 0x000fce00078e3cff */
.L_x_24:
[----:B------:R-:W-:Y:S01]  /*1a60*/  UMOV UR6, 0x400 ;  /* 0x0000040000067882 */ /* 0x000fe20000000000 */
[----:B------:R-:W-:Y:S01]  /*1a70*/  SHF.L.U32 R0, R12, 0x1f, RZ ;  /* 0x0000001f0c007819 */ /* 0x000fe200000006ff */
[----:B-1----:R-:W-:Y:S02]  /*1a80*/  ULEA UR6, UR45, UR6, 0x18 ;  /* 0x000000062d067291 */ /* 0x002fe4000f8ec0ff */
[----:B------:R-:W-:Y:S02]  /*1a90*/  UISETP.GE.U32.AND UP0, UPT, UR46, 0x3f, UPT ;  /* 0x0000003f2e00788c */ /* 0x000fe4000bf06070 */
[----:B------:R-:W-:Y:S02]  /*1aa0*/  ULEA UR4, UR5, UR6, 0x3 ;  /* 0x0000000605047291 */ /* 0x000fe4000f8e18ff */
[----:B------:R-:W-:Y:S02]  /*1ab0*/  USHF.L.U32 UR11, UR20, 0x8, URZ ;  /* 0x00000008140b7899 */ /* 0x000fe400080006ff */
[----:B------:R-:W-:Y:S01]  /*1ac0*/  ULEA UR35, UR16, UR44, 0x7 ;  /* 0x0000002c10237291 */ /* 0x000fe2000f8e38ff */
[----:B------:R-:W-:-:S04]  /*1ad0*/  UMOV UR13, URZ ;  /* 0x000000ff000d7c82 */ /* 0x000fc80008000000 */
[----:B------:R1:W2:Y:S01]  /*1ae0*/  SYNCS.PHASECHK.TRANS64.TRYWAIT P0, [UR4+0x70], R0 ;  /* 0x00007000ff0075a7 */ /* 0x0002a20008001104 */
[----:B------:R-:W-:Y:S06]  /*1af0*/  BRA.U !UP0, `(.L_x_26) ;  /* 0x0000000108bc7547 */ /* 0x000fec000b800000 */
[----:B------:R-:W-:Y:S01]  /*1b00*/  UMOV UR7, URZ ;  /* 0x000000ff00077c82 */ /* 0x000fe20008000000 */
[----:B------:R-:W-:-:S05]  /*1b10*/  UMOV UR4, UR5 ;  /* 0x0000000500047c82 */ /* 0x000fca0008000000 */
.L_x_32:
[----:B------:R-:W-:Y:S01]  /*1b20*/  ULEA UR33, UR4, UR6, 0x3 ;  /* 0x0000000604217291 */ /* 0x000fe2000f8e18ff */
[----:B--2---:R-:W-:Y:S01]  /*1b30*/  @!P3 MOV R2, 0x3000 ;  /* 0x000030000002b802 */ /* 0x004fe20000000f00 */
[----:B--2-4-:R-:W-:Y:S10]  /*1b40*/  @P0 BRA `(.L_x_27) ;  /* 0x00000000000c0947 */ /* 0x014ff40003800000 */
[----:B------:R-:W-:-:S04]  /*1b50*/  SHF.L.U32 R3, R12, 0x1f, RZ ;  /* 0x0000001f0c037819 */ /* 0x000fc800000006ff */
[----:B------:R-:W2:Y:S02]  /*1b60*/  SYNCS.PHASECHK.TRANS64.TRYWAIT P0, [UR33+0x70], R3 ;  /* 0x00007003ff0075a7 */ /* 0x000ea40008001121 */
[----:B--2---:R-:W-:Y:S05]  /*1b70*/  @!P0 BRA `(.L_x_28) ;  /* 0x000000a000888947 */ /* 0x004fea0003800000 */
.L_x_27:
[----:B------:R2:W-:Y:S01]  /*1b80*/  @!P3 SYNCS.ARRIVE.TRANS64 RZ, [UR33], R2 ;  /* 0x00000002ffffb9a7 */ /* 0x0005e20008000021 */
[----:B------:R-:W-:-:S04]  /*1b90*/  ULOP3.LUT UR5, UR25, 0x2, URZ, 0xfc, !UPT ;  /* 0x0000000219057892 */ /* 0x000fc8000f8efcff */
[----:B------:R-:W-:-:S09]  /*1ba0*/  UISETP.NE.AND UP0, UPT, UR5, 0x2, UPT ;  /* 0x000000020500788c */ /* 0x000fd2000bf05270 */
[----:B------:R-:W-:Y:S05]  /*1bb0*/  BRA.U UP0, `(.L_x_29) ;  /* 0x0000000100047547 */ /* 0x000fea000b800000 */
[----:B------:R-:W-:Y:S05]  /*1bc0*/  BPT.TRAP 0x1 ;  /* 0x000000040000795c */ /* 0x000fea0000300000 */
.L_x_29:
[----:B------:R-:W-:Y:S04]  /*1bd0*/  BSSY.RECONVERGENT B0, `(.L_x_30) ;  /* 0x0000003000007945 */ /* 0x000fe80003800200 */
[----:B------:R-:W-:Y:S05]  /*1be0*/  @P2 BRA `(.L_x_31) ;  /* 0x0000000000042947 */ /* 0x000fea0003800000 */
[----:B------:R-:W-:Y:S05]  /*1bf0*/  BPT.TRAP 0x1 ;  /* 0x000000040000795c */ /* 0x000fea0000300000 */
.L_x_31:
[----:B------:R-:W-:Y:S05]  /*1c00*/  BSYNC.RECONVERGENT B0 ;  /* 0x0000000000007941 */ /* 0x000fea0003800200 */
.L_x_30:
[----:B------:R-:W-:Y:S02]  /*1c10*/  UIADD3 UR5, UPT, UPT, UR4, 0x1, URZ ;  /* 0x0000000104057890 */ /* 0x000fe4000fffe0ff */
[----:B------:R-:W-:Y:S02]  /*1c20*/  ULEA UR32, UR4, UR24, 0xc ;  /* 0x0000001804207291 */ /* 0x000fe4000f8e60ff */
[----:B------:R-:W-:Y:S02]  /*1c30*/  UISETP.NE.AND UP0, UPT, UR5, 0xe, UPT ;  /* 0x0000000e0500788c */ /* 0x000fe4000bf05270 */
[----:B------:R-:W-:Y:S02]  /*1c40*/  UIADD3 UR16, UP1, UPT, UR28, 0x80, URZ ;  /* 0x000000801c107890 */ /* 0x000fe4000ff3e0ff */
[----:B------:R-:W-:Y:S02]  /*1c50*/  USEL UR9, URZ, 0x1, UP0 ;  /* 0x00000001ff097887 */ /* 0x000fe40008000000 */
[----:B------:R-:W-:-:S02]  /*1c60*/  USEL UR5, UR5, URZ, UP0 ;  /* 0x000000ff05057287 */ /* 0x000fc40008000000 */
[----:B------:R-:W-:Y:S02]  /*1c70*/  UIADD3 UR14, UP0, UPT, UR28, 0x180, URZ ;  /* 0x000001801c0e7890 */ /* 0x000fe4000ff1e0ff */
[----:B------:R-:W-:Y:S01]  /*1c80*/  ULEA UR8, UR5, UR6, 0x3 ;  /* 0x0000000605087291 */ /* 0x000fe2000f8e18ff */
[----:B------:R-:W-:Y:S01]  /*1c90*/  LOP3.LUT R12, R12, UR9, RZ, 0x3c, !PT ;  /* 0x000000090c0c7c12 */ /* 0x000fe2000f8e3cff */
[----:B------:R-:W-:Y:S02]  /*1ca0*/  USHF.L.U32 UR34, UR7, 0x5, URZ ;  /* 0x0000000507227899 */ /* 0x000fe400080006ff */
[----:B------:R-:W-:Y:S01]  /*1cb0*/  UIADD3.X UR17, UPT, UPT, URZ, UR29, URZ, UP1, !UPT ;  /* 0x0000001dff117290 */ /* 0x000fe20008ffe4ff */
[----:B-1----:R-:W-:Y:S01]  /*1cc0*/  SHF.L.U32 R0, R12, 0x1f, RZ ;  /* 0x0000001f0c007819 */ /* 0x002fe200000006ff */
[----:B------:R-:W-:Y:S02]  /*1cd0*/  UIADD3 UR32, UPT, UPT, UR6, 0xc400, UR32 ;  /* 0x0000c40006207890 */ /* 0x000fe4000fffe020 */
[----:B------:R-:W-:Y:S01]  /*1ce0*/  UIADD3.X UR15, UPT, UPT, URZ, UR29, URZ, UP0, !UPT ;  /* 0x0000001dff0f7290 */ /* 0x000fe200087fe4ff */
[----:B------:R3:W4:Y:S01]  /*1cf0*/  SYNCS.PHASECHK.TRANS64.TRYWAIT P0, [UR8+0x70], R0 ;  /* 0x00007000ff0075a7 */ /* 0x0007220008001108 */
[----:B------:R-:W-:Y:S01]  /*1d00*/  ULEA UR8, UR4, UR6, 0xd ;  /* 0x0000000604087291 */ /* 0x000fe2000f8e68ff */
[----:B------:R-:W-:Y:S01]  /*1d10*/  UMOV UR13, 0x30000 ;  /* 0x00030000000d7882 */ /* 0x000fe20000000000 */
[----:B------:R-:W-:-:S02]  /*1d20*/  UMOV UR18, 0x0 ;  /* 0x0000000000127882 */ /* 0x000fc40000000000 */
[----:B------:R-:W-:Y:S01]  /*1d30*/  UIADD3 UR8, UPT, UPT, UR8, 0x1a400, URZ ;  /* 0x0001a40008087890 */ /* 0x000fe2000fffe0ff */
[----:B------:R-:W-:Y:S01]  /*1d40*/  UMOV UR19, 0x10000000 ;  /* 0x1000000000137882 */ /* 0x000fe20000000000 */
[----:B------:R-:W-:Y:S01]  /*1d50*/  UMOV UR12, UR36 ;  /* 0x00000024000c7c82 */ /* 0x000fe20008000000 */
[----:B------:R-:W-:Y:S01]  /*1d60*/  UMOV UR9, UR33 ;  /* 0x0000002100097c82 */ /* 0x000fe20008000000 */
[----:B------:R-:W-:Y:S01]  /*1d70*/  UMOV UR10, UR34 ;  /* 0x00000022000a7c82 */ /* 0x000fe20008000000 */
[----:B------:R1:W-:Y:S01]  /*1d80*/  UTMALDG.3D.MULTICAST [UR32], [UR16], UR13, desc[UR18] ;  /* 0x00001220100073b4 */ /* 0x0003e2000801180d */
[----:B------:R-:W-:Y:S01]  /*1d90*/  UIADD3 UR7, UPT, UPT, UR7, 0x1, URZ ;  /* 0x0000000107077890 */ /* 0x000fe2000fffe0ff */
[----:B------:R-:W-:-:S03]  /*1da0*/  UMOV UR4, UR5 ;  /* 0x0000000500047c82 */ /* 0x000fc60008000000 */
[----:B------:R-:W-:Y:S01]  /*1db0*/  UISETP.NE.AND UP0, UPT, UR7, UR21, UPT ;  /* 0x000000150700728c */ /* 0x000fe2000bf05270 */
[----:B------:R3:W-:Y:S01]  /*1dc0*/  UTMALDG.3D [UR8], [UR14], desc[UR18] ;  /* 0x000012080e0075b4 */ /* 0x0007e20008011000 */
[----:B-1----:R-:W-:-:S07]  /*1dd0*/  UMOV UR13, UR21 ;  /* 0x00000015000d7c82 */ /* 0x002fce0008000000 */
[----:B---3--:R-:W-:Y:S05]  /*1de0*/  BRA.U UP0, `(.L_x_32) ;  /* 0xfffffffd004c7547 */ /* 0x008fea000b83ffff */
.L_x_26:
[----:B------:R-:W-:Y:S01]  /*1df0*/  ULEA UR4, UR5, UR6, 0x3 ;  /* 0x0000000605047291 */ /* 0x000fe2000f8e18ff */
[----:B-1----:R-:W-:Y:S01]  /*1e00*/  SHF.L.U32 R0, R12, 0x1f, RZ ;  /* 0x0000001f0c007819 */ /* 0x002fe200000006ff */
[----:B------:R-:W-:Y:S01]  /*1e10*/  @!P1 SYNCS.ARRIVE.TRANS64.A1T0 RZ, [UR6+0x128], RZ ;  /* 0x000128ffffff99a7 */ /* 0x000fe20008100006 */
[----:B------:R-:W-:-:S06]  /*1e20*/  UISETP.GT.AND UP0, UPT, UR41, UR40, UPT ;  /* 0x000000282900728c */ /* 0x000fcc000bf04270 */
[----:B--2-4-:R1:W2:Y:S03]  /*1e30*/  SYNCS.PHASECHK.TRANS64.TRYWAIT P0, [UR4+0x70], R0 ;  /* 0x00007000ff0075a7 */ /* 0x0142a60008001104 */
[----:B------:R-:W-:Y:S05]  /*1e40*/  BRA.U !UP0, `(.L_x_33) ;  /* 0x0000000108c07547 */ /* 0x000fea000b800000 */
[----:B------:R-:W-:Y:S01]  /*1e50*/  UIADD3 UR26, UPT, UPT, UR43, UR13, URZ ;  /* 0x0000000d2b1a7290 */ /* 0x000fe2000fffe0ff */
[----:B------:R-:W-:-:S11]  /*1e60*/  UMOV UR4, UR5 ;  /* 0x0000000500047c82 */ /* 0x000fd60008000000 */
.L_x_39:
[----:B------:R-:W-:Y:S01]  /*1e70*/  ULEA UR17, UR4, UR6, 0x3 ;  /* 0x0000000604117291 */ /* 0x000fe2000f8e18ff */
[----:B--2---:R-:W-:Y:S01]  /*1e80*/  @!P3 MOV R2, 0x3000 ;  /* 0x000030000002b802 */ /* 0x004fe20000000f00 */
[----:B--2-4-:R-:W-:Y:S10]  /*1e90*/  @P0 BRA `(.L_x_34) ;  /* 0x00000000000c0947 */ /* 0x014ff40003800000 */
[----:B------:R-:W-:-:S04]  /*1ea0*/  SHF.L.U32 R3, R12, 0x1f, RZ ;  /* 0x0000001f0c037819 */ /* 0x000fc800000006ff */
[----:B------:R-:W2:Y:S02]  /*1eb0*/  SYNCS.PHASECHK.TRANS64.TRYWAIT P0, [UR17+0x70], R3 ;  /* 0x00007003ff0075a7 */ /* 0x000ea40008001111 */
[----:B--2---:R-:W-:Y:S05]  /*1ec0*/  @!P0 BRA `(.L_x_35) ;  /* 0x0000009c00cc8947 */ /* 0x004fea0003800000 */
.L_x_34:
[----:B------:R2:W-:Y:S01]  /*1ed0*/  @!P3 SYNCS.ARRIVE.TRANS64 RZ, [UR17], R2 ;  /* 0x00000002ffffb9a7 */ /* 0x0005e20008000011 */
[----:B------:R-:W-:-:S04]  /*1ee0*/  ULOP3.LUT UR5, UR25, 0x2, URZ, 0xfc, !UPT ;  /* 0x0000000219057892 */ /* 0x000fc8000f8efcff */
[----:B------:R-:W-:-:S09]  /*1ef0*/  UISETP.NE.AND UP0, UPT, UR5, 0x2, UPT ;  /* 0x000000020500788c */ /* 0x000fd2000bf05270 */
[----:B------:R-:W-:Y:S05]  /*1f00*/  BRA.U UP0, `(.L_x_36) ;  /* 0x0000000100047547 */ /* 0x000fea000b800000 */
[----:B------:R-:W-:Y:S05]  /*1f10*/  BPT.TRAP 0x1 ;  /* 0x000000040000795c */ /* 0x000fea0000300000 */
.L_x_36:
[----:B------:R-:W-:Y:S04]  /*1f20*/  BSSY.RECONVERGENT B0, `(.L_x_37) ;  /* 0x0000003000007945 */ /* 0x000fe80003800200 */
[----:B------:R-:W-:Y:S05]  /*1f30*/  @P2 BRA `(.L_x_38) ;  /* 0x0000000000042947 */ /* 0x000fea0003800000 */
[----:B------:R-:W-:Y:S05]  /*1f40*/  BPT.TRAP 0x1 ;  /* 0x000000040000795c */ /* 0x000fea0000300000 */
.L_x_38:
[----:B------:R-:W-:Y:S05]  /*1f50*/  BSYNC.RECONVERGENT B0 ;  /* 0x0000000000007941 */ /* 0x000fea0003800200 */
.L_x_37:
[----:B------:R-:W-:Y:S02]  /*1f60*/  UIADD3 UR5, UPT, UPT, UR4, 0x1, URZ ;  /* 0x0000000104057890 */ /* 0x000fe4000fffe0ff */
[----:B------:R-:W-:Y:S02]  /*1f70*/  ULEA UR16, UR4, UR24, 0xc ;  /* 0x0000001804107291 */ /* 0x000fe4000f8e60ff */
[----:B------:R-:W-:Y:S02]  /*1f80*/  UISETP.NE.AND UP0, UPT, UR5, 0xe, UPT ;  /* 0x0000000e0500788c */ /* 0x000fe4000bf05270 */
[----:B------:R-:W-:Y:S02]  /*1f90*/  UIADD3 UR22, UP1, UPT, UR28, 0x80, URZ ;  /* 0x000000801c167890 */ /* 0x000fe4000ff3e0ff */
[----:B------:R-:W-:Y:S02]  /*1fa0*/  USEL UR8, URZ, 0x1, UP0 ;  /* 0x00000001ff087887 */ /* 0x000fe40008000000 */
[----:B------:R-:W-:-:S02]  /*1fb0*/  USEL UR5, UR5, URZ, UP0 ;  /* 0x000000ff05057287 */ /* 0x000fc40008000000 */
[----:B------:R-:W-:Y:S02]  /*1fc0*/  UIADD3 UR14, UP0, UPT, UR28, 0x180, URZ ;  /* 0x000001801c0e7890 */ /* 0x000fe4000ff1e0ff */
[----:B------:R-:W-:Y:S01]  /*1fd0*/  LOP3.LUT R12, R12, UR8, RZ, 0x3c, !PT ;  /* 0x000000080c0c7c12 */ /* 0x000fe2000f8e3cff */
[----:B------:R-:W-:Y:S02]  /*1fe0*/  ULEA UR7, UR5, UR6, 0x3 ;  /* 0x0000000605077291 */ /* 0x000fe4000f8e18ff */
[----:B------:R-:W-:Y:S01]  /*1ff0*/  ULEA UR8, UR4, UR6, 0xd ;  /* 0x0000000604087291 */ /* 0x000fe2000f8e68ff */
[----:B-1----:R-:W-:Y:S01]  /*2000*/  SHF.L.U32 R0, R12, 0x1f, RZ ;  /* 0x0000001f0c007819 */ /* 0x002fe200000006ff */
[----:B------:R-:W-:Y:S02]  /*2010*/  USHF.L.U32 UR18, UR13, 0x5, URZ ;  /* 0x000000050d127899 */ /* 0x000fe400080006ff */
[----:B------:R-:W-:Y:S02]  /*2020*/  UIADD3 UR16, UPT, UPT, UR6, 0xc400, UR16 ;  /* 0x0000c40006107890 */ /* 0x000fe4000fffe010 */
[----:B------:R-:W-:Y:S01]  /*2030*/  UIADD3.X UR23, UPT, UPT, URZ, UR29, URZ, UP1, !UPT ;  /* 0x0000001dff177290 */ /* 0x000fe20008ffe4ff */
[----:B------:R3:W4:Y:S01]  /*2040*/  SYNCS.PHASECHK.TRANS64.TRYWAIT P0, [UR7+0x70], R0 ;  /* 0x00007000ff0075a7 */ /* 0x0007220008001107 */
[----:B------:R-:W-:-:S02]  /*2050*/  UIADD3 UR8, UPT, UPT, UR8, 0x1a400, URZ ;  /* 0x0001a40008087890 */ /* 0x000fc4000fffe0ff */
[----:B------:R-:W-:Y:S01]  /*2060*/  UIADD3.X UR15, UPT, UPT, URZ, UR29, URZ, UP0, !UPT ;  /* 0x0000001dff0f7290 */ /* 0x000fe200087fe4ff */
[----:B------:R-:W-:Y:S01]  /*2070*/  UMOV UR7, 0x30000 ;  /* 0x0003000000077882 */ /* 0x000fe20000000000 */
[----:B------:R-:W-:Y:S01]  /*2080*/  UMOV UR30, 0x0 ;  /* 0x00000000001e7882 */ /* 0x000fe20000000000 */
[----:B------:R-:W-:Y:S01]  /*2090*/  UMOV UR31, 0x10000000 ;  /* 0x10000000001f7882 */ /* 0x000fe20000000000 */
[----:B------:R-:W-:Y:S01]  /*20a0*/  UMOV UR19, UR35 ;  /* 0x0000002300137c82 */ /* 0x000fe20008000000 */
[----:B------:R-:W-:Y:S01]  /*20b0*/  UMOV UR20, UR36 ;  /* 0x0000002400147c82 */ /* 0x000fe20008000000 */
[----:B------:R-:W-:Y:S01]  /*20c0*/  UMOV UR12, UR36 ;  /* 0x00000024000c7c82 */ /* 0x000fe20008000000 */
[----:B------:R-:W-:Y:S01]  /*20d0*/  UMOV UR9, UR17 ;  /* 0x0000001100097c82 */ /* 0x000fe20008000000 */
[----:B------:R-:W-:Y:S01]  /*20e0*/  UMOV UR10, UR18 ;  /* 0x00000012000a7c82 */ /* 0x000fe20008000000 */
[----:B------:R3:W-:Y:S01]  /*20f0*/  UTMALDG.3D.MULTICAST [UR16], [UR22], UR7, desc[UR30] ;  /* 0x00001e10160073b4 */ /* 0x0007e20008011807 */
[----:B------:R-:W-:Y:S01]  /*2100*/  UIADD3 UR13, UPT, UPT, UR13, 0x1, URZ ;  /* 0x000000010d0d7890 */ /* 0x000fe2000fffe0ff */
[----:B------:R-:W-:-:S03]  /*2110*/  UMOV UR4, UR5 ;  /* 0x0000000500047c82 */ /* 0x000fc60008000000 */
[----:B------:R-:W-:Y:S01]  /*2120*/  UISETP.NE.AND UP0, UPT, UR13, UR26, UPT ;  /* 0x0000001a0d00728c */ /* 0x000fe2000bf05270 */
[----:B------:R3:W-:Y:S08]  /*2130*/  UTMALDG.3D [UR8], [UR14], desc[UR30] ;  /* 0x00001e080e0075b4 */ /* 0x0007f00008011000 */
[----:B---3--:R-:W-:Y:S05]  /*2140*/  BRA.U UP0, `(.L_x_39) ;  /* 0xfffffffd00487547 */ /* 0x008fea000b83ffff */
.L_x_33:
[C---:B------:R-:W-:Y:S01]  /*2150*/  LEA R3, R11.reuse, UR6, 0x3 ;  /* 0x000000060b037c11 */ /* 0x040fe2000f8e18ff */
[----:B------:R-:W-:Y:S01]  /*2160*/  NOP ;  /* 0x0000000000007918 */ /* 0x000fe20000000000 */
[----:B-1----:R-:W-:Y:S02]  /*2170*/  SHF.L.U32 R0, R10, 0x1f, RZ ;  /* 0x0000001f0a007819 */ /* 0x002fe400000006ff */
[----:B------:R-:W-:Y:S02]  /*2180*/  LEA R5, R11, UR6, 0x4 ;  /* 0x000000060b057c11 */ /* 0x000fe4000f8e20ff */
[----:B--2-4-:R-:W1:Y:S02]  /*2190*/  SYNCS.PHASECHK.TRANS64.TRYWAIT P0, [R3+URZ+0x130], R0 ;  /* 0x00013000030075a7 */ /* 0x014e6400080011ff */
[----:B-1----:R-:W-:Y:S05]  /*21a0*/  @!P0 BRA `(.L_x_40) ;  /* 0x0000009c002c8947 */ /* 0x002fea0003800000 */
.L_x_144:
[----:B------:R-:W2:Y:S01]  /*21b0*/  LDS.128 R4, [R5+0x1a0] ;  /* 0x0001a00005047984 */ /* 0x000ea20000000c00 */
[----:B------:R-:W-:Y:S01]  /*21c0*/  UISETP.GE.AND UP0, UPT, UR42, 0x1, UPT ;  /* 0x000000012a00788c */ /* 0x000fe2000bf06270 */
[----:B------:R-:W-:Y:S01]  /*21d0*/  @!PT LDS RZ, [RZ] ;  /* 0x00000000fffff984 */ /* 0x000fe20000000800 */
[----:B------:R-:W-:Y:S01]  /*21e0*/  @!PT LDS RZ, [RZ] ;  /* 0x00000000fffff984 */ /* 0x000fe20000000800 */
[----:B------:R-:W-:Y:S01]  /*21f0*/  @!PT LDS RZ, [RZ] ;  /* 0x00000000fffff984 */ /* 0x000fe20000000800 */
[----:B------:R-:W-:Y:S01]  /*2200*/  @!PT LDS RZ, [RZ] ;  /* 0x00000000fffff984 */ /* 0x000fe20000000800 */
[----:B------:R3:W-:Y:S06]  /*2210*/  MEMBAR.ALL.CTA ;  /* 0x0000000000007992 */ /* 0x0007ec0000008000 */
[----:B---3--:R-:W3:Y:S01]  /*2220*/  FENCE.VIEW.ASYNC.S ;  /* 0x00000000000073c6 */ /* 0x008ee20000000000 */
[----:B--2---:R-:W-:-:S13]  /*2230*/  LOP3.LUT P0, RZ, R6, 0x1, RZ, 0xc0, !PT ;  /* 0x0000000106ff7812 */ /* 0x004fda000780c0ff */
[----:B---3--:R-:W-:Y:S01]  /*2240*/  VOTEU.ANY UP1, P0 ;  /* 0x0000000000ff7886 */ /* 0x008fe20000020100 */
[----:B------:R-:W-:-:S13]  /*2250*/  PLOP3.LUT P0, PT, PT, PT, UP1, 0x80, 0x8 ;  /* 0x000000000008781c */ /* 0x000fda0003f0f018 */
[----:B-1----:R-:W-:Y:S02]  /*2260*/  @P0 LOP3.LUT R0, R5, 0xffff, RZ, 0xc0, !PT ;  /* 0x0000ffff05000812 */ /* 0x002fe400078ec0ff */
[----:B------:R-:W-:Y:S02]  /*2270*/  @P0 MOV R2, R4 ;  /* 0x0000000400020202 */ /* 0x000fe40000000f00 */
[----:B------:R-:W-:Y:S01]  /*2280*/  @P0 R2UR UR7, R0 ;  /* 0x00000000000702ca */ /* 0x000fe200000e0000 */
[----:B------:R-:W-:Y:S01]  /*2290*/  VIADD R0, R3, 0x140 ;  /* 0x0000014003007836 */ /* 0x000fe20000000000 */
[----:B------:R-:W-:Y:S02]  /*22a0*/  @P0 SHF.R.U32.HI R4, RZ, 0x10, R5 ;  /* 0x00000010ff040819 */ /* 0x000fe40000011605 */
[----:B------:R-:W-:Y:S02]  /*22b0*/  @P0 R2UR UR8, R2 ;  /* 0x00000000020802ca */ /* 0x000fe400000e0000 */
[----:B------:R-:W-:-:S02]  /*22c0*/  PRMT R0, RZ, 0x654, R0 ;  /* 0x00000654ff007816 */ /* 0x000fc40000000000 */
[----:B------:R-:W-:Y:S02]  /*22d0*/  @P0 R2UR UR4, R4 ;  /* 0x00000000040402ca */ /* 0x000fe400000e0000 */
[----:B------:R1:W-:Y:S03]  /*22e0*/  SYNCS.ARRIVE.TRANS64.RED.A1T0 RZ, [R0+URZ], RZ ;  /* 0x000000ff00ff79a7 */ /* 0x0003e600081004ff */
[----:B------:R-:W-:-:S04]  /*22f0*/  @UP1 UMOV UR27, UR7 ;  /* 0x00000007001b1c82 */ /* 0x000fc80008000000 */
[----:B------:R-:W-:-:S04]  /*2300*/  @UP1 UMOV UR37, UR8 ;  /* 0x0000000800251c82 */ /* 0x000fc80008000000 */
[----:B------:R-:W-:Y:S01]  /*2310*/  @UP1 UMOV UR36, UR4 ;  /* 0x0000000400241c82 */ /* 0x000fe20008000000 */
[----:B------:R-:W-:Y:S05]  /*2320*/  BRA.U !UP0, `(.L_x_41) ;  /* 0x0000000108d47547 */ /* 0x000fea000b800000 */
[----:B------:R-:W2:Y:S01]  /*2330*/  LDCU.128 UR12, c[0x0][0xb10] ;  /* 0x00016200ff0c77ac */ /* 0x000ea20008000c00 */
[----:B------:R-:W3:Y:S01]  /*2340*/  LDCU UR26, c[0x0][0xb20] ;  /* 0x00016400ff1a77ac */ /* 0x000ee20008000800 */
[----:B------:R-:W4:Y:S01]  /*2350*/  LDCU UR20, c[0x0][0xb0c] ;  /* 0x00016180ff1477ac */ /* 0x000f220008000800 */
[----:B------:R-:W1:Y:S01]  /*2360*/  LDCU.64 UR10, c[0x0][0xb28] ;  /* 0x00016500ff0a77ac */ /* 0x000e620008000a00 */
[----:B------:R-:W-:Y:S02]  /*2370*/  UISETP.NE.AND UP3, UPT, UR42, 0x1, UPT ;  /* 0x000000012a00788c */ /* 0x000fe4000bf65270 */
[----:B--2---:R-:W-:Y:S02]  /*2380*/  UIMAD.WIDE.U32 UR16, UR38, UR15, URZ ;  /* 0x0000000f261072a5 */ /* 0x004fe4000f8e00ff */
[----:B------:R-:W-:Y:S02]  /*2390*/  UIMAD.WIDE.U32 UR8, UR39, UR12, URZ ;  /* 0x0000000c270872a5 */ /* 0x000fe4000f8e00ff */
[----:B------:R-:W-:-:S02]  /*23a0*/  UISETP.NE.AND UP0, UPT, UR14, 0x1, UPT ;  /* 0x000000010e00788c */ /* 0x000fc4000bf05270 */
[----:B------:R-:W-:Y:S01]  /*23b0*/  UIMAD.WIDE.U32 UR22, UR27, UR15, URZ ;  /* 0x0000000f1b1672a5 */ /* 0x000fe2000f8e00ff */
[----:B------:R-:W-:Y:S02]  /*23c0*/  UMOV UR16, UR17 ;  /* 0x0000001100107c82 */ /* 0x000fe40008000000 */
[----:B------:R-:W-:Y:S01]  /*23d0*/  UMOV UR8, UR9 ;  /* 0x0000000900087c82 */ /* 0x000fe20008000000 */
[----:B---3--:R-:W-:Y:S02]  /*23e0*/  USHF.R.U32.HI UR16, URZ, UR26, UR16 ;  /* 0x0000001aff107299 */ /* 0x008fe40008011610 */
[----:B----4-:R-:W-:Y:S02]  /*23f0*/  UISETP.NE.AND UP2, UPT, UR20, 0x1, UPT ;  /* 0x000000011400788c */ /* 0x010fe4000bf45270 */
[----:B------:R-:W-:Y:S02]  /*2400*/  USHF.R.U32.HI UR8, URZ, UR13, UR8 ;  /* 0x0000000dff087299 */ /* 0x000fe40008011608 */
[----:B------:R-:W-:-:S02]  /*2410*/  USEL UR7, UR38, UR16, !UP0 ;  /* 0x0000001026077287 */ /* 0x000fc4000c000000 */
[----:B------:R-:W-:Y:S02]  /*2420*/  USEL UR8, UR39, UR8, !UP2 ;  /* 0x0000000827087287 */ /* 0x000fe4000d000000 */
[----:B-1----:R-:W-:Y:S01]  /*2430*/  UIMAD.WIDE.U32 UR16, UR7, UR10, URZ ;  /* 0x0000000a071072a5 */ /* 0x002fe2000f8e00ff */
[----:B------:R-:W-:Y:S01]  /*2440*/  UMOV UR4, UR23 ;  /* 0x0000001700047c82 */ /* 0x000fe20008000000 */
[----:B------:R-:W-:Y:S02]  /*2450*/  UIMAD.WIDE.U32 UR18, UR37, UR12, URZ ;  /* 0x0000000c251272a5 */ /* 0x000fe4000f8e00ff */
[----:B------:R-:W-:-:S03]  /*2460*/  UIMAD.WIDE.U32 UR22, UR8, UR10, URZ ;  /* 0x0000000a081672a5 */ /* 0x000fc6000f8e00ff */
[----:B------:R-:W-:Y:S01]  /*2470*/  UMOV UR16, UR17 ;  /* 0x0000001100107c82 */ /* 0x000fe20008000000 */
[----:B------:R-:W-:Y:S02]  /*2480*/  USHF.R.U32.HI UR4, URZ, UR26, UR4 ;  /* 0x0000001aff047299 */ /* 0x000fe40008011604 */
[----:B------:R-:W-:Y:S01]  /*2490*/  @UP3 USHF.R.U32.HI UR7, URZ, UR11, UR16 ;  /* 0x0000000bff073299 */ /* 0x000fe20008011610 */
[----:B------:R-:W-:Y:S01]  /*24a0*/  UMOV UR18, UR19 ;  /* 0x0000001300127c82 */ /* 0x000fe20008000000 */
[----:B------:R-:W-:Y:S01]  /*24b0*/  UMOV UR22, UR23 ;  /* 0x0000001700167c82 */ /* 0x000fe20008000000 */
[----:B------:R-:W-:Y:S02]  /*24c0*/  USHF.R.U32.HI UR13, URZ, UR13, UR18 ;  /* 0x0000000dff0d7299 */ /* 0x000fe40008011612 */
[----:B------:R-:W-:Y:S02]  /*24d0*/  USEL UR4, UR27, UR4, !UP0 ;  /* 0x000000041b047287 */ /* 0x000fe4000c000000 */
[----:B------:R-:W-:-:S02]  /*24e0*/  @UP3 USHF.R.U32.HI UR8, URZ, UR11, UR22 ;  /* 0x0000000bff083299 */ /* 0x000fc40008011616 */
[----:B------:R-:W-:Y:S02]  /*24f0*/  UIMAD UR9, UR42, UR7, URZ ;  /* 0x000000072a0972a4 */ /* 0x000fe4000f8e02ff */
[----:B------:R-:W-:Y:S02]  /*2500*/  USEL UR7, UR37, UR13, !UP2 ;  /* 0x0000000d25077287 */ /* 0x000fe4000d000000 */
[----:B------:R-:W-:Y:S02]  /*2510*/  UIMAD UR12, UR42, UR8, URZ ;  /* 0x000000082a0c72a4 */ /* 0x000fe4000f8e02ff */
[----:B------:R-:W-:Y:S02]  /*2520*/  UISETP.GE.AND UP0, UPT, UR4, UR9, UPT ;  /* 0x000000090400728c */ /* 0x000fe4000bf06270 */
[----:B------:R-:W-:Y:S02]  /*2530*/  UIMAD.WIDE.U32 UR16, UR4, UR10, URZ ;  /* 0x0000000a041072a5 */ /* 0x000fe4000f8e00ff */
[----:B------:R-:W-:-:S02]  /*2540*/  UISETP.GE.OR UP0, UPT, UR7, UR12, UP0 ;  /* 0x0000000c0700728c */ /* 0x000fc40008706670 */
        /* <DEDUP_REMOVED lines=19> */
.L_x_41:
[----:B------:R-:W2:Y:S02]  /*2680*/  LDCU UR4, c[0x0][0xb30] ;  /* 0x00016600ff0477ac */ /* 0x000ea40008000800 */
[----:B--2---:R-:W-:-:S09]  /*2690*/  UISETP.NE.AND UP0, UPT, UR4, 0x1, UPT ;  /* 0x000000010400788c */ /* 0x004fd2000bf05270 */
[----:B------:R-:W-:Y:S05]  /*26a0*/  BRA.U UP0, `(.L_x_42) ;  /* 0x0000000100447547 */ /* 0x000fea000b800000 */
[----:B------:R-:W2:Y:S01]  /*26b0*/  LDCU.128 UR12, c[0x0][0xb10] ;  /* 0x00016200ff0c77ac */ /* 0x000ea20008000c00 */
[----:B------:R-:W3:Y:S01]  /*26c0*/  LDCU UR16, c[0x0][0xb0c] ;  /* 0x00016180ff1077ac */ /* 0x000ee20008000800 */
[----:B------:R-:W4:Y:S01]  /*26d0*/  LDCU UR17, c[0x0][0xb20] ;  /* 0x00016400ff1177ac */ /* 0x000f220008000800 */
[----:B--2---:R-:W-:Y:S02]  /*26e0*/  UIMAD.WIDE.U32 UR10, UR37, UR12, URZ ;  /* 0x0000000c250a72a5 */ /* 0x004fe4000f8e00ff */
[----:B------:R-:W-:Y:S02]  /*26f0*/  UIMAD.WIDE.U32 UR8, UR27, UR15, URZ ;  /* 0x0000000f1b0872a5 */ /* 0x000fe4000f8e00ff */
[----:B---3--:R-:W-:Y:S02]  /*2700*/  UISETP.NE.AND UP2, UPT, UR16, 0x1, UPT ;  /* 0x000000011000788c */ /* 0x008fe4000bf45270 */
[----:B------:R-:W-:Y:S01]  /*2710*/  UISETP.NE.AND UP0, UPT, UR14, 0x1, UPT ;  /* 0x000000010e00788c */ /* 0x000fe2000bf05270 */
[----:B------:R-:W-:-:S02]  /*2720*/  UMOV UR7, UR11 ;  /* 0x0000000b00077c82 */ /* 0x000fc40008000000 */
[----:B------:R-:W-:Y:S01]  /*2730*/  UMOV UR4, UR9 ;  /* 0x0000000900047c82 */ /* 0x000fe20008000000 */
[----:B------:R-:W-:Y:S02]  /*2740*/  USHF.R.U32.HI UR7, URZ, UR13, UR7 ;  /* 0x0000000dff077299 */ /* 0x000fe40008011607 */
[----:B----4-:R-:W-:Y:S02]  /*2750*/  USHF.R.U32.HI UR4, URZ, UR17, UR4 ;  /* 0x00000011ff047299 */ /* 0x010fe40008011604 */
[----:B------:R-:W-:Y:S02]  /*2760*/  USEL UR7, UR37, UR7, !UP2 ;  /* 0x0000000725077287 */ /* 0x000fe4000d000000 */
[----:B------:R-:W-:-:S04]  /*2770*/  USEL UR4, UR27, UR4, !UP0 ;  /* 0x000000041b047287 */ /* 0x000fc8000c000000 */
[----:B------:R-:W-:Y:S02]  /*2780*/  UIADD3 UR8, UPT, UPT, UR7, -UR4, URZ ;  /* 0x8000000407087290 */ /* 0x000fe4000fffe0ff */
[----:B------:R-:W-:Y:S02]  /*2790*/  UIADD3 UR4, UPT, UPT, -UR7, UR4, URZ ;  /* 0x0000000407047290 */ /* 0x000fe4000fffe1ff */
[----:B------:R-:W-:Y:S02]  /*27a0*/  UIMAD UR27, UR8, UR14, UR27 ;  /* 0x0000000e081b72a4 */ /* 0x000fe4000f8e021b */
[----:B------:R-:W-:-:S12]  /*27b0*/  UIMAD UR37, UR4, UR16, UR37 ;  /* 0x00000010042572a4 */ /* 0x000fd8000f8e0225 */
.L_x_42:
[----:B------:R-:W-:Y:S01]  /*27c0*/  VIADD R11, R11, 0x1 ;  /* 0x000000010b0b7836 */ /* 0x000fe20000000000 */
[----:B------:R-:W-:Y:S02]  /*27d0*/  R2UR UR7, R143 ;  /* 0x000000008f0772ca */ /* 0x000fe400000e0000 */
[----:B------:R-:W-:Y:S02]  /*27e0*/  R2UR UR4, R142 ;  /* 0x000000008e0472ca */ /* 0x000fe400000e0000 */
[C---:B------:R-:W-:Y:S02]  /*27f0*/  ISETP.NE.AND P0, PT, R11.reuse, 0x2, PT ;  /* 0x000000020b00780c */ /* 0x040fe40003f05270 */
[----:B------:R-:W-:Y:S02]  /*2800*/  PLOP3.LUT P1, PT, PT, PT, PT, 0x80, 0x8 ;  /* 0x000000000008781c */ /* 0x000fe40003f2f070 */
[----:B------:R-:W-:Y:S02]  /*2810*/  SEL R3, RZ, 0x1, P0 ;  /* 0x00000001ff037807 */ /* 0x000fe40000000000 */
[----:B------:R-:W-:-:S02]  /*2820*/  SEL R11, R11, RZ, P0 ;  /* 0x000000ff0b0b7207 */ /* 0x000fc40000000000 */
[----:B------:R-:W-:Y:S01]  /*2830*/  LOP3.LUT R10, R10, R3, RZ, 0x3c, !PT ;  /* 0x000000030a0a7212 */ /* 0x000fe200078e3cff */
[----:B------:R-:W-:Y:S02]  /*2840*/  UIADD3 UR16, UPT, UPT, UR37, UR7, URZ ;  /* 0x0000000725107290 */ /* 0x000fe4000fffe0ff */
[----:B------:R-:W-:Y:S01]  /*2850*/  UIADD3 UR20, UPT, UPT, UR27, UR4, URZ ;  /* 0x000000041b147290 */ /* 0x000fe2000fffe0ff */
[----:B------:R-:W-:Y:S11]  /*2860*/  BRA.U UP1, `(.L_x_43) ;  /* 0xfffffff1013c7547 */ /* 0x000ff6000b83ffff */
[----:B------:R-:W-:Y:S01]  /*2870*/  UIADD3 UR7, UPT, UPT, UR6, 0x70, URZ ;  /* 0x0000007006077890 */ /* 0x000fe2000fffe0ff */
[----:B------:R-:W-:-:S03]  /*2880*/  SHF.L.U32 R3, R12, 0x1f, RZ ;  /* 0x0000001f0c037819 */ /* 0x000fc600000006ff */
[----:B------:R-:W-:-:S09]  /*2890*/  ULEA UR4, UR5, UR7, 0x3 ;  /* 0x0000000705047291 */ /* 0x000fd2000f8e18ff */
[----:B------:R-:W2:Y:S02]  /*28a0*/  SYNCS.PHASECHK.TRANS64.TRYWAIT P0, [UR4], R3 ;  /* 0x00000003ff0075a7 */ /* 0x000ea40008001104 */
[----:B--2---:R-:W-:Y:S05]  /*28b0*/  @!P0 BRA `(.L_x_44) ;  /* 0x00000094007c8947 */ /* 0x004fea0003800000 */
.L_x_146:
[----:B------:R-:W-:-:S04]  /*28c0*/  UIADD3 UR4, UPT, UPT, UR5, 0x1, URZ ;  /* 0x0000000105047890 */ /* 0x000fc8000fffe0ff */
[----:B------:R-:W-:-:S04]  /*28d0*/  UISETP.NE.AND UP0, UPT, UR4, 0xe, UPT ;  /* 0x0000000e0400788c */ /* 0x000fc8000bf05270 */
[----:B------:R-:W-:Y:S02]  /*28e0*/  USEL UR6, URZ, 0x1, UP0 ;  /* 0x00000001ff067887 */ /* 0x000fe40008000000 */
[----:B------:R-:W-:-:S04]  /*28f0*/  USEL UR4, UR4, URZ, UP0 ;  /* 0x000000ff04047287 */ /* 0x000fc80008000000 */
[----:B------:R-:W-:Y:S01]  /*2900*/  ULEA UR5, UR4, UR7, 0x3 ;  /* 0x0000000704057291 */ /* 0x000fe2000f8e18ff */
[----:B------:R-:W-:-:S04]  /*2910*/  LOP3.LUT R2, R12, UR6, RZ, 0x3c, !PT ;  /* 0x000000060c027c12 */ /* 0x000fc8000f8e3cff */
[----:B-1----:R-:W-:-:S04]  /*2920*/  SHF.L.U32 R3, R2, 0x1f, RZ ;  /* 0x0000001f02037819 */ /* 0x002fc800000006ff */
[----:B------:R-:W1:Y:S02]  /*2930*/  SYNCS.PHASECHK.TRANS64.TRYWAIT P0, [UR5], R3 ;  /* 0x00000003ff0075a7 */ /* 0x000e640008001105 */
[----:B-1----:R-:W-:Y:S05]  /*2940*/  @!P0 BRA `(.L_x_45) ;  /* 0x0000009400708947 */ /* 0x002fea0003800000 */
.L_x_148:
        /* <DEDUP_REMOVED lines=9> */
.L_x_150:
        /* <DEDUP_REMOVED lines=9> */
.L_x_152:
        /* <DEDUP_REMOVED lines=9> */
.L_x_154:
        /* <DEDUP_REMOVED lines=9> */
.L_x_156:
        /* <DEDUP_REMOVED lines=9> */
.L_x_158:
        /* <DEDUP_REMOVED lines=9> */
.L_x_160:
        /* <DEDUP_REMOVED lines=9> */
.L_x_162:
        /* <DEDUP_REMOVED lines=9> */
.L_x_164:
        /* <DEDUP_REMOVED lines=9> */
.L_x_166:
        /* <DEDUP_REMOVED lines=9> */
.L_x_168:
        /* <DEDUP_REMOVED lines=9> */
.L_x_170:
[----:B------:R-:W-:-:S04]  /*2f80*/  UIADD3 UR4, UPT, UPT, UR4, 0x1, URZ ;  /* 0x0000000104047890 */ /* 0x000fc8000fffe0ff */
[----:B------:R-:W-:-:S04]  /*2f90*/  UISETP.NE.AND UP0, UPT, UR4, 0xe, UPT ;  /* 0x0000000e0400788c */ /* 0x000fc8000bf05270 */
[----:B------:R-:W-:Y:S02]  /*2fa0*/  USEL UR5, URZ, 0x1, UP0 ;  /* 0x00000001ff057887 */ /* 0x000fe40008000000 */
[----:B------:R-:W-:-:S04]  /*2fb0*/  USEL UR4, UR4, URZ, UP0 ;  /* 0x000000ff04047287 */ /* 0x000fc80008000000 */
[----:B------:R-:W-:Y:S01]  /*2fc0*/  ULEA UR4, UR4, UR7, 0x3 ;  /* 0x0000000704047291 */ /* 0x000fe2000f8e18ff */
[----:B-1----:R-:W-:-:S04]  /*2fd0*/  LOP3.LUT R3, R2, UR5, RZ, 0x3c, !PT ;  /* 0x0000000502037c12 */ /* 0x002fc8000f8e3cff */
[----:B------:R-:W-:Y:S01]  /*2fe0*/  SHF.L.U32 R3, R3, 0x1f, RZ ;  /* 0x0000001f03037819 */ /* 0x000fe200000006ff */
[----:B------:R-:W-:-:S07]  /*2ff0*/  IMAD.U32 R0, RZ, RZ, UR4 ;  /* 0x00000004ff007e24 */ /* 0x000fce000f8e00ff */
.L_x_57:
[----:B-1----:R1:W2:Y:S02]  /*3000*/  SYNCS.PHASECHK.TRANS64.TRYWAIT P0, [R0+URZ], R3 ;  /* 0x00000003000075a7 */ /* 0x0022a400080011ff */
[----:B--2---:R-:W-:Y:S05]  /*3010*/  @!P0 NANOSLEEP.SYNCS 0x989680 ;  /* 0x009896800000895d */ /* 0x004fea0003900000 */
[----:B------:R-:W2:Y:S02]  /*3020*/  @!P0 SYNCS.PHASECHK.TRANS64 P0, [R0+URZ], R3 ;  /* 0x00000003000085a7 */ /* 0x000ea400080010ff */
[----:B--2---:R-:W-:Y:S05]  /*3030*/  @P0 EXIT ;  /* 0x000000000000094d */ /* 0x004fea0003800000 */
[----:B------:R-:W-:Y:S05]  /*3040*/  BRA `(.L_x_57) ;  /* 0xfffffffc00ec7947 */ /* 0x000fea000383ffff */
.L_x_23:
[----:B------:R-:W-:-:S04]  /*3050*/  UISETP.NE.AND UP0, UPT, UR45, URZ, UPT ;  /* 0x000000ff2d00728c */ /* 0x000fc8000bf05270 */
[----:B------:R-:W-:-:S09]  /*3060*/  UISETP.NE.OR UP0, UPT, UR17, 0x1, UP0 ;  /* 0x000000011100788c */ /* 0x000fd20008705670 */
[----:B------:R-:W-:Y:S05]  /*3070*/  BRA.U UP0, `(.L_x_58) ;  /* 0x0000000500487547 */ /* 0x000fea000b800000 */
[----:B------:R-:W-:Y:S01]  /*3080*/  ISETP.GE.U32.AND P2, PT, R0, 0x2, PT ;  /* 0x000000020000780c */ /* 0x000fe20003f46070 */
[----:B------:R-:W-:Y:S01]  /*3090*/  IMAD.MOV.U32 R12, RZ, RZ, 0x1 ;  /* 0x00000001ff0c7424 */ /* 0x000fe200078e00ff */
[----:B------:R-:W-:Y:S02]  /*30a0*/  CS2R R10, SRZ ;  /* 0x00000000000a7805 */ /* 0x000fe4000001ff00 */
[----:B------:R-:W-:Y:S01]  /*30b0*/  CS2R R8, SRZ ;  /* 0x0000000000087805 */ /* 0x000fe2000001ff00 */
[----:B------:R-:W-:Y:S01]  /*30c0*/  UMOV UR6, 0x400 ;  /* 0x0000040000067882 */ /* 0x000fe20000000000 */
[----:B------:R-:W-:Y:S01]  /*30d0*/  UMOV UR5, URZ ;  /* 0x000000ff00057c82 */ /* 0x000fe20008000000 */
[----:B------:R-:W-:-:S12]  /*30e0*/  ULEA UR6, UR45, UR6, 0x18 ;  /* 0x000000062d067291 */ /* 0x000fd8000f8ec0ff */
.L_x_62:
[----:B------:R-:W-:Y:S02]  /*30f0*/  LEA R2, R8, UR6, 0x3 ;  /* 0x0000000608027c11 */ /* 0x000fe4000f8e18ff */
[----:B------:R-:W-:-:S03]  /*3100*/  SHF.L.U32 R5, R9, 0x1f, RZ ;  /* 0x0000001f09057819 */ /* 0x000fc600000006ff */
[----:B------:R-:W-:Y:S01]  /*3110*/  VIADD R4, R2, 0x180 ;  /* 0x0000018002047836 */ /* 0x000fe20000000000 */
[----:B------:R-:W1:Y:S02]  /*3120*/  SYNCS.PHASECHK.TRANS64.TRYWAIT P0, [R2+URZ+0x170], R5 ;  /* 0x00017005020075a7 */ /* 0x000e6400080011ff */
[----:B-1----:R-:W-:Y:S05]  /*3130*/  @!P0 BRA `(.L_x_59) ;  /* 0x0000009000948947 */ /* 0x002fea0003800000 */
.L_x_171:
[----:B------:R-:W-:Y:S01]  /*3140*/  ULEA UR4, UR5, UR6, 0x3 ;  /* 0x0000000605047291 */ /* 0x000fe2000f8e18ff */
[----:B------:R-:W-:Y:S02]  /*3150*/  PRMT R4, RZ, 0x654, R4 ;  /* 0x00000654ff047816 */ /* 0x000fe40000000004 */
[----:B-1----:R-:W-:Y:S01]  /*3160*/  SHF.L.U32 R5, R12, 0x1f, RZ ;  /* 0x0000001f0c057819 */ /* 0x002fe200000006ff */
[----:B------:R-:W-:Y:S01]  /*3170*/  UIADD3 UR7, UPT, UPT, UR4, 0x130, URZ ;  /* 0x0000013004077890 */ /* 0x000fe2000fffe0ff */
[----:B------:R1:W-:Y:S05]  /*3180*/  SYNCS.ARRIVE.TRANS64.RED.A1T0 RZ, [R4+URZ], RZ ;  /* 0x000000ff04ff79a7 */ /* 0x0003ea00081004ff */
[----:B------:R-:W-:Y:S01]  /*3190*/  IMAD.U32 R7, RZ, RZ, UR7 ;  /* 0x00000007ff077e24 */ /* 0x000fe2000f8e00ff */
[----:B------:R-:W2:Y:S04]  /*31a0*/  SYNCS.PHASECHK.TRANS64.TRYWAIT P0, [UR4+0x140], R5 ;  /* 0x00014005ff0075a7 */ /* 0x000ea80008001104 */
[----:B------:R-:W-:Y:S01]  /*31b0*/  PRMT R6, R0, 0x654, R7 ;  /* 0x0000065400067816 */ /* 0x000fe20000000007 */
[----:B-1----:R-:W-:Y:S01]  /*31c0*/  @!P2 IMAD.MOV.U32 R4, RZ, RZ, 0x10 ;  /* 0x00000010ff04a424 */ /* 0x002fe200078e00ff */
[----:B--2---:R-:W-:Y:S06]  /*31d0*/  @!P0 BRA `(.L_x_60) ;  /* 0x0000009000808947 */ /* 0x004fec0003800000 */
.L_x_173:
[----:B------:R-:W-:Y:S01]  /*31e0*/  ULEA UR8, UR5, UR6, 0x4 ;  /* 0x0000000605087291 */ /* 0x000fe2000f8e20ff */
[----:B------:R-:W-:Y:S01]  /*31f0*/  SEL R3, R6, R3, !P2 ;  /* 0x0000000306037207 */ /* 0x000fe20005000000 */
[----:B------:R-:W-:Y:S01]  /*3200*/  UIADD3 UR9, UPT, UPT, UR4, 0x130, URZ ;  /* 0x0000013004097890 */ /* 0x000fe2000fffe0ff */
[----:B-1----:R-:W-:Y:S01]  /*3210*/  LEA R2, R11, UR6, 0x3 ;  /* 0x000000060b027c11 */ /* 0x002fe2000f8e18ff */
[----:B------:R-:W-:Y:S01]  /*3220*/  UIADD3 UR8, UPT, UPT, UR8, 0x1a0, URZ ;  /* 0x000001a008087890 */ /* 0x000fe2000fffe0ff */
[----:B------:R-:W-:Y:S01]  /*3230*/  SHF.L.U32 R5, R10, 0x1f, RZ ;  /* 0x0000001f0a057819 */ /* 0x000fe200000006ff */
[----:B------:R1:W-:Y:S01]  /*3240*/  @!P2 SYNCS.ARRIVE.TRANS64.RED RZ, [R3+URZ], R4 ;  /* 0x0000000403ffa9a7 */ /* 0x0003e200080004ff */
[----:B------:R-:W-:Y:S01]  /*3250*/  UIADD3 UR4, UPT, UPT, UR5, 0x1, URZ ;  /* 0x0000000105047890 */ /* 0x000fe2000fffe0ff */
[----:B------:R-:W-:-:S03]  /*3260*/  VIADD R8, R8, 0x1 ;  /* 0x0000000108087836 */ /* 0x000fc60000000000 */
[----:B------:R-:W-:Y:S02]  /*3270*/  UISETP.NE.AND UP0, UPT, UR4, 0x2, UPT ;  /* 0x000000020400788c */ /* 0x000fe4000bf05270 */
[----:B------:R-:W-:Y:S06]  /*3280*/  UGETNEXTWORKID.BROADCAST [UR8], [UR9] ;  /* 0x00000000080073ca */ /* 0x000fec0008000100 */
[----:B------:R-:W-:Y:S01]  /*3290*/  USEL UR7, URZ, 0x1, UP0 ;  /* 0x00000001ff077887 */ /* 0x000fe20008000000 */
[----:B------:R-:W-:Y:S01]  /*32a0*/  ISETP.NE.AND P0, PT, R8, 0x2, PT ;  /* 0x000000020800780c */ /* 0x000fe20003f05270 */
[----:B------:R-:W-:Y:S01]  /*32b0*/  USEL UR5, UR4, URZ, UP0 ;  /* 0x000000ff04057287 */ /* 0x000fe20008000000 */
[----:B------:R-:W2:Y:S03]  /*32c0*/  SYNCS.PHASECHK.TRANS64.TRYWAIT P1, [R2+URZ+0x130], R5 ;  /* 0x00013005020075a7 */ /* 0x000ea600080211ff */
[----:B------:R-:W-:Y:S01]  /*32d0*/  LOP3.LUT R12, R12, UR7, RZ, 0x3c, !PT ;  /* 0x000000070c0c7c12 */ /* 0x000fe2000f8e3cff */
[----:B-12---:R-:W-:Y:S07]  /*32e0*/  @!P1 BRA `(.L_x_61) ;  /* 0x0000009000549947 */ /* 0x006fee0003800000 */
.L_x_174:
[C---:B------:R-:W-:Y:S01]  /*32f0*/  LEA R4, R11.reuse, UR6, 0x4 ;  /* 0x000000060b047c11 */ /* 0x040fe2000f8e20ff */
[----:B-1----:R-:W-:Y:S01]  /*3300*/  VIADD R2, R2, 0x140 ;  /* 0x0000014002027836 */ /* 0x002fe20000000000 */
[----:B------:R-:W-:Y:S01]  /*3310*/  SEL R8, R8, RZ, P0 ;  /* 0x000000ff08087207 */ /* 0x000fe20000000000 */
[----:B------:R-:W-:-:S03]  /*3320*/  VIADD R11, R11, 0x1 ;  /* 0x000000010b0b7836 */ /* 0x000fc60000000000 */
[----:B------:R-:W1:Y:S01]  /*3330*/  LDS.128 R4, [R4+0x1a0] ;  /* 0x0001a00004047984 */ /* 0x000e620000000c00 */
[----:B------:R-:W-:Y:S02]  /*3340*/  PRMT R2, RZ, 0x654, R2 ;  /* 0x00000654ff027816 */ /* 0x000fe40000000002 */
[C---:B------:R-:W-:Y:S01]  /*3350*/  ISETP.NE.AND P1, PT, R11.reuse, 0x2, PT ;  /* 0x000000020b00780c */ /* 0x040fe20003f25270 */
[----:B------:R-:W-:Y:S01]  /*3360*/  @!PT LDS RZ, [RZ] ;  /* 0x00000000fffff984 */ /* 0x000fe20000000800 */
[----:B------:R-:W-:Y:S01]  /*3370*/  @!PT LDS RZ, [RZ] ;  /* 0x00000000fffff984 */ /* 0x000fe20000000800 */
[----:B------:R-:W-:Y:S01]  /*3380*/  @!PT LDS RZ, [RZ] ;  /* 0x00000000fffff984 */ /* 0x000fe20000000800 */
[----:B------:R-:W-:Y:S01]  /*3390*/  @!PT LDS RZ, [RZ] ;  /* 0x00000000fffff984 */ /* 0x000fe20000000800 */
[----:B------:R2:W-:Y:S06]  /*33a0*/  MEMBAR.ALL.CTA ;  /* 0x0000000000007992 */ /* 0x0005ec0000008000 */
[----:B--2---:R-:W2:Y:S01]  /*33b0*/  FENCE.VIEW.ASYNC.S ;  /* 0x00000000000073c6 */ /* 0x004ea20000000000 */
[----:B------:R-:W-:Y:S01]  /*33c0*/  SEL R11, R11, RZ, P1 ;  /* 0x000000ff0b0b7207 */ /* 0x000fe20000800000 */
[----:B--2---:R2:W-:Y:S01]  /*33d0*/  SYNCS.ARRIVE.TRANS64.RED.A1T0 RZ, [R2+URZ], RZ ;  /* 0x000000ff02ff79a7 */ /* 0x0045e200081004ff */
[----:B-1----:R-:W-:-:S02]  /*33e0*/  LOP3.LUT P3, RZ, R6, 0x1, RZ, 0xc0, !PT ;  /* 0x0000000106ff7812 */ /* 0x002fc4000786c0ff */
[----:B------:R-:W-:-:S04]  /*33f0*/  SEL R5, RZ, 0x1, P1 ;  /* 0x00000001ff057807 */ /* 0x000fc80000800000 */
[----:B------:R-:W-:Y:S02]  /*3400*/  LOP3.LUT R10, R10, R5, RZ, 0x3c, !PT ;  /* 0x000000050a0a7212 */ /* 0x000fe400078e3cff */
[----:B--2---:R-:W-:-:S04]  /*3410*/  SEL R2, RZ, 0x1, P0 ;  /* 0x00000001ff027807 */ /* 0x004fc80000000000 */
[----:B------:R-:W-:Y:S01]  /*3420*/  LOP3.LUT R9, R9, R2, RZ, 0x3c, !PT ;  /* 0x0000000209097212 */ /* 0x000fe200078e3cff */
[----:B------:R-:W-:Y:S06]  /*3430*/  @P3 BRA `(.L_x_62) ;  /* 0xfffffffc002c3947 */ /* 0x000fec000383ffff */
[----:B------:R-:W-:Y:S01]  /*3440*/  ULEA UR4, UR5, UR6, 0x3 ;  /* 0x0000000605047291 */ /* 0x000fe2000f8e18ff */
[----:B------:R-:W-:-:S08]  /*3450*/  SHF.L.U32 R3, R12, 0x1f, RZ ;  /* 0x0000001f0c037819 */ /* 0x000fd000000006ff */
[----:B------:R-:W1:Y:S02]  /*3460*/  SYNCS.PHASECHK.TRANS64 P0, [UR4+0x140], R3 ;  /* 0x00014003ff0075a7 */ /* 0x000e640008001004 */
[----:B-1----:R-:W-:Y:S05]  /*3470*/  @P0 BRA `(.L_x_63) ;  /* 0x0000000000080947 */ /* 0x002fea0003800000 */
[----:B------:R-:W1:Y:S02]  /*3480*/  SYNCS.PHASECHK.TRANS64.TRYWAIT P0, [UR4+0x140], R3 ;  /* 0x00014003ff0075a7 */ /* 0x000e640008001104 */
[----:B-1----:R-:W-:Y:S05]  /*3490*/  @!P0 BRA `(.L_x_64) ;  /* 0x0000008c00fc8947 */ /* 0x002fea0003800000 */
.L_x_63:
[----:B------:R-:W-:-:S04]  /*34a0*/  UIADD3 UR7, UPT, UPT, UR5, 0x1, URZ ;  /* 0x0000000105077890 */ /* 0x000fc8000fffe0ff */
[----:B------:R-:W-:-:S04]  /*34b0*/  UISETP.NE.AND UP0, UPT, UR7, 0x2, UPT ;  /* 0x000000020700788c */ /* 0x000fc8000bf05270 */
[----:B------:R-:W-:Y:S02]  /*34c0*/  USEL UR8, URZ, 0x1, UP0 ;  /* 0x00000001ff087887 */ /* 0x000fe40008000000 */
[----:B------:R-:W-:-:S04]  /*34d0*/  USEL UR7, UR7, URZ, UP0 ;  /* 0x000000ff07077287 */ /* 0x000fc80008000000 */
[----:B------:R-:W-:Y:S01]  /*34e0*/  ULEA UR7, UR7, UR6, 0x3 ;  /* 0x0000000607077291 */ /* 0x000fe2000f8e18ff */
[----:B-1----:R-:W-:-:S04]  /*34f0*/  LOP3.LUT R3, R12, UR8, RZ, 0x3c, !PT ;  /* 0x000000080c037c12 */ /* 0x002fc8000f8e3cff */
[----:B------:R-:W-:-:S04]  /*3500*/  SHF.L.U32 R0, R3, 0x1f, RZ ;  /* 0x0000001f03007819 */ /* 0x000fc800000006ff */
[----:B------:R-:W1:Y:S02]  /*3510*/  SYNCS.PHASECHK.TRANS64 P0, [UR7+0x140], R0 ;  /* 0x00014000ff0075a7 */ /* 0x000e640008001007 */
[----:B-1----:R-:W-:Y:S05]  /*3520*/  @P0 EXIT ;  /* 0x000000000000094d */ /* 0x002fea0003800000 */
[----:B------:R-:W-:Y:S02]  /*3530*/  SHF.L.U32 R3, R3, 0x1f, RZ ;  /* 0x0000001f03037819 */ /* 0x000fe400000006ff */
[----:B------:R-:W-:-:S07]  /*3540*/  MOV R0, UR7 ;  /* 0x0000000700007c02 */ /* 0x000fce0008000f00 */
.L_x_65:
[----:B-1----:R1:W2:Y:S02]  /*3550*/  SYNCS.PHASECHK.TRANS64.TRYWAIT P0, [R0+URZ+0x140], R3 ;  /* 0x00014003000075a7 */ /* 0x0022a400080011ff */
[----:B--2---:R-:W-:Y:S05]  /*3560*/  @!P0 NANOSLEEP.SYNCS 0x989680 ;  /* 0x009896800000895d */ /* 0x004fea0003900000 */
[----:B------:R-:W2:Y:S02]  /*3570*/  @!P0 SYNCS.PHASECHK.TRANS64 P0, [R0+URZ+0x140], R3 ;  /* 0x00014003000085a7 */ /* 0x000ea400080010ff */
[----:B--2---:R-:W-:Y:S05]  /*3580*/  @P0 EXIT ;  /* 0x000000000000094d */ /* 0x004fea0003800000 */
[----:B------:R-:W-:Y:S05]  /*3590*/  BRA `(.L_x_65) ;  /* 0xfffffffc00ec7947 */ /* 0x000fea000383ffff */
.L_x_58:
[----:B------:R-:W-:Y:S05]  /*35a0*/  BRA.U UP4, `(.L_x_66) ;  /* 0x0000000d04207547 */ /* 0x000fea000b800000 */
[----:B------:R-:W-:Y:S01]  /*35b0*/  UMOV UR4, 0x40 ;  /* 0x0000004000047882 */ /* 0x000fe20000000000 */
[----:B------:R-:W-:Y:S01]  /*35c0*/  NOP ;  /* 0x0000000000007918 */ /* 0x000fe20000000000 */
[----:B------:R-:W-:Y:S01]  /*35d0*/  ULEA UR5, UR45, UR4, 0x18 ;  /* 0x000000042d057291 */ /* 0x000fe2000f8ec0ff */
[----:B------:R-:W-:Y:S02]  /*35e0*/  UMOV UR6, 0x400 ;  /* 0x0000040000067882 */ /* 0x000fe40000000000 */
[----:B------:R-:W-:-:S06]  /*35f0*/  ULEA UR6, UR45, UR6, 0x18 ;  /* 0x000000062d067291 */ /* 0x000fcc000f8ec0ff */
[----:B------:R-:W1:Y:S02]  /*3600*/  LDS.U8 R0, [UR5+0x1c] ;  /* 0x00001c05ff007984 */ /* 0x000e640008000000 */
[----:B-1----:R-:W-:-:S13]  /*3610*/  ISETP.NE.AND P0, PT, R0, RZ, PT ;  /* 0x000000ff0000720c */ /* 0x002fda0003f05270 */
[----:B------:R-:W-:Y:S05]  /*3620*/  @P0 BRA `(.L_x_67) ;  /* 0x0000000000580947 */ /* 0x000fea0003800000 */
[----:B------:R-:W-:-:S13]  /*3630*/  ELECT P0, URZ, PT ;  /* 0x0000000000ff782f */ /* 0x000fda0003800000 */
[----:B------:R-:W-:Y:S05]  /*3640*/  @!P0 BRA `(.L_x_68) ;  /* 0x0000000000608947 */ /* 0x000fea0003800000 */
[----:B------:R-:W-:Y:S01]  /*3650*/  UMOV UR4, 0x10 ;  /* 0x0000001000047882 */ /* 0x000fe20000000000 */
[----:B------:R-:W-:Y:S01]  /*3660*/  HFMA2 R0, -RZ, RZ, 0, 5.9604644775390625e-08 ;  /* 0x00000001ff007431 */ /* 0x000fe200000001ff */
[----:B------:R-:W-:-:S03]  /*3670*/  MOV R3, 0xffff ;  /* 0x0000ffff00037802 */ /* 0x000fc60000000f00 */
[----:B------:R-:W-:Y:S04]  /*3680*/  DEPBAR.LE SB1, 0x36 ;  /* 0x00009d800000791a */ /* 0x000fe80000000000 */
[----:B------:R-:W1:Y:S02]  /*3690*/  UTCATOMSWS.FIND_AND_SET.ALIGN UP0, UR4, UR4 ;  /* 0x00000004000475e3 */ /* 0x000e640008000800 */
[----:B-1----:R-:W-:Y:S01]  /*36a0*/  MOV R4, UR4 ;  /* 0x0000000400047c02 */ /* 0x002fe20008000f00 */
[----:B------:R-:W-:Y:S06]  /*36b0*/  BRA.U UP0, `(.L_x_69) ;  /* 0x0000000100187547 */ /* 0x000fec000b800000 */
.L_x_70:
[----:B------:R-:W-:Y:S05]  /*36c0*/  NANOSLEEP 0x64 ;  /* 0x000000640000795d */ /* 0x000fea0003800000 */
[----:B------:R-:W-:-:S05]  /*36d0*/  UMOV UR4, 0x10 ;  /* 0x0000001000047882 */ /* 0x000fca0000000000 */
[----:B------:R-:W-:Y:S04]  /*36e0*/  DEPBAR.LE SB1, 0x36 ;  /* 0x00009d800000791a */ /* 0x000fe80000000000 */
[----:B------:R-:W1:Y:S02]  /*36f0*/  UTCATOMSWS.FIND_AND_SET.ALIGN UP0, UR4, UR4 ;  /* 0x00000004000475e3 */ /* 0x000e640008000800 */
[----:B-1----:R-:W-:Y:S01]  /*3700*/  MOV R4, UR4 ;  /* 0x0000000400047c02 */ /* 0x002fe20008000f00 */
[----:B------:R-:W-:Y:S05]  /*3710*/  BRA.U !UP0, `(.L_x_70) ;  /* 0xfffffffd08e87547 */ /* 0x000fea000b83ffff */
.L_x_69:
[-C--:B------:R-:W-:Y:S02]  /*3720*/  SHF.L.U32 R3, R3, R4.reuse, RZ ;  /* 0x0000000403037219 */ /* 0x080fe400000006ff */
[----:B------:R-:W-:Y:S01]  /*3730*/  SHF.L.U32 R0, R0, R4, RZ ;  /* 0x0000000400007219 */ /* 0x000fe200000006ff */
[----:B------:R-:W-:Y:S02]  /*3740*/  IMAD.SHL.U32 R4, R4, 0x20, RZ ;  /* 0x0000002004047824 */ /* 0x000fe400078e00ff */
[----:B------:R1:W-:Y:S04]  /*3750*/  ATOMS.OR RZ, [UR5+0x14], R3 ;  /* 0x00001403ffff798c */ /* 0x0003e8000b000005 */
[----:B------:R1:W-:Y:S04]  /*3760*/  ATOMS.OR RZ, [UR5+0x18], R0 ;  /* 0x00001800ffff798c */ /* 0x0003e8000b000005 */
[----:B------:R1:W-:Y:S01]  /*3770*/  STS [UR6+0x1c0], R4 ;  /* 0x0001c004ff007988 */ /* 0x0003e20008000806 */
[----:B------:R-:W-:Y:S05]  /*3780*/  BRA `(.L_x_68) ;  /* 0x0000000000107947 */ /* 0x000fea0003800000 */
.L_x_67:
[----:B------:R-:W-:Y:S02]  /*3790*/  MOV R0, 0xffffffff ;  /* 0xffffffff00007802 */ /* 0x000fe40000000f00 */
[----:B------:R-:W-:-:S03]  /*37a0*/  MOV R4, 0x37d0 ;  /* 0x000037d000047802 */ /* 0x000fc60000000f00 */
[----:B------:R1:W-:Y:S04]  /*37b0*/  STS [UR6+0x1c0], R0 ;  /* 0x0001c000ff007988 */ /* 0x0003e80008000806 */
[----:B-1---5:R-:W-:Y:S05]  /*37c0*/  CALL.REL.NOINC `($__internal_1_$__cuda_sm10x_tcgen05_guardrail_trap_phase_invalid_during_alloc) ;  /* 0x0000009400147944 */ /* 0x022fea0003c00000 */
.L_x_68:
[----:B------:R-:W-:Y:S05]  /*37d0*/  WARPSYNC.ALL ;  /* 0x0000000000007948 */ /* 0x000fea0003800000 */
[----:B------:R-:W2:Y:S01]  /*37e0*/  S2UR UR4, SR_CgaCtaId ;  /* 0x00000000000479c3 */ /* 0x000ea20000008800 */
[----:B------:R-:W-:Y:S01]  /*37f0*/  UMOV UR13, 0x400 ;  /* 0x00000400000d7882 */ /* 0x000fe20000000000 */
[----:B------:R-:W-:-:S06]  /*3800*/  NOP ;  /* 0x0000000000007918 */ /* 0x000fcc0000000000 */
[----:B------:R-:W-:Y:S06]  /*3810*/  BAR.ARV 0x6, 0xa0 ;  /* 0x0182800000007b1d */ /* 0x000fec0000002000 */
[----:B------:R-:W3:Y:S01]  /*3820*/  LDCU UR5, c[0x0][0x38c] ;  /* 0x00007180ff0577ac */ /* 0x000ee20008000800 */
[----:B------:R-:W-:Y:S01]  /*3830*/  LOP3.LUT R2, R2, 0xffff, RZ, 0xc0, !PT ;  /* 0x0000ffff02027812 */ /* 0x000fe200078ec0ff */
[----:B------:R-:W-:Y:S01]  /*3840*/  IMAD.MOV.U32 R11, RZ, RZ, 0x1 ;  /* 0x00000001ff0b7424 */ /* 0x000fe200078e00ff */
[----:B------:R-:W-:Y:S01]  /*3850*/  CS2R R8, SRZ ;  /* 0x0000000000087805 */ /* 0x000fe2000001ff00 */
[----:B------:R-:W4:Y:S01]  /*3860*/  LDCU UR8, c[0x0][0x38c] ;  /* 0x00007180ff0877ac */ /* 0x000f220008000800 */
[----:B------:R-:W-:Y:S01]  /*3870*/  R2UR UR15, R2 ;  /* 0x00000000020f72ca */ /* 0x000fe200000e0000 */
[----:B------:R-:W-:Y:S01]  /*3880*/  IMAD.MOV.U32 R10, RZ, RZ, RZ ;  /* 0x000000ffff0a7224 */ /* 0x000fe200078e00ff */
[----:B------:R-:W-:Y:S01]  /*3890*/  UMOV UR19, URZ ;  /* 0x000000ff00137c82 */ /* 0x000fe20008000000 */
[----:B------:R-:W-:Y:S01]  /*38a0*/  UMOV UR10, URZ ;  /* 0x000000ff000a7c82 */ /* 0x000fe20008000000 */
[----:B--2---:R-:W-:Y:S01]  /*38b0*/  ULEA UR13, UR4, UR13, 0x18 ;  /* 0x0000000d040d7291 */ /* 0x004fe2000f8ec0ff */
[----:B------:R-:W-:Y:S01]  /*38c0*/  UMOV UR20, 0x0 ;  /* 0x0000000000147882 */ /* 0x000fe20000000000 */
[----:B------:R-:W-:-:S02]  /*38d0*/  UMOV UR21, 0x84004a0 ;  /* 0x084004a000157882 */ /* 0x000fc40000000000 */
[----:B------:R-:W-:Y:S02]  /*38e0*/  UIADD3 UR6, UPT, UPT, UR13, 0xc400, URZ ;  /* 0x0000c4000d067890 */ /* 0x000fe4000fffe0ff */
[----:B------:R-:W-:Y:S02]  /*38f0*/  UIADD3 UR7, UPT, UPT, UR13, 0x1a400, URZ ;  /* 0x0001a4000d077890 */ /* 0x000fe4000fffe0ff */
[----:B---3--:R-:W-:Y:S01]  /*3900*/  UIADD3 UR5, UPT, UPT, UR5, 0x1f, URZ ;  /* 0x0000001f05057890 */ /* 0x008fe2000fffe0ff */
[----:B-1----:R-:W1:Y:S01]  /*3910*/  LDS R0, [UR13+0x1c0] ;  /* 0x0001c00dff007984 */ /* 0x002e620008000800 */
[----:B------:R-:W-:Y:S02]  /*3920*/  USHF.R.U32.HI UR6, URZ, 0x4, UR6 ;  /* 0x00000004ff067899 */ /* 0x000fe40008011606 */
[----:B------:R-:W-:Y:S02]  /*3930*/  USHF.R.S32.HI UR4, URZ, 0x1f, UR5 ;  /* 0x0000001fff047899 */ /* 0x000fe40008011405 */
[----:B------:R-:W-:-:S02]  /*3940*/  ULOP3.LUT UR6, UR6, 0x3fff, URZ, 0xc0, !UPT ;  /* 0x00003fff06067892 */ /* 0x000fc4000f8ec0ff */
[----:B------:R-:W-:Y:S02]  /*3950*/  ULEA.HI UR4, UR4, UR5, URZ, 0x5 ;  /* 0x0000000504047291 */ /* 0x000fe4000f8f28ff */
[----:B------:R-:W-:Y:S02]  /*3960*/  USHF.R.U32.HI UR5, URZ, 0x4, UR7 ;  /* 0x00000004ff057899 */ /* 0x000fe40008011607 */
[----:B------:R-:W-:Y:S02]  /*3970*/  USHF.R.S32.HI UR22, URZ, 0x5, UR4 ;  /* 0x00000005ff167899 */ /* 0x000fe40008011404 */
[----:B------:R-:W-:Y:S02]  /*3980*/  ULOP3.LUT UR5, UR5, 0x3fff, URZ, 0xc0, !UPT ;  /* 0x00003fff05057892 */ /* 0x000fe4000f8ec0ff */
[----:B------:R-:W-:Y:S02]  /*3990*/  UISETP.LT.AND UP0, UPT, UR22, 0x1, UPT ;  /* 0x000000011600788c */ /* 0x000fe4000bf01270 */
[----:B------:R-:W-:-:S02]  /*39a0*/  ULOP3.LUT UR16, UR6, 0x10000, URZ, 0xfc, !UPT ;  /* 0x0001000006107892 */ /* 0x000fc4000f8efcff */
[----:B------:R-:W-:Y:S02]  /*39b0*/  USEL UR23, UR22, 0x1, !UP0 ;  /* 0x0000000116177887 */ /* 0x000fe4000c000000 */
[----:B------:R-:W-:Y:S02]  /*39c0*/  ULOP3.LUT UR17, UR5, 0x10000, URZ, 0xfc, !UPT ;  /* 0x0001000005117892 */ /* 0x000fe4000f8efcff */
[----:B------:R-:W-:Y:S02]  /*39d0*/  UIADD3 UR23, UPT, UPT, -UR23, URZ, URZ ;  /* 0x000000ff17177290 */ /* 0x000fe4000fffe1ff */
[----:B----4-:R-:W-:Y:S01]  /*39e0*/  UISETP.GE.AND UP4, UPT, UR8, 0x1, UPT ;  /* 0x000000010800788c */ /* 0x010fe2000bf86270 */
[----:B-1----:R-:W-:-:S15]  /*39f0*/  R2UR UR24, R0 ;  /* 0x00000000001872ca */ /* 0x002fde00000e0000 */
.L_x_77:
[----:B------:R-:W-:Y:S02]  /*3a00*/  LEA R0, R10, UR13, 0x3 ;  /* 0x0000000d0a007c11 */ /* 0x000fe4000f8e18ff */
[----:B------:R-:W-:Y:S02]  /*3a10*/  SHF.L.U32 R5, R9, 0x1f, RZ ;  /* 0x0000001f09057819 */ /* 0x000fe400000006ff */
[----:B------:R-:W-:Y:S01]  /*3a20*/  PLOP3.LUT P0, PT, PT, PT, UP4, 0x80, 0x8 ;  /* 0x000000000008781c */ /* 0x000fe20003f0f048 */
[----:B------:R-:W-:Y:S01]  /*3a30*/  VIADD R3, R0, 0x140 ;  /* 0x0000014000037836 */ /* 0x000fe20000000000 */
[----:B-1----:R-:W1:Y:S02]  /*3a40*/  SYNCS.PHASECHK.TRANS64.TRYWAIT P1, [R0+URZ+0x130], R5 ;  /* 0x00013005000075a7 */ /* 0x002e6400080211ff */
[----:B-1-3--:R-:W-:Y:S09]  /*3a50*/  @!P1 BRA `(.L_x_71) ;  /* 0x0000008800a49947 */ /* 0x00aff20003800000 */
.L_x_176:
[----:B------:R-:W-:Y:S01]  /*3a60*/  LEA R4, R10, UR13, 0x4 ;  /* 0x0000000d0a047c11 */ /* 0x000fe2000f8e20ff */
[----:B------:R-:W-:Y:S01]  /*3a70*/  @UP4 ULEA UR4, UR10, UR13, 0x3 ;  /* 0x0000000d0a044291 */ /* 0x000fe2000f8e18ff */
[----:B------:R-:W-:Y:S01]  /*3a80*/  PLOP3.LUT P2, PT, PT, PT, PT, 0x80, 0x8 ;  /* 0x000000000008781c */ /* 0x000fe20003f4f070 */
[----:B------:R-:W-:Y:S01]  /*3a90*/  ULEA UR18, UR19, UR13, 0x3 ;  /* 0x0000000d13127291 */ /* 0x000fe2000f8e18ff */
[----:B------:R-:W-:Y:S02]  /*3aa0*/  PRMT R3, RZ, 0x654, R3 ;  /* 0x00000654ff037816 */ /* 0x000fe40000000003 */
[----:B-1----:R-:W1:Y:S01]  /*3ab0*/  LDS.128 R4, [R4+0x1a0] ;  /* 0x0001a00004047984 */ /* 0x002e620000000c00 */
[----:B------:R-:W-:Y:S02]  /*3ac0*/  @P0 SHF.L.U32 R2, R8, 0x1f, RZ ;  /* 0x0000001f08020819 */ /* 0x000fe400000006ff */
[----:B------:R-:W-:Y:S01]  /*3ad0*/  SHF.L.U32 R0, R11, 0x1f, RZ ;  /* 0x0000001f0b007819 */ /* 0x000fe200000006ff */
[----:B------:R-:W-:Y:S01]  /*3ae0*/  @!PT LDS RZ, [RZ] ;  /* 0x00000000fffff984 */ /* 0x000fe20000000800 */
[----:B------:R-:W-:Y:S01]  /*3af0*/  @!PT LDS RZ, [RZ] ;  /* 0x00000000fffff984 */ /* 0x000fe20000000800 */
[----:B------:R-:W-:Y:S01]  /*3b00*/  @!PT LDS RZ, [RZ] ;  /* 0x00000000fffff984 */ /* 0x000fe20000000800 */
[----:B------:R-:W-:Y:S01]  /*3b10*/  @!PT LDS RZ, [RZ] ;  /* 0x00000000fffff984 */ /* 0x000fe20000000800 */
[----:B------:R2:W-:Y:S06]  /*3b20*/  MEMBAR.ALL.CTA ;  /* 0x0000000000007992 */ /* 0x0005ec0000008000 */
[----:B--2---:R-:W2:Y:S02]  /*3b30*/  FENCE.VIEW.ASYNC.S ;  /* 0x00000000000073c6 */ /* 0x004ea40000000000 */
[----:B--2---:R2:W-:Y:S01]  /*3b40*/  SYNCS.ARRIVE.TRANS64.RED.A1T0 RZ, [R3+URZ], RZ ;  /* 0x000000ff03ff79a7 */ /* 0x0045e200081004ff */
[----:B------:R2:W3:Y:S01]  /*3b50*/  @P0 SYNCS.PHASECHK.TRANS64.TRYWAIT P2, [UR4], R2 ;  /* 0x00000002ff0005a7 */ /* 0x0004e20008041104 */
[----:B-1----:R-:W-:Y:S01]  /*3b60*/  LOP3.LUT P1, RZ, R6, 0x1, RZ, 0xc0, !PT ;  /* 0x0000000106ff7812 */ /* 0x002fe2000782c0ff */
[----:B------:R-:W1:Y:S02]  /*3b70*/  SYNCS.PHASECHK.TRANS64.TRYWAIT P0, [UR18+0x160], R0 ;  /* 0x00016000ff0075a7 */ /* 0x000e640008001112 */
[----:B-123--:R-:W-:Y:S10]  /*3b80*/  @!P0 BRA `(.L_x_72) ;  /* 0x00000088006c8947 */ /* 0x00eff40003800000 */
.L_x_178:
[----:B------:R-:W-:Y:S01]  /*3b90*/  IADD3 R10, PT, PT, R10, 0x1, RZ ;  /* 0x000000010a0a7810 */ /* 0x000fe20007ffe0ff */
[----:B------:R-:W-:Y:S06]  /*3ba0*/  BRA.U !UP4, `(.L_x_73) ;  /* 0x000000010c887547 */ /* 0x000fec000b800000 */
[----:B------:R-:W-:Y:S02]  /*3bb0*/  ULEA UR14, UR19, UR24, 0x8 ;  /* 0x00000018130e7291 */ /* 0x000fe4000f8e40ff */
[----:B------:R-:W-:Y:S01]  /*3bc0*/  UPLOP3.LUT UP2, UPT, UPT, UPT, UPT, 0x40, 0x4 ;  /* 0x000000000004789c */ /* 0x000fe20003f4e870 */
[----:B------:R-:W-:Y:S01]  /*3bd0*/  UMOV UR12, UR23 ;  /* 0x00000017000c7c82 */ /* 0x000fe20008000000 */
[----:B------:R-:W-:Y:S01]  /*3be0*/  UMOV UR11, UR22 ;  /* 0x00000016000b7c82 */ /* 0x000fe20008000000 */
[----:B------:R-:W-:-:S08]  /*3bf0*/  UMOV UR5, UR10 ;  /* 0x0000000a00057c82 */ /* 0x000fd00008000000 */
.L_x_76:
[----:B------:R-:W-:Y:S02]  /*3c00*/  UIADD3 UR12, UPT, UPT, UR12, 0x1, URZ ;  /* 0x000000010c0c7890 */ /* 0x000fe4000fffe0ff */
[----:B--2---:R-:W-:Y:S02]  /*3c10*/  ULEA UR6, UR5, UR13, 0x3 ;  /* 0x0000000d05067291 */ /* 0x004fe4000f8e18ff */
[----:B------:R-:W-:Y:S01]  /*3c20*/  UISETP.NE.AND UP3, UPT, UR12, URZ, UPT ;  /* 0x000000ff0c00728c */ /* 0x000fe2000bf65270 */
[----:B---3--:R-:W-:Y:S10]  /*3c30*/  @P2 BRA `(.L_x_74) ;  /* 0x00000000000c2947 */ /* 0x008ff40003800000 */
[----:B-1----:R-:W-:Y:S04]  /*3c40*/  SHF.L.U32 R3, R8, 0x1f, RZ ;  /* 0x0000001f08037819 */ /* 0x002fe800000006ff */
[----:B------:R-:W1:Y:S02]  /*3c50*/  SYNCS.PHASECHK.TRANS64.TRYWAIT P0, [UR6], R3 ;  /* 0x00000003ff0075a7 */ /* 0x000e640008001106 */
[----:B-1----:R-:W-:Y:S05]  /*3c60*/  @!P0 BRA `(.L_x_75) ;  /* 0x00000088004c8947 */ /* 0x002fea0003800000 */
.L_x_74:
[----:B------:R-:W-:Y:S01]  /*3c70*/  UISETP.NE.AND UP0, UPT, UR11, 0x1, UPT ;  /* 0x000000010b00788c */ /* 0x000fe2000bf05270 */
[----:B------:R-:W-:Y:S01]  /*3c80*/  PLOP3.LUT P2, PT, PT, PT, PT, 0x80, 0x8 ;  /* 0x000000000008781c */ /* 0x000fe20003f4f070 */
[----:B------:R-:W-:Y:S02]  /*3c90*/  UIADD3 UR4, UPT, UPT, UR5, 0x1, URZ ;  /* 0x0000000105047890 */ /* 0x000fe4000fffe0ff */
[----:B------:R-:W-:Y:S02]  /*3ca0*/  ULEA UR8, UR5, UR17, 0x9 ;  /* 0x0000001105087291 */ /* 0x000fe4000f8e48ff */
[----:B------:R-:W-:Y:S01]  /*3cb0*/  UISETP.NE.AND UP1, UPT, UR4, 0xe, UPT ;  /* 0x0000000e0400788c */ /* 0x000fe2000bf25270 */
[----:B------:R-:W-:Y:S01]  /*3cc0*/  PLOP3.LUT P0, PT, PT, PT, UP0, 0x80, 0x8 ;  /* 0x000000000008781c */ /* 0x000fe20003f0f008 */
[----:B------:R-:W-:Y:S02]  /*3cd0*/  UIADD3 UR11, UPT, UPT, UR11, -0x1, URZ ;  /* 0xffffffff0b0b7890 */ /* 0x000fe4000fffe0ff */
[----:B------:R-:W-:Y:S02]  /*3ce0*/  USEL UR7, URZ, 0x1, UP1 ;  /* 0x00000001ff077887 */ /* 0x000fe40008800000 */
[----:B------:R-:W-:Y:S01]  /*3cf0*/  USEL UR10, UR4, URZ, UP1 ;  /* 0x000000ff040a7287 */ /* 0x000fe20008800000 */
[----:B------:R-:W-:Y:S03]  /*3d00*/  UMOV UR9, 0xc0004010 ;  /* 0xc000401000097882 */ /* 0x000fe60000000000 */
[----:B------:R-:W-:Y:S01]  /*3d10*/  @UP0 ULEA UR4, UR10, UR13, 0x3 ;  /* 0x0000000d0a040291 */ /* 0x000fe2000f8e18ff */
[----:B------:R-:W-:Y:S01]  /*3d20*/  LOP3.LUT R8, R8, UR7, RZ, 0x3c, !PT ;  /* 0x0000000708087c12 */ /* 0x000fe2000f8e3cff */
[----:B------:R-:W-:Y:S03]  /*3d30*/  UMOV UR7, 0xc0004010 ;  /* 0xc000401000077882 */ /* 0x000fe60000000000 */
[----:B-1----:R-:W-:Y:S04]  /*3d40*/  @P0 SHF.L.U32 R0, R8, 0x1f, RZ ;  /* 0x0000001f08000819 */ /* 0x002fe800000006ff */
[----:B------:R2:W3:Y:S01]  /*3d50*/  @P0 SYNCS.PHASECHK.TRANS64.TRYWAIT P2, [UR4], R0 ;  /* 0x00000000ff0005a7 */ /* 0x0004e20008041104 */
[----:B------:R-:W-:Y:S02]  /*3d60*/  UIADD3 UR4, UPT, UPT, UR6, 0x70, URZ ;  /* 0x0000007006047890 */ /* 0x000fe4000fffe0ff */
[----:B------:R-:W-:Y:S03]  /*3d70*/  ULEA UR6, UR5, UR16, 0x8 ;  /* 0x0000001005067291 */ /* 0x000fe6000f8e40ff */
[----:B------:R-:W-:Y:S06]  /*3d80*/  UMOV UR5, UR10 ;  /* 0x0000000a00057c82 */ /* 0x000fec0008000000 */
[----:B------:R2:W-:Y:S01]  /*3d90*/  UTCIMMA gdesc[UR6], gdesc[UR8], tmem[UR14], tmem[UR20], idesc[UR21], UP2 ;  /* 0x00ff1408060075ea */ /* 0x0005e2000900010e */
[----:B------:R-:W-:Y:S01]  /*3da0*/  UPLOP3.LUT UP2, UPT, UPT, UPT, UPT, 0x80, 0x8 ;  /* 0x000000000008789c */ /* 0x000fe20003f4f070 */
[----:B------:R2:W-:Y:S01]  /*3db0*/  UTCBAR.MULTICAST [UR4], URZ, UR15 ;  /* 0x000000ff040073e9 */ /* 0x0005e2000800080f */
[----:B------:R-:W-:Y:S09]  /*3dc0*/  BRA.U UP3, `(.L_x_76) ;  /* 0xfffffffd038c7547 */ /* 0x000ff2000b83ffff */
.L_x_73:
[----:B--2---:R-:W-:Y:S01]  /*3dd0*/  UIADD3 UR4, UPT, UPT, UR19, 0x1, URZ ;  /* 0x0000000113047890 */ /* 0x004fe2000fffe0ff */
[C---:B------:R-:W-:Y:S01]  /*3de0*/  ISETP.NE.AND P0, PT, R10.reuse, 0x2, PT ;  /* 0x000000020a00780c */ /* 0x040fe20003f05270 */
[----:B------:R-:W-:Y:S02]  /*3df0*/  UIADD3 UR5, UPT, UPT, UR18, 0x150, URZ ;  /* 0x0000015012057890 */ /* 0x000fe4000fffe0ff */
[----:B------:R-:W-:Y:S01]  /*3e00*/  UISETP.NE.AND UP0, UPT, UR4, 0x2, UPT ;  /* 0x000000020400788c */ /* 0x000fe2000bf05270 */
[----:B-1----:R-:W-:Y:S02]  /*3e10*/  SEL R0, RZ, 0x1, P0 ;  /* 0x00000001ff007807 */ /* 0x002fe40000000000 */
[----:B------:R-:W-:Y:S01]  /*3e20*/  SEL R10, R10, RZ, P0 ;  /* 0x000000ff0a0a7207 */ /* 0x000fe20000000000 */
[----:B------:R-:W-:Y:S01]  /*3e30*/  USEL UR6, URZ, 0x1, UP0 ;  /* 0x00000001ff067887 */ /* 0x000fe20008000000 */
[----:B------:R-:W-:Y:S01]  /*3e40*/  LOP3.LUT R9, R9, R0, RZ, 0x3c, !PT ;  /* 0x0000000009097212 */ /* 0x000fe200078e3cff */
[----:B------:R-:W-:Y:S01]  /*3e50*/  USEL UR19, UR4, URZ, UP0 ;  /* 0x000000ff04137287 */ /* 0x000fe20008000000 */
[----:B------:R1:W-:Y:S03]  /*3e60*/  UTCBAR [UR5], URZ ;  /* 0x000000ff050073e9 */ /* 0x0003e600080000ff */
[----:B------:R-:W-:Y:S01]  /*3e70*/  LOP3.LUT R11, R11, UR6, RZ, 0x3c, !PT ;  /* 0x000000060b0b7c12 */ /* 0x000fe2000f8e3cff */
[----:B------:R-:W-:Y:S07]  /*3e80*/  @P1 BRA `(.L_x_77) ;  /* 0xfffffff800dc1947 */ /* 0x000fee000383ffff */
[----:B------:R-:W2:Y:S01]  /*3e90*/  S2UR UR7, SR_CgaCtaId ;  /* 0x00000000000779c3 */ /* 0x000ea20000008800 */
[----:B------:R-:W-:Y:S01]  /*3ea0*/  ELECT P0, URZ, PT ;  /* 0x0000000000ff782f */ /* 0x000fe20003800000 */
[----:B------:R-:W-:Y:S01]  /*3eb0*/  IMAD.MOV.U32 R0, RZ, RZ, 0x1 ;  /* 0x00000001ff007424 */ /* 0x000fe200078e00ff */
[----:B------:R-:W-:Y:S01]  /*3ec0*/  UIADD3 UR13, UPT, UPT, UR13, 0x160, URZ ;  /* 0x000001600d0d7890 */ /* 0x000fe2000fffe0ff */
[----:B------:R-:W-:Y:S01]  /*3ed0*/  SHF.L.U32 R3, R11, 0x1f, RZ ;  /* 0x0000001f0b037819 */ /* 0x000fe200000006ff */
[----:B------:R-:W-:-:S03]  /*3ee0*/  UMOV UR4, 0x40 ;  /* 0x0000004000047882 */ /* 0x000fc60000000000 */
[----:B------:R-:W-:Y:S01]  /*3ef0*/  UVIRTCOUNT.DEALLOC.SMPOOL 0x80 ;  /* 0x000000800000784c */ /* 0x000fe20000000000 */
[----:B--2---:R-:W-:Y:S02]  /*3f00*/  ULEA UR7, UR7, UR4, 0x18 ;  /* 0x0000000407077291 */ /* 0x004fe4000f8ec0ff */
[----:B------:R-:W-:-:S07]  /*3f10*/  ULEA UR4, UR19, UR13, 0x3 ;  /* 0x0000000d13047291 */ /* 0x000fce000f8e18ff */
[----:B------:R2:W-:Y:S02]  /*3f20*/  @P0 STS.U8 [UR7+0x1c], R0 ;  /* 0x00001c00ff000988 */ /* 0x0005e40008000007 */
[----:B------:R-:W4:Y:S02]  /*3f30*/  SYNCS.PHASECHK.TRANS64.TRYWAIT P0, [UR4], R3 ;  /* 0x00000003ff0075a7 */ /* 0x000f240008001104 */
[----:B--2-4-:R-:W-:Y:S05]  /*3f40*/  @!P0 BRA `(.L_x_78) ;  /* 0x0000008400ac8947 */ /* 0x014fea0003800000 */
.L_x_181:
[----:B------:R-:W-:-:S04]  /*3f50*/  UIADD3 UR4, UPT, UPT, UR19, 0x1, URZ ;  /* 0x0000000113047890 */ /* 0x000fc8000fffe0ff */
[----:B------:R-:W-:-:S04]  /*3f60*/  UISETP.NE.AND UP0, UPT, UR4, 0x2, UPT ;  /* 0x000000020400788c */ /* 0x000fc8000bf05270 */
[----:B-1----:R-:W-:Y:S02]  /*3f70*/  USEL UR5, URZ, 0x1, UP0 ;  /* 0x00000001ff057887 */ /* 0x002fe40008000000 */
[----:B------:R-:W-:-:S04]  /*3f80*/  USEL UR4, UR4, URZ, UP0 ;  /* 0x000000ff04047287 */ /* 0x000fc80008000000 */
[----:B------:R-:W-:Y:S01]  /*3f90*/  ULEA UR4, UR4, UR13, 0x3 ;  /* 0x0000000d04047291 */ /* 0x000fe2000f8e18ff */
[----:B--2---:R-:W-:-:S04]  /*3fa0*/  LOP3.LUT R3, R11, UR5, RZ, 0x3c, !PT ;  /* 0x000000050b037c12 */ /* 0x004fc8000f8e3cff */
[----:B------:R-:W-:-:S04]  /*3fb0*/  SHF.L.U32 R3, R3, 0x1f, RZ ;  /* 0x0000001f03037819 */ /* 0x000fc800000006ff */
[----:B------:R-:W1:Y:S02]  /*3fc0*/  SYNCS.PHASECHK.TRANS64.TRYWAIT P0, [UR4], R3 ;  /* 0x00000003ff0075a7 */ /* 0x000e640008001104 */
[----:B-1----:R-:W-:Y:S05]  /*3fd0*/  @!P0 BRA `(.L_x_79) ;  /* 0x0000008400a08947 */ /* 0x002fea0003800000 */
.L_x_183:
[----:B------:R-:W-:Y:S01]  /*3fe0*/  NOP ;  /* 0x0000000000007918 */ /* 0x000fe20000000000 */
[----:B-1----:R-:W1:Y:S01]  /*3ff0*/  LDS R0, [UR7+0x14] ;  /* 0x00001407ff007984 */ /* 0x002e620008000800 */
[----:B------:R-:W-:Y:S01]  /*4000*/  ULOP3.LUT UR4, UR24, 0xffff, URZ, 0xc0, !UPT ;  /* 0x0000ffff18047892 */ /* 0x000fe2000f8ec0ff */
[----:B------:R-:W-:Y:S01]  /*4010*/  UMOV UR5, 0xffff ;  /* 0x0000ffff00057882 */ /* 0x000fe20000000000 */
[----:B------:R-:W-:Y:S02]  /*4020*/  UMOV UR6, 0x1 ;  /* 0x0000000100067882 */ /* 0x000fe40000000000 */
[----:B------:R-:W-:-:S04]  /*4030*/  USHF.R.U32.HI UR4, URZ, 0x5, UR4 ;  /* 0x00000005ff047899 */ /* 0x000fc80008011604 */
[----:B------:R-:W-:Y:S02]  /*4040*/  USHF.L.U32 UR5, UR5, UR4, URZ ;  /* 0x0000000405057299 */ /* 0x000fe400080006ff */
[----:B------:R-:W-:-:S04]  /*4050*/  USHF.L.U32 UR4, UR6, UR4, URZ ;  /* 0x0000000406047299 */ /* 0x000fc800080006ff */
[----:B-1----:R-:W-:-:S04]  /*4060*/  LOP3.LUT R0, R0, UR5, RZ, 0xc0, !PT ;  /* 0x0000000500007c12 */ /* 0x002fc8000f8ec0ff */
[----:B------:R-:W-:-:S13]  /*4070*/  ISETP.NE.AND P0, PT, R0, UR5, PT ;  /* 0x0000000500007c0c */ /* 0x000fda000bf05270 */
[----:B------:R-:W-:Y:S05]  /*4080*/  @P0 BRA `(.L_x_80) ;  /* 0x0000000000580947 */ /* 0x000fea0003800000 */
[----:B------:R-:W1:Y:S02]  /*4090*/  LDS R0, [UR7+0x18] ;  /* 0x00001807ff007984 */ /* 0x000e640008000800 */
[----:B-1----:R-:W-:-:S04]  /*40a0*/  LOP3.LUT R0, R0, UR4, RZ, 0xc0, !PT ;  /* 0x0000000400007c12 */ /* 0x002fc8000f8ec0ff */
[----:B------:R-:W-:-:S13]  /*40b0*/  ISETP.NE.AND P0, PT, R0, UR4, PT ;  /* 0x0000000400007c0c */ /* 0x000fda000bf05270 */
[----:B------:R-:W-:Y:S05]  /*40c0*/  @P0 BRA `(.L_x_81) ;  /* 0x00000000003c0947 */ /* 0x000fea0003800000 */
[----:B------:R-:W1:Y:S01]  /*40d0*/  S2R R2, SR_LANEID ;  /* 0x0000000000027919 */ /* 0x000e620000000000 */
[----:B------:R-:W-:Y:S01]  /*40e0*/  ULOP3.LUT UR5, URZ, UR5, URZ, 0x33, !UPT ;  /* 0x00000005ff057292 */ /* 0x000fe2000f8e33ff */
[----:B------:R-:W-:Y:S01]  /*40f0*/  LOP3.LUT R4, RZ, UR4, RZ, 0x33, !PT ;  /* 0x00000004ff047c12 */ /* 0x000fe2000f8e33ff */
[----:B------:R-:W-:Y:S02]  /*4100*/  VOTEU.ANY UR4, UPT, PT ;  /* 0x0000000000047886 */ /* 0x000fe400038e0100 */
[----:B------:R-:W-:Y:S01]  /*4110*/  UFLO.U32 UR4, UR4 ;  /* 0x00000004000472bd */ /* 0x000fe200080e0000 */
[----:B------:R-:W2:Y:S01]  /*4120*/  REDUX UR6, R4 ;  /* 0x00000000040673c4 */ /* 0x000ea20000000000 */
[----:B------:R-:W-:-:S06]  /*4130*/  IMAD.U32 R0, RZ, RZ, UR5 ;  /* 0x00000005ff007e24 */ /* 0x000fcc000f8e00ff */
[----:B------:R4:W-:Y:S01]  /*4140*/  UTCATOMSWS.AND URZ, UR5 ;  /* 0x0000000500ff79e3 */ /* 0x0009e20008000000 */
[----:B------:R-:W3:Y:S01]  /*4150*/  REDUX UR8, R0 ;  /* 0x00000000000873c4 */ /* 0x000ee20000000000 */
[----:B-1----:R-:W-:Y:S01]  /*4160*/  ISETP.EQ.U32.AND P0, PT, R2, UR4, PT ;  /* 0x0000000402007c0c */ /* 0x002fe2000bf02070 */
[----:B--2---:R-:W-:Y:S01]  /*4170*/  IMAD.U32 R2, RZ, RZ, UR6 ;  /* 0x00000006ff027e24 */ /* 0x004fe2000f8e00ff */
[----:B---3--:R-:W-:-:S11]  /*4180*/  MOV R3, UR8 ;  /* 0x0000000800037c02 */ /* 0x008fd60008000f00 */
[----:B------:R4:W-:Y:S04]  /*4190*/  @P0 ATOMS.AND RZ, [UR7+0x14], R3 ;  /* 0x00001403ffff098c */ /* 0x0009e8000a800007 */
[----:B------:R4:W-:Y:S01]  /*41a0*/  @P0 ATOMS.AND RZ, [UR7+0x18], R2 ;  /* 0x00001802ffff098c */ /* 0x0009e2000a800007 */
[----:B------:R-:W-:Y:S05]  /*41b0*/  BRA `(.L_x_82) ;  /* 0x0000000000147947 */ /* 0x000fea0003800000 */
.L_x_81:
[----:B------:R-:W-:Y:S02]  /*41c0*/  MOV R2, 0x41e0 ;  /* 0x000041e000027802 */ /* 0x000fe40000000f00 */
[----:B---3-5:R-:W-:Y:S05]  /*41d0*/  CALL.REL.NOINC `($__internal_0_$__cuda_sm10x_tcgen05_guardrail_trap_col_being_dealloced_not_returned_by_alloc) ;  /* 0x0000008800847944 */ /* 0x028fea0003c00000 */
[----:B------:R-:W-:Y:S05]  /*41e0*/  BRA `(.L_x_82) ;  /* 0x0000000000087947 */ /* 0x000fea0003800000 */
.L_x_80:
[----:B------:R-:W-:Y:S02]  /*41f0*/  MOV R2, 0x4210 ;  /* 0x0000421000027802 */ /* 0x000fe40000000f00 */
[----:B---3-5:R-:W-:Y:S05]  /*4200*/  CALL.REL.NOINC `($__internal_2_$__cuda_sm10x_tcgen05_guardrail_trap_unallocated_columns_being_dealloced) ;  /* 0x0000008800907944 */ /* 0x028fea0003c00000 */
.L_x_82:
[----:B------:R-:W-:Y:S01]  /*4210*/  NOP ;  /* 0x0000000000007918 */ /* 0x000fe20000000000 */
[----:B----4-:R-:W-:Y:S05]  /*4220*/  EXIT ;  /* 0x000000000000794d */ /* 0x010fea0003800000 */
.L_x_66:
[----:B------:R-:W-:-:S09]  /*4230*/  UISETP.NE.OR UP0, UPT, UR17, 0x3, !UP3 ;  /* 0x000000031100788c */ /* 0x000fd2000df05670 */
[----:B------:R-:W-:Y:S05]  /*4240*/  BRA.U UP0, `(.L_x_83) ;  /* 0x0000001100587547 */ /* 0x000fea000b800000 */
[----:B------:R-:W1:Y:S01]  /*4250*/  LDCU UR31, c[0x0][0x370] ;  /* 0x00006e00ff1f77ac */ /* 0x000e620008000800 */
[----:B------:R-:W2:Y:S01]  /*4260*/  LDC.64 R16, c[0x0][0x348] ;  /* 0x0000d200ff107b82 */ /* 0x000ea20000000a00 */
[----:B------:R-:W-:Y:S02]  /*4270*/  HFMA2 R13, -RZ, RZ, 0, 0 ;  /* 0x00000000ff0d7431 */ /* 0x000fe400000001ff */
[----:B------:R-:W-:Y:S01]  /*4280*/  IMAD.MOV.U32 R15, RZ, RZ, 0x1 ;  /* 0x00000001ff0f7424 */ /* 0x000fe200078e00ff */
[----:B------:R-:W1:Y:S01]  /*4290*/  LDCU.128 UR48, c[0x0][0xb10] ;  /* 0x00016200ff3077ac */ /* 0x000e620008000c00 */
[----:B------:R-:W-:Y:S01]  /*42a0*/  IMAD.MOV.U32 R14, RZ, RZ, RZ ;  /* 0x000000ffff0e7224 */ /* 0x000fe200078e00ff */
[----:B------:R-:W-:Y:S01]  /*42b0*/  MOV R7, 0x2000 ;  /* 0x0000200000077802 */ /* 0x000fe20000000f00 */
[----:B------:R-:W3:Y:S01]  /*42c0*/  LDCU UR30, c[0x0][0x374] ;  /* 0x00006e80ff1e77ac */ /* 0x000ee20008000800 */
[----:B------:R-:W4:Y:S01]  /*42d0*/  LDC.64 R2, c[0x0][0x888] ;  /* 0x00022200ff027b82 */ /* 0x000f220000000a00 */
[----:B------:R-:W3:Y:S01]  /*42e0*/  LDCU UR15, c[0x0][0xb0c] ;  /* 0x00016180ff0f77ac */ /* 0x000ee20008000800 */
[----:B------:R-:W2:Y:S06]  /*42f0*/  LDCU UR40, c[0x0][0xb20] ;  /* 0x00016400ff2877ac */ /* 0x000eac0008000800 */
[----:B------:R-:W4:Y:S01]  /*4300*/  LDC.64 R4, c[0x0][0x890] ;  /* 0x00022400ff047b82 */ /* 0x000f220000000a00 */
[----:B------:R-:W2:Y:S01]  /*4310*/  LDCU UR4, c[0x0][0xb30] ;  /* 0x00016600ff0477ac */ /* 0x000ea20008000800 */
[----:B------:R-:W-:Y:S01]  /*4320*/  UMOV UR21, 0x400 ;  /* 0x0000040000157882 */ /* 0x000fe20000000000 */
[----:B-1----:R-:W-:-:S02]  /*4330*/  UIMAD.WIDE.U32 UR6, UR31, UR48, URZ ;  /* 0x000000301f0672a5 */ /* 0x002fc4000f8e00ff */
[----:B---3--:R-:W-:Y:S02]  /*4340*/  UIMAD.WIDE.U32 UR8, UR30, UR51, URZ ;  /* 0x000000331e0872a5 */ /* 0x008fe4000f8e00ff */
[----:B------:R-:W-:Y:S02]  /*4350*/  ULEA UR21, UR45, UR21, 0x18 ;  /* 0x000000152d157291 */ /* 0x000fe4000f8ec0ff */
[----:B------:R-:W-:Y:S02]  /*4360*/  UPLOP3.LUT UP3, UPT, UPT, UPT, UPT, 0x40, 0x4 ;  /* 0x000000000004789c */ /* 0x000fe40003f6e870 */
[----:B------:R-:W-:Y:S01]  /*4370*/  UIADD3 UR37, UPT, UPT, UR21, 0xf8, URZ ;  /* 0x000000f815257890 */ /* 0x000fe2000fffe0ff */
[----:B------:R-:W-:Y:S01]  /*4380*/  UMOV UR6, UR7 ;  /* 0x0000000700067c82 */ /* 0x000fe20008000000 */
[----:B------:R-:W-:Y:S01]  /*4390*/  UMOV UR38, UR9 ;  /* 0x0000000900267c82 */ /* 0x000fe20008000000 */
[----:B------:R-:W-:Y:S02]  /*43a0*/  UISETP.GE.AND UP0, UPT, UR42, 0x1, UPT ;  /* 0x000000012a00788c */ /* 0x000fe4000bf06270 */
[----:B------:R-:W-:Y:S01]  /*43b0*/  UISETP.NE.AND UP4, UPT, UR42, 0x1, UPT ;  /* 0x000000012a00788c */ /* 0x000fe2000bf85270 */
[----:B------:R-:W1:Y:S01]  /*43c0*/  LDCU.64 UR22, c[0x0][0xb28] ;  /* 0x00016500ff1677ac */ /* 0x000e620008000a00 */
[----:B------:R-:W-:-:S02]  /*43d0*/  UISETP.NE.AND UP6, UPT, UR15, 0x1, UPT ;  /* 0x000000010f00788c */ /* 0x000fc4000bfc5270 */
[----:B------:R-:W-:Y:S02]  /*43e0*/  UISETP.NE.AND UP5, UPT, UR50, 0x1, UPT ;  /* 0x000000013200788c */ /* 0x000fe4000bfa5270 */
[----:B------:R-:W-:Y:S02]  /*43f0*/  UIADD3 UR33, UPT, UPT, UR21, 0xe0, URZ ;  /* 0x000000e015217890 */ /* 0x000fe4000fffe0ff */
[----:B------:R-:W-:Y:S02]  /*4400*/  UIADD3 UR25, UPT, UPT, UR21, 0xe8, URZ ;  /* 0x000000e815197890 */ /* 0x000fe4000fffe0ff */
[----:B------:R-:W-:Y:S02]  /*4410*/  UIADD3 UR17, UPT, UPT, UR21, 0xf0, URZ ;  /* 0x000000f015117890 */ /* 0x000fe4000fffe0ff */
[----:B------:R-:W-:Y:S02]  /*4420*/  UPRMT UR37, UR45, 0x654, UR37 ;  /* 0x000006542d257896 */ /* 0x000fe40008000025 */
[----:B------:R-:W-:-:S02]  /*4430*/  USHF.R.U32.HI UR39, URZ, UR49, UR6 ;  /* 0x00000031ff277299 */ /* 0x000fc40008011606 */
[----:B--2---:R-:W-:Y:S02]  /*4440*/  USHF.R.U32.HI UR38, URZ, UR40, UR38 ;  /* 0x00000028ff267299 */ /* 0x004fe40008011626 */
[----:B------:R-:W-:-:S11]  /*4450*/  UISETP.NE.AND UP2, UPT, UR4, 0x1, UPT ;  /* 0x000000010400788c */ /* 0x000fd6000bf45270 */
.L_x_94:
[C---:B------:R-:W-:Y:S02]  /*4460*/  LEA R12, R14.reuse, UR21, 0x3 ;  /* 0x000000150e0c7c11 */ /* 0x040fe4000f8e18ff */
[----:B------:R-:W-:Y:S02]  /*4470*/  SHF.L.U32 R9, R13, 0x1f, RZ ;  /* 0x0000001f0d097819 */ /* 0x000fe400000006ff */
[----:B------:R-:W-:Y:S02]  /*4480*/  LEA R10, R14, UR21, 0x4 ;  /* 0x000000150e0a7c11 */ /* 0x000fe4000f8e20ff */
[----:B--2---:R-:W2:Y:S02]  /*4490*/  SYNCS.PHASECHK.TRANS64.TRYWAIT P0, [R12+URZ+0x130], R9 ;  /* 0x000130090c0075a7 */ /* 0x004ea400080011ff */
[----:B--2---:R-:W-:Y:S05]  /*44a0*/  @!P0 BRA `(.L_x_84) ;  /* 0x0000008000848947 */ /* 0x004fea0003800000 */
.L_x_184:
[----:B--2---:R-:W2:Y:S01]  /*44b0*/  LDS.128 R8, [R10+0x1a0] ;  /* 0x0001a0000a087984 */ /* 0x004ea20000000c00 */
[----:B------:R-:W-:Y:S01]  /*44c0*/  UISETP.GE.AND UP0, UPT, UR42, 0x1, UPT ;  /* 0x000000012a00788c */ /* 0x000fe2000bf06270 */
[----:B------:R-:W-:Y:S01]  /*44d0*/  @!PT LDS RZ, [RZ] ;  /* 0x00000000fffff984 */ /* 0x000fe20000000800 */
[----:B------:R-:W-:Y:S01]  /*44e0*/  @!PT LDS RZ, [RZ] ;  /* 0x00000000fffff984 */ /* 0x000fe20000000800 */
[----:B------:R-:W-:Y:S01]  /*44f0*/  @!PT LDS RZ, [RZ] ;  /* 0x00000000fffff984 */ /* 0x000fe20000000800 */
[----:B------:R-:W-:Y:S01]  /*4500*/  @!PT LDS RZ, [RZ] ;  /* 0x00000000fffff984 */ /* 0x000fe20000000800 */
[----:B------:R3:W-:Y:S06]  /*4510*/  MEMBAR.ALL.CTA ;  /* 0x0000000000007992 */ /* 0x0007ec0000008000 */
[----:B---3--:R-:W3:Y:S01]  /*4520*/  FENCE.VIEW.ASYNC.S ;  /* 0x00000000000073c6 */ /* 0x008ee20000000000 */
[----:B--2---:R-:W-:Y:S11]  /*4530*/  LOP3.LUT P0, RZ, R10, 0x1, RZ, 0xc0, !PT ;  /* 0x000000010aff7812 */ /* 0x004ff6000780c0ff */
[----:B------:R-:W-:Y:S02]  /*4540*/  @!UPT UIADD3 URZ, UPT, UPT, URZ, URZ, URZ ;  /* 0x000000fffffff290 */ /* 0x000fe4000fffe0ff */
[----:B---3--:R-:W-:Y:S01]  /*4550*/  VOTEU.ANY UP1, P0 ;  /* 0x0000000000ff7886 */ /* 0x008fe20000020100 */
[----:B------:R-:W-:Y:S11]  /*4560*/  PLOP3.LUT P0, PT, PT, PT, UP1, 0x80, 0x8 ;  /* 0x000000000008781c */ /* 0x000ff60003f0f018 */
[----:B------:R-:W-:Y:S02]  /*4570*/  @!UPT UIADD3 URZ, UPT, UPT, URZ, URZ, URZ ;  /* 0x000000fffffff290 */ /* 0x000fe4000fffe0ff */
[----:B------:R-:W-:Y:S02]  /*4580*/  @P0 SHF.R.U32.HI R0, RZ, 0x10, R9 ;  /* 0x00000010ff000819 */ /* 0x000fe40000011609 */
[----:B------:R-:W-:Y:S02]  /*4590*/  @P0 MOV R6, R8 ;  /* 0x0000000800060202 */ /* 0x000fe40000000f00 */
[----:B------:R-:W-:Y:S01]  /*45a0*/  @P0 R2UR UR4, R0 ;  /* 0x00000000000402ca */ /* 0x000fe200000e0000 */
[----:B------:R-:W-:Y:S01]  /*45b0*/  VIADD R0, R12, 0x140 ;  /* 0x000001400c007836 */ /* 0x000fe20000000000 */
[----:B------:R-:W-:Y:S02]  /*45c0*/  @P0 LOP3.LUT R8, R9, 0xffff, RZ, 0xc0, !PT ;  /* 0x0000ffff09080812 */ /* 0x000fe400078ec0ff */
[----:B------:R-:W-:Y:S02]  /*45d0*/  @P0 R2UR UR6, R6 ;  /* 0x00000000060602ca */ /* 0x000fe400000e0000 */
[----:B------:R-:W-:Y:S02]  /*45e0*/  PRMT R0, RZ, 0x654, R0 ;  /* 0x00000654ff007816 */ /* 0x000fe40000000000 */
[----:B------:R-:W-:Y:S02]  /*45f0*/  @P0 R2UR UR5, R8 ;  /* 0x00000000080502ca */ /* 0x000fe400000e0000 */
[----:B------:R2:W-:Y:S03]  /*4600*/  SYNCS.ARRIVE.TRANS64.RED.A1T0 RZ, [R0+URZ], RZ ;  /* 0x000000ff00ff79a7 */ /* 0x0005e600081004ff */
[----:B------:R-:W-:Y:S04]  /*4610*/  @UP1 UMOV UR29, UR4 ;  /* 0x00000004001d1c82 */ /* 0x000fe80008000000 */
[----:B------:R-:W-:Y:S04]  /*4620*/  @UP1 UMOV UR14, UR6 ;  /* 0x00000006000e1c82 */ /* 0x000fe80008000000 */
[----:B------:R-:W-:Y:S01]  /*4630*/  @UP1 UMOV UR13, UR5 ;  /* 0x00000005000d1c82 */ /* 0x000fe20008000000 */
[----:B------:R-:W-:Y:S05]  /*4640*/  BRA.U !UP0, `(.L_x_85) ;  /* 0x0000000108a47547 */ /* 0x000fea000b800000 */
[----:B------:R-:W-:Y:S02]  /*4650*/  UIMAD.WIDE.U32 UR18, UR13, UR51, URZ ;  /* 0x000000330d1272a5 */ /* 0x000fe4000f8e00ff */
[----:B------:R-:W-:Y:S02]  /*4660*/  UIMAD.WIDE.U32 UR26, UR14, UR48, URZ ;  /* 0x000000300e1a72a5 */ /* 0x000fe4000f8e00ff */
[----:B------:R-:W-:Y:S02]  /*4670*/  USEL UR4, UR30, UR38, !UP5 ;  /* 0x000000261e047287 */ /* 0x000fe4000e800000 */
[----:B------:R-:W-:Y:S02]  /*4680*/  USEL UR7, UR31, UR39, !UP6 ;  /* 0x000000271f077287 */ /* 0x000fe4000f000000 */
[----:B-1----:R-:W-:Y:S02]  /*4690*/  UIMAD.WIDE.U32 UR8, UR4, UR22, URZ ;  /* 0x00000016040872a5 */ /* 0x002fe4000f8e00ff */
[----:B------:R-:W-:Y:S01]  /*46a0*/  UIMAD.WIDE.U32 UR10, UR7, UR22, URZ ;  /* 0x00000016070a72a5 */ /* 0x000fe2000f8e00ff */
[----:B------:R-:W-:Y:S02]  /*46b0*/  UMOV UR5, UR19 ;  /* 0x0000001300057c82 */ /* 0x000fe40008000000 */
[----:B------:R-:W-:Y:S03]  /*46c0*/  USHF.R.U32.HI UR6, URZ, UR40, UR5 ;  /* 0x00000028ff067299 */ /* 0x000fe60008011605 */
[----:B------:R-:W-:Y:S01]  /*46d0*/  UMOV UR5, UR27 ;  /* 0x0000001b00057c82 */ /* 0x000fe20008000000 */
[----:B------:R-:W-:Y:S02]  /*46e0*/  USEL UR6, UR13, UR6, !UP5 ;  /* 0x000000060d067287 */ /* 0x000fe4000e800000 */
[----:B------:R-:W-:Y:S03]  /*46f0*/  USHF.R.U32.HI UR12, URZ, UR49, UR5 ;  /* 0x00000031ff0c7299 */ /* 0x000fe60008011605 */
[----:B------:R-:W-:Y:S02]  /*4700*/  UMOV UR5, UR9 ;  /* 0x0000000900057c82 */ /* 0x000fe40008000000 */
[----:B------:R-:W-:Y:S03]  /*4710*/  @UP4 USHF.R.U32.HI UR4, URZ, UR23, UR5 ;  /* 0x00000017ff044299 */ /* 0x000fe60008011605 */
[----:B------:R-:W-:Y:S01]  /*4720*/  UMOV UR5, UR11 ;  /* 0x0000000b00057c82 */ /* 0x000fe20008000000 */
[----:B------:R-:W-:Y:S02]  /*4730*/  UIMAD UR4, UR42, UR4, URZ ;  /* 0x000000042a0472a4 */ /* 0x000fe4000f8e02ff */
[----:B------:R-:W-:Y:S02]  /*4740*/  @UP4 USHF.R.U32.HI UR7, URZ, UR23, UR5 ;  /* 0x00000017ff074299 */ /* 0x000fe40008011605 */
[----:B------:R-:W-:Y:S02]  /*4750*/  UIMAD.WIDE.U32 UR10, UR6, UR22, URZ ;  /* 0x00000016060a72a5 */ /* 0x000fe4000f8e00ff */
[----:B------:R-:W-:Y:S02]  /*4760*/  USEL UR5, UR14, UR12, !UP6 ;  /* 0x0000000c0e057287 */ /* 0x000fe4000f000000 */
[----:B------:R-:W-:Y:S02]  /*4770*/  UIMAD UR8, UR42, UR7, URZ ;  /* 0x000000072a0872a4 */ /* 0x000fe4000f8e02ff */
[----:B------:R-:W-:Y:S03]  /*4780*/  UISETP.GE.AND UP0, UPT, UR6, UR4, UPT ;  /* 0x000000040600728c */ /* 0x000fe6000bf06270 */
[----:B------:R-:W-:Y:S01]  /*4790*/  UMOV UR4, UR11 ;  /* 0x0000000b00047c82 */ /* 0x000fe20008000000 */
[----:B------:R-:W-:Y:S02]  /*47a0*/  UISETP.GE.OR UP0, UPT, UR5, UR8, UP0 ;  /* 0x000000080500728c */ /* 0x000fe40008706670 */
[----:B------:R-:W-:Y:S02]  /*47b0*/  USHF.R.U32.HI UR4, URZ, UR23, UR4 ;  /* 0x00000017ff047299 */ /* 0x000fe40008011604 */
[----:B------:R-:W-:Y:S02]  /*47c0*/  UIMAD.WIDE.U32 UR8, UR5, UR22, URZ ;  /* 0x00000016050872a5 */ /* 0x000fe4000f8e00ff */
[----:B------:R-:W-:Y:S04]  /*47d0*/  USEL UR10, UR6, UR4, !UP4 ;  /* 0x00000004060a7287 */ /* 0x000fe8000e000000 */
[----:B------:R-:W-:Y:S01]  /*47e0*/  UIADD3 UR11, UPT, UPT, -UR10, URZ, URZ ;  /* 0x000000ff0a0b7290 */ /* 0x000fe2000fffe1ff */
[----:B------:R-:W-:Y:S02]  /*47f0*/  @!UP0 UMOV UR4, UR9 ;  /* 0x0000000900048c82 */ /* 0x000fe40008000000 */
[----:B------:R-:W-:Y:S02]  /*4800*/  @!UP0 USHF.R.U32.HI UR4, URZ, UR23, UR4 ;  /* 0x00000017ff048299 */ /* 0x000fe40008011604 */
[----:B------:R-:W-:Y:S02]  /*4810*/  UIMAD UR8, UR42, UR11, UR6 ;  /* 0x0000000b2a0872a4 */ /* 0x000fe4000f8e0206 */
[----:B------:R-:W-:Y:S04]  /*4820*/  @!UP0 USEL UR4, UR5, UR4, !UP4 ;  /* 0x0000000405048287 */ /* 0x000fe8000e000000 */
[----:B------:R-:W-:Y:S02]  /*4830*/  @!UP0 UIMAD UR8, UR7, UR8, UR4 ;  /* 0x00000008070882a4 */ /* 0x000fe4000f8e0204 */
[----:B------:R-:W-:Y:S02]  /*4840*/  @!UP0 UIADD3 UR9, UPT, UPT, UR10, -UR4, URZ ;  /* 0x800000040a098290 */ /* 0x000fe4000fffe0ff */
[----:B------:R-:W-:Y:S02]  /*4850*/  UIADD3 UR4, UPT, UPT, -UR5, URZ, URZ ;  /* 0x000000ff05047290 */ /* 0x000fe4000fffe1ff */
[----:B------:R-:W-:Y:S02]  /*4860*/  UIADD3 UR7, UPT, UPT, -UR6, URZ, URZ ;  /* 0x000000ff06077290 */ /* 0x000fe4000fffe1ff */
[----:B------:R-:W-:Y:S02]  /*4870*/  @!UP0 UIMAD UR6, UR9, UR42, UR5 ;  /* 0x0000002a090682a4 */ /* 0x000fe4000f8e0205 */
[----:B------:R-:W-:Y:S02]  /*4880*/  UIMAD UR14, UR15, UR4, UR14 ;  /* 0x000000040f0e72a4 */ /* 0x000fe4000f8e020e */
[----:B------:R-:W-:Y:S01]  /*4890*/  UIMAD UR13, UR50, UR7, UR13 ;  /* 0x00000007320d72a4 */ /* 0x000fe2000f8e020d */
[----:B------:R-:W-:Y:S02]  /*48a0*/  @!UP0 UMOV UR5, UR8 ;  /* 0x0000000800058c82 */ /* 0x000fe40008000000 */
[----:B------:R-:W-:Y:S02]  /*48b0*/  UIMAD UR14, UR5, UR15, UR14 ;  /* 0x0000000f050e72a4 */ /* 0x000fe4000f8e020e */
[----:B------:R-:W-:Y:S11]  /*48c0*/  UIMAD UR13, UR6, UR50, UR13 ;  /* 0x00000032060d72a4 */ /* 0x000ff6000f8e020d */
[----:B------:R-:W-:Y:S01]  /*48d0*/  @!UPT UIADD3 URZ, UPT, UPT, URZ, URZ, URZ ;  /* 0x000000fffffff290 */ /* 0x000fe2000fffe0ff */
.L_x_85:
[----:B------:R-:W3:Y:S01]  /*48e0*/  @!UP2 LDCU.128 UR8, c[0x0][0xb10] ;  /* 0x00016200ff08a7ac */ /* 0x000ee20008000c00 */
[C---:B----4-:R-:W-:Y:S02]  /*48f0*/  ISETP.NE.U32.AND P1, PT, R4.reuse, RZ, PT ;  /* 0x000000ff0400720c */ /* 0x050fe40003f25070 */
[----:B------:R-:W-:Y:S02]  /*4900*/  ISETP.NE.U32.AND P0, PT, R4, RZ, PT ;  /* 0x000000ff0400720c */ /* 0x000fe40003f05070 */
[C---:B------:R-:W-:Y:S02]  /*4910*/  ISETP.NE.AND.EX P1, PT, R5.reuse, RZ, PT, P1 ;  /* 0x000000ff0500720c */ /* 0x040fe40003f25310 */
[----:B------:R-:W-:Y:S01]  /*4920*/  ISETP.NE.AND.EX P0, PT, R5, RZ, PT, P0 ;  /* 0x000000ff0500720c */ /* 0x000fe20003f05300 */
[----:B------:R-:W4:Y:S01]  /*4930*/  @!UP2 LDCU UR5, c[0x0][0xb0c] ;  /* 0x00016180ff05a7ac */ /* 0x000f220008000800 */
[----:B------:R-:W-:Y:S01]  /*4940*/  SHF.L.U32 R9, R15, 0x1f, RZ ;  /* 0x0000001f0f097819 */ /* 0x000fe200000006ff */
[----:B------:R-:W-:Y:S02]  /*4950*/  USHF.L.U32 UR35, UR16, 0x7, URZ ;  /* 0x0000000710237899 */ /* 0x000fe400080006ff */
[----:B------:R-:W-:Y:S02]  /*4960*/  USHF.L.U32 UR34, UR20, 0x8, URZ ;  /* 0x0000000814227899 */ /* 0x000fe400080006ff */
[----:B---3--:R-:W-:Y:S07]  /*4970*/  UIMAD.WIDE.U32 UR6, UR14, UR8, URZ ;  /* 0x000000080e0672a5 */ /* 0x008fee000f8e00ff */
[----:B------:R-:W-:Y:S01]  /*4980*/  @!UP2 UMOV UR4, UR7 ;  /* 0x000000070004ac82 */ /* 0x000fe20008000000 */
[----:B----4-:R-:W-:Y:S02]  /*4990*/  @!UP2 UISETP.NE.AND UP0, UPT, UR5, 0x1, UPT ;  /* 0x000000010500a88c */ /* 0x010fe4000bf05270 */
[----:B------:R-:W-:Y:S02]  /*49a0*/  @!UP2 USHF.R.U32.HI UR4, URZ, UR9, UR4 ;  /* 0x00000009ff04a299 */ /* 0x000fe40008011604 */
[----:B------:R-:W-:Y:S02]  /*49b0*/  UIMAD.WIDE.U32 UR6, UR13, UR11, URZ ;  /* 0x0000000b0d0672a5 */ /* 0x000fe4000f8e00ff */
[----:B------:R-:W-:Y:S02]  /*49c0*/  @!UP2 USEL UR8, UR14, UR4, !UP0 ;  /* 0x000000040e08a287 */ /* 0x000fe4000c000000 */
[----:B------:R-:W-:Y:S03]  /*49d0*/  @!UP2 UISETP.NE.AND UP0, UPT, UR10, 0x1, UPT ;  /* 0x000000010a00a88c */ /* 0x000fe6000bf05270 */
[----:B------:R-:W-:Y:S02]  /*49e0*/  @!UP2 UMOV UR6, UR7 ;  /* 0x000000070006ac82 */ /* 0x000fe40008000000 */
[----:B------:R-:W3:Y:S02]  /*49f0*/  @!UP2 LDCU UR4, c[0x0][0xb20] ;  /* 0x00016400ff04a7ac */ /* 0x000ee40008000800 */
[----:B---3--:R-:W-:Y:S04]  /*4a00*/  @!UP2 USHF.R.U32.HI UR6, URZ, UR4, UR6 ;  /* 0x00000004ff06a299 */ /* 0x008fe80008011606 */
[----:B------:R-:W-:Y:S04]  /*4a10*/  @!UP2 USEL UR6, UR13, UR6, !UP0 ;  /* 0x000000060d06a287 */ /* 0x000fe8000c000000 */
[----:B------:R-:W-:Y:S02]  /*4a20*/  @!UP2 UIADD3 UR4, UPT, UPT, -UR8, UR6, URZ ;  /* 0x000000060804a290 */ /* 0x000fe4000fffe1ff */
[----:B------:R-:W-:Y:S02]  /*4a30*/  @!UP2 UIADD3 UR6, UPT, UPT, UR8, -UR6, URZ ;  /* 0x800000060806a290 */ /* 0x000fe4000fffe0ff */
[----:B------:R-:W-:Y:S02]  /*4a40*/  @!UP2 UIMAD UR14, UR4, UR5, UR14 ;  /* 0x00000005040ea2a4 */ /* 0x000fe4000f8e020e */
[----:B------:R-:W-:Y:S01]  /*4a50*/  @!UP2 UIMAD UR13, UR6, UR10, UR13 ;  /* 0x0000000a060da2a4 */ /* 0x000fe2000f8e020d */
[----:B------:R-:W-:Y:S11]  /*4a60*/  BRA.U UP3, `(.L_x_86) ;  /* 0x0000000103107547 */ /* 0x000ff6000b800000 */
[----:B--2---:R-:W-:Y:S04]  /*4a70*/  MOV R0, UR43 ;  /* 0x0000002b00007c02 */ /* 0x004fe80008000f00 */
[----:B------:R-:W-:Y:S04]  /*4a80*/  SHF.L.U32 R11, R0, 0x1f, RZ ;  /* 0x0000001f000b7819 */ /* 0x000fe800000006ff */
[----:B------:R-:W2:Y:S02]  /*4a90*/  SYNCS.PHASECHK.TRANS64.TRYWAIT P2, [UR21+0x128], R11 ;  /* 0x0001280bff0075a7 */ /* 0x000ea40008041115 */
[----:B--2---:R-:W-:Y:S05]  /*4aa0*/  @!P2 BRA `(.L_x_87) ;  /* 0x0000007c0018a947 */ /* 0x004fea0003800000 */
.L_x_86:
[----:B------:R-:W-:Y:S05]  /*4ab0*/  @!P1 BRA `(.L_x_88) ;  /* 0x0000000000309947 */ /* 0x000fea0003800000 */
[----:B------:R-:W-:Y:S01]  /*4ac0*/  ISETP.NE.U32.AND P1, PT, R2, RZ, PT ;  /* 0x000000ff0200720c */ /* 0x000fe20003f25070 */
[----:B------:R-:W3:Y:S01]  /*4ad0*/  LDCU.64 UR4, c[0x0][0x358] ;  /* 0x00006b00ff0477ac */ /* 0x000ee20008000a00 */
[----:B------:R-:W-:Y:S02]  /*4ae0*/  IMAD.MOV.U32 R140, RZ, RZ, 0x1 ;  /* 0x00000001ff8c7424 */ /* 0x000fe400078e00ff */
[----:B------:R-:W-:Y:S11]  /*4af0*/  ISETP.NE.AND.EX P1, PT, R3, RZ, PT, P1 ;  /* 0x000000ff0300720c */ /* 0x000ff60003f25310 */
[----:B------:R-:W-:Y:S02]  /*4b00*/  @!UPT UIADD3 URZ, UPT, UPT, URZ, URZ, URZ ;  /* 0x000000fffffff290 */ /* 0x000fe4000fffe0ff */
[----:B--2---:R-:W2:Y:S01]  /*4b10*/  @P1 LDC.64 R10, c[0x0][0x888] ;  /* 0x00022200ff0a1b82 */ /* 0x004ea20000000a00 */
[----:B------:R-:W-:Y:S04]  /*4b20*/  @P1 IMAD R0, R4, UR36, RZ ;  /* 0x0000002404001c24 */ /* 0x000fe8000f8e02ff */
[----:B--2---:R-:W-:Y:S04]  /*4b30*/  @P1 IMAD.WIDE R10, R0, 0x4, R10 ;  /* 0x00000004000a1825 */ /* 0x004fe800078e020a */
[----:B------:R-:W-:Y:S01]  /*4b40*/  HFMA2 R0, -RZ, RZ, 0, 5.9604644775390625e-08 ;  /* 0x00000001ff007431 */ /* 0x000fe200000001ff */
[----:B---3-5:R3:W5:Y:S04]  /*4b50*/  @P1 LDG.E R72, desc[UR4][R10.64] ;  /* 0x000000040a481981 */ /* 0x028768000c1e1900 */
[----:B------:R-:W-:Y:S01]  /*4b60*/  @!P1 PRMT R140, R0, 0x7610, R140 ;  /* 0x00007610008c9816 */ /* 0x000fe2000000008c */
[----:B---3--:R-:W4:Y:S06]  /*4b70*/  @!P1 LDC R72, c[0x0][0x880] ;  /* 0x00022000ff489b82 */ /* 0x008f2c0000000800 */
.L_x_88:
[----:B----45:R-:W-:Y:S01]  /*4b80*/  @!P0 ISETP.EQ.AND P1, PT, R72, RZ, PT ;  /* 0x000000ff4800820c */ /* 0x030fe20003f22270 */
[----:B------:R-:W-:Y:S01]  /*4b90*/  @!UPT UIADD3 URZ, UPT, UPT, URZ, URZ, URZ ;  /* 0x000000fffffff290 */ /* 0x000fe2000fffe0ff */
[----:B------:R-:W-:Y:S11]  /*4ba0*/  @!P0 BRA `(.L_x_89) ;  /* 0x0000000000188947 */ /* 0x000ff60003800000 */
[----:B------:R-:W-:Y:S02]  /*4bb0*/  LOP3.LUT P0, RZ, R140, 0xff, RZ, 0xc0, !PT ;  /* 0x000000ff8cff7812 */ /* 0x000fe4000780c0ff */
[----:B------:R-:W-:Y:S04]  /*4bc0*/  ISETP.NE.U32.AND P1, PT, R2, RZ, PT ;  /* 0x000000ff0200720c */ /* 0x000fe80003f25070 */
[----:B------:R-:W-:Y:S04]  /*4bd0*/  ISETP.NE.AND.EX P1, PT, R3, RZ, PT, P1 ;  /* 0x000000ff0300720c */ /* 0x000fe80003f25310 */
[----:B------:R-:W-:Y:S03]  /*4be0*/  PLOP3.LUT P1, PT, P1, PT, PT, 0x8, 0x80 ;  /* 0x000000000080781c */ /* 0x000fe60000f2e170 */
[----:B------:R-:W-:Y:S11]  /*4bf0*/  @P0 ISETP.EQ.AND P1, PT, R72, RZ, PT ;  /* 0x000000ff4800020c */ /* 0x000ff60003f22270 */
[----:B------:R-:W-:Y:S02]  /*4c00*/  @!UPT UIADD3 URZ, UPT, UPT, URZ, URZ, URZ ;  /* 0x000000fffffff290 */ /* 0x000fe4000fffe0ff */
.L_x_89:
[----:B------:R-:W3:Y:S01]  /*4c10*/  SYNCS.PHASECHK.TRANS64.TRYWAIT P2, [UR21+0x100], R9 ;  /* 0x00010009ff0075a7 */ /* 0x000ee20008041115 */
[----:B------:R-:W-:Y:S04]  /*4c20*/  ELECT P0, URZ, PT ;  /* 0x0000000000ff782f */ /* 0x000fe80003800000 */
[----:B------:R-:W-:Y:S11]  /*4c30*/  PLOP3.LUT P1, PT, P1, P0, PT, 0xf2, 0x2f ;  /* 0x00000000002f781c */ /* 0x000ff60000f21e72 */
[----:B------:R-:W-:Y:S02]  /*4c40*/  @!UPT UIADD3 URZ, UPT, UPT, URZ, URZ, URZ ;  /* 0x000000fffffff290 */ /* 0x000fe4000fffe0ff */
[----:B------:R-:W-:Y:S05]  /*4c50*/  @!P1 IADD3 R8, P0, PT, R16, 0x580, RZ ;  /* 0x0000058010089810 */ /* 0x000fea0007f1e0ff */
[----:B------:R-:W-:Y:S01]  /*4c60*/  @!P1 IMAD.X R6, RZ, RZ, R17, P0 ;  /* 0x000000ffff069224 */ /* 0x000fe200000e0611 */
[----:B---3--:R-:W-:Y:S07]  /*4c70*/  @!P2 BRA `(.L_x_90) ;  /* 0x0000007800bca947 */ /* 0x008fee0003800000 */
.L_x_187:
[----:B------:R-:W-:Y:S01]  /*4c80*/  @!P1 R2UR UR5, R8 ;  /* 0x00000000080592ca */ /* 0x000fe200000e0000 */
[----:B------:R-:W-:Y:S01]  /*4c90*/  VOTEU.ALL UP0, P1 ;  /* 0x0000000000ff7886 */ /* 0x000fe20000800000 */
[----:B------:R-:W-:Y:S01]  /*4ca0*/  @!P1 R2UR UR4, R6 ;  /* 0x00000000060492ca */ /* 0x000fe200000e0000 */
[----:B--2---:R-:W-:Y:S01]  /*4cb0*/  @!P1 IMAD.MOV.U32 R0, RZ, RZ, 0x2000 ;  /* 0x00002000ff009424 */ /* 0x004fe200078e00ff */
[----:B------:R-:W-:Y:S01]  /*4cc0*/  UMOV UR8, 0x0 ;  /* 0x0000000000087882 */ /* 0x000fe20000000000 */
[----:B------:R-:W-:Y:S01]  /*4cd0*/  UMOV UR9, 0x10000000 ;  /* 0x1000000000097882 */ /* 0x000fe20000000000 */
[----:B------:R-:W-:Y:S01]  /*4ce0*/  @!UP0 UIADD3 UR32, UPT, UPT, UR21, 0x200, URZ ;  /* 0x0000020015208890 */ /* 0x000fe2000fffe0ff */
[----:B------:R-:W-:Y:S01]  /*4cf0*/  @!P1 IADD3 R8, P0, PT, R16, 0x580, RZ ;  /* 0x0000058010089810 */ /* 0x000fe20007f1e0ff */
[----:B------:R-:W-:Y:S01]  /*4d00*/  VOTEU.ALL UP0, P1 ;  /* 0x0000000000ff7886 */ /* 0x000fe20000800000 */
[----:B------:R-:W-:Y:S03]  /*4d10*/  UPRMT UR6, UR45, 0x654, UR33 ;  /* 0x000006542d067896 */ /* 0x000fe60008000021 */
[----:B------:R-:W-:Y:S02]  /*4d20*/  @!P1 IMAD.X R6, RZ, RZ, R17, P0 ;  /* 0x000000ffff069224 */ /* 0x000fe400000e0611 */
[----:B------:R-:W-:Y:S02]  /*4d30*/  IMAD.U32 R10, RZ, RZ, UR5 ;  /* 0x00000005ff0a7e24 */ /* 0x000fe4000f8e00ff */
[----:B------:R-:W-:Y:S03]  /*4d40*/  IMAD.U32 R11, RZ, RZ, UR4 ;  /* 0x00000004ff0b7e24 */ /* 0x000fe6000f8e00ff */
[----:B------:R-:W-:Y:S02]  /*4d50*/  @!P1 R2UR UR4, R10 ;  /* 0x000000000a0492ca */ /* 0x000fe400000e0000 */
[----:B------:R-:W-:Y:S11]  /*4d60*/  @!P1 R2UR UR5, R11 ;  /* 0x000000000b0592ca */ /* 0x000ff600000e0000 */
[----:B------:R-:W-:Y:S02]  /*4d70*/  @!UPT UIADD3 URZ, UPT, UPT, URZ, URZ, URZ ;  /* 0x000000fffffff290 */ /* 0x000fe4000fffe0ff */
[----:B------:R2:W-:Y:S01]  /*4d80*/  @!UP0 UTMALDG.3D [UR32], [UR4], desc[UR8] ;  /* 0x00000820040085b4 */ /* 0x0005e20008011000 */
[----:B------:R2:W-:Y:S01]  /*4d90*/  @!P1 SYNCS.ARRIVE.TRANS64.RED.A0TR RZ, [UR21+0xe0], R0 ;  /* 0x0000e000ffff99a7 */ /* 0x0005e20008300415 */
[----:B------:R-:W-:Y:S01]  /*4da0*/  SYNCS.ARRIVE.TRANS64.RED.A1T0 RZ, [UR6], RZ ;  /* 0x000000ffffff79a7 */ /* 0x000fe20008100406 */
[----:B------:R-:W3:Y:S02]  /*4db0*/  SYNCS.PHASECHK.TRANS64.TRYWAIT P2, [UR21+0x108], R9 ;  /* 0x00010809ff0075a7 */ /* 0x000ee40008041115 */
[----:B--23--:R-:W-:Y:S05]  /*4dc0*/  @!P2 BRA `(.L_x_91) ;  /* 0x000000780080a947 */ /* 0x00cfea0003800000 */
.L_x_189:
        /* <DEDUP_REMOVED lines=8> */
[----:B------:R-:W-:Y:S01]  /*4e50*/  @!UP0 UIADD3 UR24, UPT, UPT, UR21, 0x2200, URZ ;  /* 0x0000220015188890 */ /* 0x000fe2000fffe0ff */
[----:B------:R-:W-:Y:S01]  /*4e60*/  VOTEU.ALL UP0, P1 ;  /* 0x0000000000ff7886 */ /* 0x000fe20000800000 */
[----:B------:R-:W-:Y:S01]  /*4e70*/  UMOV UR27, UR35 ;  /* 0x00000023001b7c82 */ /* 0x000fe20008000000 */
[----:B------:R-:W-:Y:S02]  /*4e80*/  UMOV UR28, UR36 ;  /* 0x00000024001c7c82 */ /* 0x000fe40008000000 */
[----:B------:R-:W-:Y:S01]  /*4e90*/  IMAD.U32 R10, RZ, RZ, UR5 ;  /* 0x00000005ff0a7e24 */ /* 0x000fe2000f8e00ff */
[----:B------:R-:W-:Y:S01]  /*4ea0*/  UPRMT UR6, UR45, 0x654, UR25 ;  /* 0x000006542d067896 */ /* 0x000fe20008000019 */
[----:B------:R-:W-:Y:S02]  /*4eb0*/  IMAD.U32 R11, RZ, RZ, UR4 ;  /* 0x00000004ff0b7e24 */ /* 0x000fe4000f8e00ff */
[----:B------:R-:W-:Y:S01]  /*4ec0*/  @!P1 IMAD.X R6, RZ, RZ, R17, P0 ;  /* 0x000000ffff069224 */ /* 0x000fe200000e0611 */
        /* <DEDUP_REMOVED lines=8> */
.L_x_191:
[----:B------:R-:W-:Y:S01]  /*4f50*/  @!P1 R2UR UR5, R8 ;  /* 0x00000000080592ca */ /* 0x000fe200000e0000 */
[----:B------:R-:W-:Y:S01]  /*4f60*/  VOTEU.ALL UP0, P1 ;  /* 0x0000000000ff7886 */ /* 0x000fe20000800000 */
[----:B------:R-:W-:Y:S01]  /*4f70*/  @!P1 R2UR UR4, R6 ;  /* 0x00000000060492ca */ /* 0x000fe200000e0000 */
[----:B--2---:R-:W-:Y:S01]  /*4f80*/  @!P1 IMAD.MOV.U32 R0, RZ, RZ, 0x2000 ;  /* 0x00002000ff009424 */ /* 0x004fe200078e00ff */
[----:B------:R-:W-:Y:S01]  /*4f90*/  UMOV UR8, 0x0 ;  /* 0x0000000000087882 */ /* 0x000fe20000000000 */
[----:B------:R-:W-:Y:S01]  /*4fa0*/  UMOV UR9, 0x10000000 ;  /* 0x1000000000097882 */ /* 0x000fe20000000000 */
[----:B------:R-:W-:Y:S01]  /*4fb0*/  @!UP0 UIADD3 UR18, UPT, UPT, UR34, 0x80, URZ ;  /* 0x0000008022128890 */ /* 0x000fe2000fffe0ff */
[----:B------:R-:W-:Y:S01]  /*4fc0*/  VIADD R14, R14, 0x1 ;  /* 0x000000010e0e7836 */ /* 0x000fe20000000000 */
[----:B------:R-:W-:Y:S01]  /*4fd0*/  @!UP0 UIADD3 UR16, UPT, UPT, UR21, 0x4200, URZ ;  /* 0x0000420015108890 */ /* 0x000fe2000fffe0ff */
[----:B------:R-:W-:Y:S01]  /*4fe0*/  VOTEU.ALL UP0, P1 ;  /* 0x0000000000ff7886 */ /* 0x000fe20000800000 */
[----:B------:R-:W-:Y:S01]  /*4ff0*/  UMOV UR19, UR35 ;  /* 0x0000002300137c82 */ /* 0x000fe20008000000 */
[----:B------:R-:W-:Y:S02]  /*5000*/  UMOV UR20, UR36 ;  /* 0x0000002400147c82 */ /* 0x000fe40008000000 */
[----:B------:R-:W-:Y:S01]  /*5010*/  IMAD.U32 R10, RZ, RZ, UR5 ;  /* 0x00000005ff0a7e24 */ /* 0x000fe2000f8e00ff */
[----:B------:R-:W-:Y:S01]  /*5020*/  UPRMT UR6, UR45, 0x654, UR17 ;  /* 0x000006542d067896 */ /* 0x000fe20008000011 */
        /* <DEDUP_REMOVED lines=9> */
.L_x_193:
[----:B------:R-:W-:Y:S01]  /*50c0*/  @!P1 IADD3 R6, P0, PT, R16, 0x580, RZ ;  /* 0x0000058010069810 */ /* 0x000fe20007f1e0ff */
[----:B------:R-:W-:Y:S01]  /*50d0*/  VOTEU.ALL UP0, P1 ;  /* 0x0000000000ff7886 */ /* 0x000fe20000800000 */
[----:B------:R-:W-:Y:S01]  /*50e0*/  UMOV UR6, 0x0 ;  /* 0x0000000000067882 */ /* 0x000fe20000000000 */
[----:B------:R-:W-:Y:S01]  /*50f0*/  UMOV UR7, 0x10000000 ;  /* 0x1000000000077882 */ /* 0x000fe20000000000 */
[----:B------:R-:W-:Y:S01]  /*5100*/  @!P1 R2UR UR5, R6 ;  /* 0x00000000060592ca */ /* 0x000fe200000e0000 */
[----:B--2---:R-:W-:Y:S01]  /*5110*/  @!P1 IMAD.X R0, RZ, RZ, R17, P0 ;  /* 0x000000ffff009224 */ /* 0x004fe200000e0611 */
[----:B------:R-:W-:Y:S01]  /*5120*/  @!UP0 UIADD3 UR10, UPT, UPT, UR34, 0xc0, URZ ;  /* 0x000000c0220a8890 */ /* 0x000fe2000fffe0ff */
[----:B------:R-:W-:Y:S01]  /*5130*/  R2UR UR18, R142 ;  /* 0x000000008e1272ca */ /* 0x000fe200000e0000 */
[----:B------:R-:W-:Y:S01]  /*5140*/  @!UP0 UIADD3 UR8, UPT, UPT, UR21, 0x6200, URZ ;  /* 0x0000620015088890 */ /* 0x000fe2000fffe0ff */
[----:B------:R-:W-:Y:S01]  /*5150*/  R2UR UR16, R143 ;  /* 0x000000008f1072ca */ /* 0x000fe200000e0000 */
[----:B------:R-:W-:Y:S01]  /*5160*/  @!UP0 UIADD3 UR9, UPT, UPT, UR21, 0xf8, URZ ;  /* 0x000000f815098890 */ /* 0x000fe2000fffe0ff */
[----:B------:R-:W-:Y:S01]  /*5170*/  @!P1 R2UR UR4, R0 ;  /* 0x00000000000492ca */ /* 0x000fe200000e0000 */
[----:B------:R-:W-:Y:S01]  /*5180*/  VOTEU.ALL UP0, P1 ;  /* 0x0000000000ff7886 */ /* 0x000fe20000800000 */
[----:B------:R-:W-:Y:S01]  /*5190*/  UMOV UR11, UR35 ;  /* 0x00000023000b7c82 */ /* 0x000fe20008000000 */
[----:B------:R-:W-:Y:S01]  /*51a0*/  UMOV UR12, UR36 ;  /* 0x00000024000c7c82 */ /* 0x000fe20008000000 */
[C---:B------:R-:W-:Y:S01]  /*51b0*/  ISETP.NE.AND P0, PT, R14.reuse, 0x2, PT ;  /* 0x000000020e00780c */ /* 0x040fe20003f05270 */
[----:B------:R-:W-:Y:S01]  /*51c0*/  UPLOP3.LUT UP3, UPT, UPT, UPT, UPT, 0x80, 0x8 ;  /* 0x000000000008789c */ /* 0x000fe20003f6f070 */
[----:B------:R-:W-:Y:S01]  /*51d0*/  IMAD.U32 R8, RZ, RZ, UR5 ;  /* 0x00000005ff087e24 */ /* 0x000fe2000f8e00ff */
[----:B------:R-:W-:Y:S01]  /*51e0*/  LOP3.LUT R15, R15, 0x1, RZ, 0x3c, !PT ;  /* 0x000000010f0f7812 */ /* 0x000fe200078e3cff */
[----:B------:R-:W-:Y:S01]  /*51f0*/  UMOV UR36, UR29 ;  /* 0x0000001d00247c82 */ /* 0x000fe20008000000 */
[----:B------:R-:W-:Y:S01]  /*5200*/  SEL R0, RZ, 0x1, P0 ;  /* 0x00000001ff007807 */ /* 0x000fe20000000000 */
[----:B------:R-:W-:Y:S01]  /*5210*/  UIADD3 UR20, UPT, UPT, UR13, UR18, URZ ;  /* 0x000000120d147290 */ /* 0x000fe2000fffe0ff */
[----:B------:R-:W-:Y:S01]  /*5220*/  SEL R14, R14, RZ, P0 ;  /* 0x000000ff0e0e7207 */ /* 0x000fe20000000000 */
[----:B------:R-:W-:Y:S01]  /*5230*/  UIADD3 UR16, UPT, UPT, UR14, UR16, URZ ;  /* 0x000000100e107290 */ /* 0x000fe2000fffe0ff */
[----:B------:R-:W-:Y:S01]  /*5240*/  IMAD.U32 R9, RZ, RZ, UR4 ;  /* 0x00000004ff097e24 */ /* 0x000fe2000f8e00ff */
[----:B------:R-:W-:Y:S02]  /*5250*/  @!P1 R2UR UR4, R8 ;  /* 0x00000000080492ca */ /* 0x000fe400000e0000 */
[----:B------:R-:W-:Y:S02]  /*5260*/  LOP3.LUT R13, R13, R0, RZ, 0x3c, !PT ;  /* 0x000000000d0d7212 */ /* 0x000fe400078e3cff */
[----:B------:R-:W-:Y:S11]  /*5270*/  @!P1 R2UR UR5, R9 ;  /* 0x00000000090592ca */ /* 0x000ff600000e0000 */
[----:B------:R-:W-:Y:S02]  /*5280*/  @!UPT UIADD3 URZ, UPT, UPT, URZ, URZ, URZ ;  /* 0x000000fffffff290 */ /* 0x000fe4000fffe0ff */
[----:B------:R2:W-:Y:S01]  /*5290*/  @!UP0 UTMALDG.3D [UR8], [UR4], desc[UR6] ;  /* 0x00000608040085b4 */ /* 0x0005e20008011000 */
[----:B------:R2:W-:Y:S01]  /*52a0*/  @!P1 SYNCS.ARRIVE.TRANS64.RED.A0TR RZ, [UR21+0xf8], R7 ;  /* 0x0000f807ffff99a7 */ /* 0x0005e20008300415 */
[----:B------:R-:W-:Y:S01]  /*52b0*/  SYNCS.ARRIVE.TRANS64.RED.A1T0 RZ, [UR37], RZ ;  /* 0x000000ffffff79a7 */ /* 0x000fe20008100425 */
[----:B------:R-:W-:Y:S05]  /*52c0*/  BRA.U UP1, `(.L_x_94) ;  /* 0xfffffff101647547 */ /* 0x000fea000b83ffff */
[----:B------:R-:W-:-:S04]  /*52d0*/  SHF.L.U32 R3, R15, 0x1f, RZ ;  /* 0x0000001f0f037819 */ /* 0x000fc800000006ff */
[----:B------:R-:W3:Y:S02]  /*52e0*/  SYNCS.PHASECHK.TRANS64.TRYWAIT P0, [UR21+0x100], R3 ;  /* 0x00010003ff0075a7 */ /* 0x000ee40008001115 */
[----:B---3--:R-:W-:Y:S05]  /*52f0*/  @!P0 BRA `(.L_x_95) ;  /* 0x00000074007c8947 */ /* 0x008fea0003800000 */
.L_x_195:
[----:B------:R-:W4:Y:S02]  /*5300*/  SYNCS.PHASECHK.TRANS64.TRYWAIT P0, [UR21+0x108], R3 ;  /* 0x00010803ff0075a7 */ /* 0x000f240008001115 */
[----:B----4-:R-:W-:Y:S05]  /*5310*/  @!P0 BRA `(.L_x_96) ;  /* 0x00000074008c8947 */ /* 0x010fea0003800000 */
.L_x_197:
[----:B------:R-:W4:Y:S02]  /*5320*/  SYNCS.PHASECHK.TRANS64.TRYWAIT P0, [UR21+0x110], R3 ;  /* 0x00011003ff0075a7 */ /* 0x000f240008001115 */
[----:B----4-:R-:W-:Y:S05]  /*5330*/  @!P0 BRA `(.L_x_97) ;  /* 0x00000074009c8947 */ /* 0x010fea0003800000 */
.L_x_199:
[----:B---3--:R-:W-:-:S07]  /*5340*/  MOV R0, UR21 ;  /* 0x0000001500007c02 */ /* 0x008fce0008000f00 */
.L_x_98:
[----:B---3--:R-:W-:-:S04]  /*5350*/  SHF.L.U32 R3, R15, 0x1f, RZ ;  /* 0x0000001f0f037819 */ /* 0x008fc800000006ff */
[----:B------:R3:W4:Y:S03]  /*5360*/  SYNCS.PHASECHK.TRANS64.TRYWAIT P0, [R0+URZ+0x118], R3 ;  /* 0x00011803000075a7 */ /* 0x00072600080011ff */
[----:B----4-:R-:W-:Y:S05]  /*5370*/  @!P0 NANOSLEEP.SYNCS 0x989680 ;  /* 0x009896800000895d */ /* 0x010fea0003900000 */
[----:B------:R-:W4:Y:S02]  /*5380*/  @!P0 SYNCS.PHASECHK.TRANS64 P0, [R0+URZ+0x118], R3 ;  /* 0x00011803000085a7 */ /* 0x000f2400080010ff */
[----:B-12-4-:R-:W-:Y:S05]  /*5390*/  @P0 EXIT ;  /* 0x000000000000094d */ /* 0x016fea0003800000 */
[----:B------:R-:W-:Y:S05]  /*53a0*/  BRA `(.L_x_98) ;  /* 0xfffffffc00e87947 */ /* 0x000fea000383ffff */
.L_x_83:
[----:B------:R-:W-:-:S06]  /*53b0*/  UISETP.GE.AND UP0, UPT, UR17, 0x4, UPT ;  /* 0x000000041100788c */ /* 0x000fcc000bf06270 */
[----:B------:R-:W-:-:S13]  /*53c0*/  PLOP3.LUT P0, PT, PT, PT, UP0, 0x80, 0x8 ;  /* 0x000000000008781c */ /* 0x000fda0003f0f008 */
[----:B------:R-:W-:Y:S05]  /*53d0*/  @!P0 EXIT ;  /* 0x000000000000894d */ /* 0x000fea0003800000 */
[----:B------:R-:W-:Y:S01]  /*53e0*/  BAR.SYNC.DEFER_BLOCKING 0x6, 0xa0 ;  /* 0x0182800000007b1d */ /* 0x000fe20000010000 */
[C---:B------:R-:W-:Y:S01]  /*53f0*/  IMAD.SHL.U32 R2, R154.reuse, 0x40, RZ ;  /* 0x000000409a027824 */ /* 0x040fe200078e00ff */
[C---:B------:R-:W-:Y:S01]  /*5400*/  R2P PR, R154.reuse, 0x6 ;  /* 0x000000069a007804 */ /* 0x040fe20000000000 */
[----:B------:R-:W-:Y:S01]  /*5410*/  IMAD.MOV.U32 R151, RZ, RZ, 0x20 ;  /* 0x00000020ff977424 */ /* 0x000fe200078e00ff */
[----:B------:R-:W-:Y:S01]  /*5420*/  CS2R R148, SRZ ;  /* 0x0000000000947805 */ /* 0x000fe2000001ff00 */
[C---:B------:R-:W-:Y:S01]  /*5430*/  IMAD.U32 R69, R154.reuse, 0x10000, RZ ;  /* 0x000100009a457824 */ /* 0x040fe200078e00ff */
[----:B------:R-:W-:Y:S02]  /*5440*/  UMOV UR44, 0x400 ;  /* 0x00000400002c7882 */ /* 0x000fe40000000000 */
[----:B------:R-:W1:Y:S01]  /*5450*/  LDC.64 R138, c[0x0][0x8b0] ;  /* 0x00022c00ff8a7b82 */ /* 0x000e620000000a00 */
[----:B------:R-:W-:Y:S01]  /*5460*/  ULEA UR44, UR45, UR44, 0x18 ;  /* 0x0000002c2d2c7291 */ /* 0x000fe2000f8ec0ff */
[----:B------:R-:W-:Y:S01]  /*5470*/  IMAD.SHL.U32 R135, R154, 0x8, RZ ;  /* 0x000000089a877824 */ /* 0x000fe200078e00ff */
[----:B------:R-:W-:Y:S01]  /*5480*/  LOP3.LUT R6, R2, 0x180, RZ, 0xc0, !PT ;  /* 0x0000018002067812 */ /* 0x000fe200078ec0ff */
[----:B------:R-:W-:Y:S01]  /*5490*/  IMAD.MOV.U32 R152, RZ, RZ, 0x10 ;  /* 0x00000010ff987424 */ /* 0x000fe200078e00ff */
[----:B------:R-:W-:Y:S01]  /*54a0*/  SEL R151, R151, 0xffffffe0, !P2 ;  /* 0xffffffe097977807 */ /* 0x000fe20005000000 */
[----:B------:R-:W-:Y:S01]  /*54b0*/  UIADD3 UR5, UPT, UPT, UR44, 0x200, URZ ;  /* 0x000002002c057890 */ /* 0x000fe2000fffe0ff */
[----:B------:R-:W-:Y:S01]  /*54c0*/  LOP3.LUT R69, R69, 0x600000, RZ, 0xc0, !PT ;  /* 0x0060000045457812 */ /* 0x000fe200078ec0ff */
[----:B------:R-:W2:Y:S01]  /*54d0*/  LDC.64 R136, c[0x0][0x8a8] ;  /* 0x00022a00ff887b82 */ /* 0x000ea20000000a00 */
[----:B------:R-:W-:Y:S01]  /*54e0*/  UIADD3 UR4, UPT, UPT, UR44, 0x8200, URZ ;  /* 0x000082002c047890 */ /* 0x000fe2000fffe0ff */
[----:B------:R-:W-:Y:S01]  /*54f0*/  LOP3.LUT R135, R6, 0x30, R135, 0xf8, !PT ;  /* 0x0000003006877812 */ /* 0x000fe200078ef887 */
[----:B------:R-:W-:Y:S01]  /*5500*/  IMAD.MOV.U32 R68, RZ, RZ, RZ ;  /* 0x000000ffff447224 */ /* 0x000fe200078e00ff */
[----:B------:R-:W-:Y:S01]  /*5510*/  SEL R152, R152, 0xfffffff0, !P1 ;  /* 0xfffffff098987807 */ /* 0x000fe20004800000 */
[----:B------:R-:W-:Y:S01]  /*5520*/  IMAD.MOV.U32 R145, RZ, RZ, RZ ;  /* 0x000000ffff917224 */ /* 0x000fe200078e00ff */
[----:B------:R-:W-:Y:S01]  /*5530*/  SHF.R.S32.HI R3, RZ, 0x4, R151 ;  /* 0x00000004ff037819 */ /* 0x000fe20000011497 */
[----:B------:R-:W-:Y:S01]  /*5540*/  IMAD.U32 R155, RZ, RZ, UR5 ;  /* 0x00000005ff9b7e24 */ /* 0x000fe2000f8e00ff */
[----:B------:R-:W-:Y:S01]  /*5550*/  LOP3.LUT R135, R135, 0x1e40, R2, 0xf8, !PT ;  /* 0x00001e4087877812 */ /* 0x000fe200078ef802 */
[----:B------:R-:W3:Y:S01]  /*5560*/  LDS R0, [UR44+0x1c0] ;  /* 0x0001c02cff007984 */ /* 0x000ee20008000800 */
[----:B------:R-:W-:-:S02]  /*5570*/  LOP3.LUT R154, R154, 0x60, RZ, 0xc0, !PT ;  /* 0x000000609a9a7812 */ /* 0x000fc400078ec0ff */
[----:B------:R-:W-:Y:S02]  /*5580*/  CS2R R146, SRZ ;  /* 0x0000000000927805 */ /* 0x000fe4000001ff00 */
[----:B------:R-:W-:Y:S01]  /*5590*/  LEA.HI.SX32 R150, R152, R3, 0x1c ;  /* 0x0000000398967211 */ /* 0x000fe200078fe2ff */
[----:B------:R-:W-:Y:S01]  /*55a0*/  IMAD.U32 R153, RZ, RZ, UR4 ;  /* 0x00000004ff997e24 */ /* 0x000fe2000f8e00ff */
[----:B------:R-:W4:Y:S01]  /*55b0*/  LDCU UR58, c[0x0][0x370] ;  /* 0x00006e00ff3a77ac */ /* 0x000f220008000800 */
[----:B------:R-:W1:Y:S01]  /*55c0*/  LDCU.64 UR62, c[0x0][0x348] ;  /* 0x00006900ff3e77ac */ /* 0x000e620008000a00 */
[----:B------:R-:W1:Y:S01]  /*55d0*/  LDCU UR43, c[0x0][0xb0c] ;  /* 0x00016180ff2b77ac */ /* 0x000e620008000800 */
[----:B------:R-:W1:Y:S01]  /*55e0*/  LDCU UR39, c[0x0][0xb30] ;  /* 0x00016600ff2777ac */ /* 0x000e620008000800 */
[----:B------:R-:W1:Y:S01]  /*55f0*/  LDCU.64 UR56, c[0x0][0x888] ;  /* 0x00011100ff3877ac */ /* 0x000e620008000a00 */
[----:B------:R-:W1:Y:S01]  /*5600*/  LDCU.64 UR40, c[0x0][0xb28] ;  /* 0x00016500ff2877ac */ /* 0x000e620008000a00 */
[----:B------:R-:W1:Y:S01]  /*5610*/  LDCU.64 UR60, c[0x0][0x890] ;  /* 0x00011200ff3c77ac */ /* 0x000e620008000a00 */
[----:B------:R-:W1:Y:S01]  /*5620*/  LDCU.128 UR52, c[0x0][0xb10] ;  /* 0x00016200ff3477ac */ /* 0x000e620008000c00 */
[----:B------:R-:W1:Y:S02]  /*5630*/  LDCU UR47, c[0x0][0x374] ;  /* 0x00006e80ff2f77ac */ /* 0x000e640008000800 */
[----:B-1234-:R-:W-:-:S07]  /*5640*/  IMAD.IADD R69, R0, 0x1, R69 ;  /* 0x0000000100457824 */ /* 0x01efce00078e0245 */
.L_x_140:
[----:B------:R-:W-:Y:S02]  /*5650*/  LEA R3, R145, UR44, 0x3 ;  /* 0x0000002c91037c11 */ /* 0x000fe4000f8e18ff */
[----:B------:R-:W-:Y:S02]  /*5660*/  SHF.L.U32 R0, R147, 0x1f, RZ ;  /* 0x0000001f93007819 */ /* 0x000fe400000006ff */
[----:B------:R-:W-:Y:S02]  /*5670*/  LEA R5, R145, UR44, 0x4 ;  /* 0x0000002c91057c11 */ /* 0x000fe4000f8e20ff */
[----:B-1----:R-:W1:Y:S02]  /*5680*/  SYNCS.PHASECHK.TRANS64.TRYWAIT P0, [R3+URZ+0x130], R0 ;  /* 0x00013000030075a7 */ /* 0x002e6400080011ff */
[----:B-1----:R-:W-:Y:S05]  /*5690*/  @!P0 BRA `(.L_x_99) ;  /* 0x0000007000dc8947 */ /* 0x002fea0003800000 */
.L_x_200:
        /* <DEDUP_REMOVED lines=11> */
[----:B------:R-:W-:Y:S01]  /*5750*/  PLOP3.LUT P0, PT, PT, PT, UP1, 0x80, 0x8 ;  /* 0x000000000008781c */ /* 0x000fe20003f0f018 */
[----:B------:R-:W-:Y:S11]  /*5760*/  UP2UR UR46, UPR, URZ, 0x2 ;  /* 0x00000002ff2e7883 */ /* 0x000ff60008000000 */
[----:B------:R-:W-:Y:S01]  /*5770*/  @!UPT UIADD3 URZ, UPT, UPT, URZ, URZ, URZ ;  /* 0x000000fffffff290 */ /* 0x000fe2000fffe0ff */
[----:B-1----:R-:W-:Y:S02]  /*5780*/  @P0 SHF.R.U32.HI R0, RZ, 0x10, R5 ;  /* 0x00000010ff000819 */ /* 0x002fe40000011605 */
        /* <DEDUP_REMOVED lines=12> */
[----:B------:R-:W2:Y:S01]  /*5850*/  LDCU UR12, c[0x0][0xb20] ;  /* 0x00016400ff0c77ac */ /* 0x000ea20008000800 */
[----:B------:R-:W-:Y:S02]  /*5860*/  UIMAD.WIDE.U32 UR4, UR47, UR55, URZ ;  /* 0x000000372f0472a5 */ /* 0x000fe4000f8e00ff */
[----:B------:R-:W-:Y:S02]  /*5870*/  UIMAD.WIDE.U32 UR6, UR58, UR52, URZ ;  /* 0x000000343a0672a5 */ /* 0x000fe4000f8e00ff */
[----:B------:R-:W-:Y:S02]  /*5880*/  UISETP.NE.AND UP0, UPT, UR54, 0x1, UPT ;  /* 0x000000013600788c */ /* 0x000fe4000bf05270 */
[----:B------:R-:W-:Y:S02]  /*5890*/  UIMAD.WIDE.U32 UR8, UR37, UR55, URZ ;  /* 0x00000037250872a5 */ /* 0x000fe4000f8e00ff */
[----:B------:R-:W-:Y:S02]  /*58a0*/  UIMAD.WIDE.U32 UR10, UR38, UR52, URZ ;  /* 0x00000034260a72a5 */ /* 0x000fe4000f8e00ff */
[----:B------:R-:W-:Y:S02]  /*58b0*/  UISETP.NE.AND UP1, UPT, UR43, 0x1, UPT ;  /* 0x000000012b00788c */ /* 0x000fe4000bf25270 */
[----:B------:R-:W-:Y:S01]  /*58c0*/  UISETP.NE.AND UP2, UPT, UR42, 0x1, UPT ;  /* 0x000000012a00788c */ /* 0x000fe2000bf45270 */
[----:B------:R-:W-:Y:S02]  /*58d0*/  UMOV UR4, UR5 ;  /* 0x0000000500047c82 */ /* 0x000fe40008000000 */
[----:B--2---:R-:W-:Y:S03]  /*58e0*/  USHF.R.U32.HI UR5, URZ, UR12, UR4 ;  /* 0x0000000cff057299 */ /* 0x004fe60008011604 */
[----:B------:R-:W-:Y:S02]  /*58f0*/  UMOV UR4, UR7 ;  /* 0x0000000700047c82 */ /* 0x000fe40008000000 */
[----:B------:R-:W-:Y:S02]  /*5900*/  USHF.R.U32.HI UR7, URZ, UR53, UR4 ;  /* 0x00000035ff077299 */ /* 0x000fe40008011604 */
[----:B------:R-:W-:Y:S02]  /*5910*/  USEL UR4, UR47, UR5, !UP0 ;  /* 0x000000052f047287 */ /* 0x000fe4000c000000 */
[----:B------:R-:W-:Y:S01]  /*5920*/  USEL UR7, UR58, UR7, !UP1 ;  /* 0x000000073a077287 */ /* 0x000fe2000c800000 */
[----:B------:R-:W-:Y:S01]  /*5930*/  UMOV UR5, UR9 ;  /* 0x0000000900057c82 */ /* 0x000fe20008000000 */
[----:B------:R-:W-:Y:S02]  /*5940*/  UIMAD.WIDE.U32 UR8, UR4, UR40, URZ ;  /* 0x00000028040872a5 */ /* 0x000fe4000f8e00ff */
[----:B------:R-:W-:Y:S03]  /*5950*/  USHF.R.U32.HI UR6, URZ, UR12, UR5 ;  /* 0x0000000cff067299 */ /* 0x000fe60008011605 */
[----:B------:R-:W-:Y:S01]  /*5960*/  UMOV UR5, UR11 ;  /* 0x0000000b00057c82 */ /* 0x000fe20008000000 */
[----:B------:R-:W-:Y:S02]  /*5970*/  UIMAD.WIDE.U32 UR10, UR7, UR40, URZ ;  /* 0x00000028070a72a5 */ /* 0x000fe4000f8e00ff */
[----:B------:R-:W-:Y:S02]  /*5980*/  USHF.R.U32.HI UR12, URZ, UR53, UR5 ;  /* 0x00000035ff0c7299 */ /* 0x000fe40008011605 */
[----:B------:R-:W-:Y:S01]  /*5990*/  USEL UR6, UR37, UR6, !UP0 ;  /* 0x0000000625067287 */ /* 0x000fe2000c000000 */
[----:B------:R-:W-:Y:S02]  /*59a0*/  UMOV UR5, UR9 ;  /* 0x0000000900057c82 */ /* 0x000fe40008000000 */
[----:B------:R-:W-:Y:S01]  /*59b0*/  UMOV UR10, UR11 ;  /* 0x0000000b000a7c82 */ /* 0x000fe20008000000 */
[----:B------:R-:W-:Y:S02]  /*59c0*/  @UP2 USHF.R.U32.HI UR4, URZ, UR41, UR5 ;  /* 0x00000029ff042299 */ /* 0x000fe40008011605 */
[----:B------:R-:W-:Y:S02]  /*59d0*/  @UP2 USHF.R.U32.HI UR7, URZ, UR41, UR10 ;  /* 0x00000029ff072299 */ /* 0x000fe4000801160a */
[----:B------:R-:W-:Y:S02]  /*59e0*/  UIMAD UR4, UR42, UR4, URZ ;  /* 0x000000042a0472a4 */ /* 0x000fe4000f8e02ff */
        /* <DEDUP_REMOVED lines=8> */
[----:B------:R-:W-:Y:S02]  /*5a70*/  USEL UR11, UR6, UR4, !UP2 ;  /* 0x00000004060b7287 */ /* 0x000fe4000d000000 */
[----:B------:R-:W-:Y:S02]  /*5a80*/  UIADD3 UR8, UPT, UPT, -UR5, URZ, URZ ;  /* 0x000000ff05087290 */ /* 0x000fe4000fffe1ff */
[----:B------:R-:W-:Y:S01]  /*5a90*/  UIADD3 UR10, UPT, UPT, -UR11, URZ, URZ ;  /* 0x000000ff0b0a7290 */ /* 0x000fe2000fffe1ff */
[----:B------:R-:W-:Y:S01]  /*5aa0*/  @!UP0 UMOV UR4, UR9 ;  /* 0x0000000900048c82 */ /* 0x000fe20008000000 */
[----:B------:R-:W-:Y:S02]  /*5ab0*/  UIADD3 UR9, UPT, UPT, -UR6, URZ, URZ ;  /* 0x000000ff06097290 */ /* 0x000fe4000fffe1ff */
[----:B------:R-:W-:Y:S02]  /*5ac0*/  @!UP0 USHF.R.U32.HI UR4, URZ, UR41, UR4 ;  /* 0x00000029ff048299 */ /* 0x000fe40008011604 */
[----:B------:R-:W-:Y:S02]  /*5ad0*/  UIMAD UR10, UR42, UR10, UR6 ;  /* 0x0000000a2a0a72a4 */ /* 0x000fe4000f8e0206 */
[----:B------:R-:W-:Y:S04]  /*5ae0*/  @!UP0 USEL UR4, UR5, UR4, !UP2 ;  /* 0x0000000405048287 */ /* 0x000fe8000d000000 */
[----:B------:R-:W-:Y:S02]  /*5af0*/  @!UP0 UIMAD UR10, UR7, UR10, UR4 ;  /* 0x0000000a070a82a4 */ /* 0x000fe4000f8e0204 */
[----:B------:R-:W-:Y:S02]  /*5b00*/  @!UP0 UIADD3 UR11, UPT, UPT, UR11, -UR4, URZ ;  /* 0x800000040b0b8290 */ /* 0x000fe4000fffe0ff */
[----:B------:R-:W-:Y:S02]  /*5b10*/  UIMAD UR7, UR43, UR8, UR38 ;  /* 0x000000082b0772a4 */ /* 0x000fe4000f8e0226 */
[----:B------:R-:W-:Y:S02]  /*5b20*/  @!UP0 UIMAD UR6, UR11, UR42, UR5 ;  /* 0x0000002a0b0682a4 */ /* 0x000fe4000f8e0205 */
[----:B------:R-:W-:Y:S01]  /*5b30*/  UIMAD UR4, UR54, UR9, UR37 ;  /* 0x00000009360472a4 */ /* 0x000fe2000f8e0225 */
[----:B------:R-:W-:Y:S02]  /*5b40*/  @!UP0 UMOV UR5, UR10 ;  /* 0x0000000a00058c82 */ /* 0x000fe40008000000 */
[----:B------:R-:W-:Y:S02]  /*5b50*/  UIMAD UR38, UR5, UR43, UR7 ;  /* 0x0000002b052672a4 */ /* 0x000fe4000f8e0207 */
[----:B------:R-:W-:Y:S11]  /*5b60*/  UIMAD UR37, UR6, UR54, UR4 ;  /* 0x00000036062572a4 */ /* 0x000ff6000f8e0204 */
[----:B------:R-:W-:Y:S01]  /*5b70*/  @!UPT UIADD3 URZ, UPT, UPT, URZ, URZ, URZ ;  /* 0x000000fffffff290 */ /* 0x000fe2000fffe0ff */
.L_x_100:
[----:B------:R-:W-:Y:S01]  /*5b80*/  UISETP.NE.AND UP0, UPT, UR39, 0x1, UPT ;  /* 0x000000012700788c */ /* 0x000fe2000bf05270 */
[----:B------:R-:W-:Y:S01]  /*5b90*/  R2UR UR11, R155 ;  /* 0x000000009b0b72ca */ /* 0x000fe200000e0000 */
[----:B------:R-:W-:Y:S01]  /*5ba0*/  USHF.L.U32 UR50, UR16, 0x7, URZ ;  /* 0x0000000710327899 */ /* 0x000fe200080006ff */
[----:B------:R-:W-:Y:S01]  /*5bb0*/  IADD3 R145, PT, PT, R145, 0x1, RZ ;  /* 0x0000000191917810 */ /* 0x000fe20007ffe0ff */
[----:B------:R-:W-:Y:S07]  /*5bc0*/  USHF.L.U32 UR49, UR20, 0x8, URZ ;  /* 0x0000000814317899 */ /* 0x000fee00080006ff */
[----:B------:R-:W2:Y:S01]  /*5bd0*/  @!UP0 LDCU.128 UR12, c[0x0][0xb10] ;  /* 0x00016200ff0c87ac */ /* 0x000ea20008000c00 */
[----:B------:R-:W3:Y:S01]  /*5be0*/  @!UP0 LDCU UR5, c[0x0][0xb0c] ;  /* 0x00016180ff0587ac */ /* 0x000ee20008000800 */
[----:B------:R-:W4:Y:S01]  /*5bf0*/  @!UP0 LDCU UR10, c[0x0][0xb20] ;  /* 0x00016400ff0a87ac */ /* 0x000f220008000800 */
[----:B--2---:R-:W-:Y:S02]  /*5c00*/  UIMAD.WIDE.U32 UR8, UR38, UR12, URZ ;  /* 0x0000000c260872a5 */ /* 0x004fe4000f8e00ff */
[----:B------:R-:W-:Y:S02]  /*5c10*/  UIMAD.WIDE.U32 UR6, UR37, UR15, URZ ;  /* 0x0000000f250672a5 */ /* 0x000fe4000f8e00ff */
[----:B------:R-:W-:Y:S03]  /*5c20*/  @!UP0 UISETP.NE.AND UP1, UPT, UR14, 0x1, UPT ;  /* 0x000000010e00888c */ /* 0x000fe6000bf25270 */
[----:B------:R-:W-:Y:S01]  /*5c30*/  @!UP0 UMOV UR4, UR9 ;  /* 0x0000000900048c82 */ /* 0x000fe20008000000 */
[----:B---3--:R-:W-:Y:S02]  /*5c40*/  @!UP0 UISETP.NE.AND UP2, UPT, UR5, 0x1, UPT ;  /* 0x000000010500888c */ /* 0x008fe4000bf45270 */
[----:B------:R-:W-:Y:S01]  /*5c50*/  @!UP0 USHF.R.U32.HI UR4, URZ, UR13, UR4 ;  /* 0x0000000dff048299 */ /* 0x000fe20008011604 */
[----:B------:R-:W-:Y:S02]  /*5c60*/  @!UP0 UMOV UR6, UR7 ;  /* 0x0000000700068c82 */ /* 0x000fe40008000000 */
[----:B----4-:R-:W-:Y:S02]  /*5c70*/  @!UP0 USHF.R.U32.HI UR6, URZ, UR10, UR6 ;  /* 0x0000000aff068299 */ /* 0x010fe40008011606 */
[----:B------:R-:W-:Y:S02]  /*5c80*/  @!UP0 USEL UR7, UR38, UR4, !UP2 ;  /* 0x0000000426078287 */ /* 0x000fe4000d000000 */
[----:B------:R-:W-:Y:S04]  /*5c90*/  @!UP0 USEL UR6, UR37, UR6, !UP1 ;  /* 0x0000000625068287 */ /* 0x000fe8000c800000 */
[----:B------:R-:W-:Y:S02]  /*5ca0*/  @!UP0 UIADD3 UR4, UPT, UPT, -UR7, UR6, URZ ;  /* 0x0000000607048290 */ /* 0x000fe4000fffe1ff */
[----:B------:R-:W-:Y:S02]  /*5cb0*/  @!UP0 UIADD3 UR6, UPT, UPT, UR7, -UR6, URZ ;  /* 0x8000000607068290 */ /* 0x000fe4000fffe0ff */
[----:B------:R-:W-:Y:S02]  /*5cc0*/  @!UP0 UIMAD UR38, UR4, UR5, UR38 ;  /* 0x00000005042682a4 */ /* 0x000fe4000f8e0226 */
[----:B------:R-:W-:Y:S02]  /*5cd0*/  @!UP0 UIMAD UR37, UR6, UR14, UR37 ;  /* 0x0000000e062582a4 */ /* 0x000fe4000f8e0225 */
[----:B------:R-:W-:Y:S09]  /*5ce0*/  ULOP3.LUT UP0, URZ, UR11, 0x1b0, URZ, 0xc0, !UPT ;  /* 0x000001b00bff7892 */ /* 0x000ff2000f80c0ff */
[----:B------:R-:W-:Y:S05]  /*5cf0*/  BRA.U !UP0, `(.L_x_101) ;  /* 0x0000000108407547 */ /* 0x000fea000b800000 */
[----:B------:R-:W2:Y:S01]  /*5d00*/  LDCU.64 UR8, c[0x4][0x88] ;  /* 0x01001100ff0877ac */ /* 0x000ea20008000a00 */
[----:B------:R-:W-:Y:S01]  /*5d10*/  MOV R3, 0x0 ;  /* 0x0000000000037802 */ /* 0x000fe20000000f00 */
[----:B------:R-:W-:Y:S02]  /*5d20*/  HFMA2 R12, -RZ, RZ, 0, 5.9604644775390625e-08 ;  /* 0x00000001ff0c7431 */ /* 0x000fe400000001ff */
[----:B------:R-:W-:Y:S02]  /*5d30*/  IMAD.MOV.U32 R8, RZ, RZ, 0x70 ;  /* 0x00000070ff087424 */ /* 0x000fe400078e00ff */
[----:B------:R-:W-:Y:S01]  /*5d40*/  IMAD.MOV.U32 R13, RZ, RZ, RZ ;  /* 0x000000ffff0d7224 */ /* 0x000fe200078e00ff */
[----:B------:R-:W3:Y:S01]  /*5d50*/  LDCU.64 UR6, c[0x4][0x90] ;  /* 0x01001200ff0677ac */ /* 0x000ee20008000a00 */
[----:B------:R-:W4:Y:S01]  /*5d60*/  LDC.64 R2, c[0x4][R3] ;  /* 0x0100000003027b82 */ /* 0x000f220000000a00 */
[----:B------:R-:W1:Y:S01]  /*5d70*/  LDCU.64 UR4, c[0x4][0x8] ;  /* 0x01000100ff0477ac */ /* 0x000e620008000a00 */
[----:B--2---:R-:W-:Y:S01]  /*5d80*/  MOV R5, UR9 ;  /* 0x0000000900057c02 */ /* 0x004fe20008000f00 */
[----:B------:R-:W-:Y:S01]  /*5d90*/  IMAD.U32 R4, RZ, RZ, UR8 ;  /* 0x00000008ff047e24 */ /* 0x000fe2000f8e00ff */
[----:B---3--:R-:W-:Y:S01]  /*5da0*/  MOV R7, UR7 ;  /* 0x0000000700077c02 */ /* 0x008fe20008000f00 */
[----:B------:R-:W-:Y:S01]  /*5db0*/  IMAD.U32 R6, RZ, RZ, UR6 ;  /* 0x00000006ff067e24 */ /* 0x000fe2000f8e00ff */
[----:B-1----:R-:W-:Y:S01]  /*5dc0*/  MOV R11, UR5 ;  /* 0x00000005000b7c02 */ /* 0x002fe20008000f00 */
[----:B------:R-:W-:Y:S02]  /*5dd0*/  IMAD.U32 R10, RZ, RZ, UR4 ;  /* 0x00000004ff0a7e24 */ /* 0x000fe4000f8e00ff */
[----:B------:R-:W-:Y:S07]  /*5de0*/  LEPC R20, `(.L_x_101) ;  /* 0x000000001014794e */ /* 0x000fee0000000000 */
[----:B----45:R-:W-:Y:S05]  /*5df0*/  CALL.ABS.NOINC R2 ;  /* 0x0000000002007343 */ /* 0x030fea0003c00000 */
.L_x_101:
[----:B------:R-:W-:Y:S01]  /*5e00*/  LOP3.LUT P0, RZ, R153, 0x1b0, RZ, 0xc0, !PT ;  /* 0x000001b099ff7812 */ /* 0x000fe2000780c0ff */
[----:B------:R-:W-:Y:S11]  /*5e10*/  BSSY.RECONVERGENT B6, `(.L_x_102) ;  /* 0x0000013000067945 */ /* 0x000ff60003800200 */
[----:B------:R-:W-:Y:S01]  /*5e20*/  @!UPT UIADD3 URZ, UPT, UPT, URZ, URZ, URZ ;  /* 0x000000fffffff290 */ /* 0x000fe2000fffe0ff */
[----:B------:R-:W-:Y:S05]  /*5e30*/  @!P0 BRA `(.L_x_103) ;  /* 0x0000000000408947 */ /* 0x000fea0003800000 */
        /* <DEDUP_REMOVED lines=16> */
.L_x_103:
[----:B------:R-:W-:Y:S05]  /*5f40*/  BSYNC.RECONVERGENT B6 ;  /* 0x0000000000067941 */ /* 0x000fea0003800200 */
.L_x_102:
[----:B------:R-:W-:Y:S01]  /*5f50*/  R2UR UR4, R144 ;  /* 0x00000000900472ca */ /* 0x000fe200000e0000 */
[----:B------:R-:W-:Y:S01]  /*5f60*/  UISETP.NE.U32.AND UP0, UPT, UR60, URZ, UPT ;  /* 0x000000ff3c00728c */ /* 0x000fe2000bf05070 */
[----:B------:R-:W-:Y:S02]  /*5f70*/  ISETP.NE.U32.AND P4, PT, R138, RZ, PT ;  /* 0x000000ff8a00720c */ /* 0x000fe40003f85070 */
[----:B------:R-:W-:Y:S01]  /*5f80*/  ISETP.NE.U32.AND P2, PT, RZ, UR56, PT ;  /* 0x00000038ff007c0c */ /* 0x000fe2000bf45070 */
[----:B------:R-:W-:Y:S01]  /*5f90*/  UISETP.NE.AND.EX UP1, UPT, UR61, URZ, UPT, UP0 ;  /* 0x000000ff3d00728c */ /* 0x000fe2000bf25300 */
[----:B------:R-:W-:Y:S01]  /*5fa0*/  ISETP.NE.AND.EX P4, PT, R139, RZ, PT, P4 ;  /* 0x000000ff8b00720c */ /* 0x000fe20003f85340 */
[----:B------:R-:W-:Y:S01]  /*5fb0*/  UPLOP3.LUT UP0, UPT, UPT, UPT, UPT, 0x40, 0x4 ;  /* 0x000000000004789c */ /* 0x000fe20003f0e870 */
[----:B------:R-:W-:Y:S05]  /*5fc0*/  ISETP.NE.AND.EX P2, PT, RZ, UR57, PT, P2 ;  /* 0x00000039ff007c0c */ /* 0x000fea000bf45320 */
[----:B------:R-:W-:Y:S06]  /*5fd0*/  UISETP.NE.AND UP2, UPT, UR4, URZ, UPT ;  /* 0x000000ff0400728c */ /* 0x000fec000bf45270 */
[----:B------:R-:W-:Y:S05]  /*5fe0*/  PLOP3.LUT P1, PT, PT, PT, UP2, 0x80, 0x8 ;  /* 0x000000000008781c */ /* 0x000fea0003f2f028 */
[----:B------:R-:W-:Y:S06]  /*5ff0*/  @UP2 UPLOP3.LUT UP0, UPT, UPT, UPT, UP1, 0x80, 0x8 ;  /* 0x000000000008289c */ /* 0x000fec0003f0f010 */
[----:B------:R-:W-:Y:S01]  /*6000*/  PLOP3.LUT P0, PT, PT, PT, UP0, 0x80, 0x8 ;  /* 0x000000000008781c */ /* 0x000fe20003f0f008 */
[----:B------:R-:W-:Y:S01]  /*6010*/  @!UPT UIADD3 URZ, UPT, UPT, URZ, URZ, URZ ;  /* 0x000000fffffff290 */ /* 0x000fe2000fffe0ff */
[----:B------:R-:W-:Y:S11]  /*6020*/  BRA.U !UP1, `(.L_x_104) ;  /* 0x00000001093c7547 */ /* 0x000ff6000b800000 */
[----:B------:R-:W-:Y:S01]  /*6030*/  UISETP.NE.U32.AND UP0, UPT, UR56, URZ, UPT ;  /* 0x000000ff3800728c */ /* 0x000fe2000bf05070 */
[----:B-1----:R-:W-:Y:S01]  /*6040*/  HFMA2 R0, -RZ, RZ, 0, 5.9604644775390625e-08 ;  /* 0x00000001ff007431 */ /* 0x002fe200000001ff */
[----:B------:R-:W1:Y:S01]  /*6050*/  LDCU.64 UR8, c[0x0][0x358] ;  /* 0x00006b00ff0877ac */ /* 0x000e620008000a00 */
[----:B------:R-:W-:Y:S01]  /*6060*/  IMAD.MOV.U32 R140, RZ, RZ, 0x1 ;  /* 0x00000001ff8c7424 */ /* 0x000fe200078e00ff */
[----:B------:R-:W-:Y:S06]  /*6070*/  UISETP.NE.AND.EX UP0, UPT, UR57, URZ, UPT, UP0 ;  /* 0x000000ff3900728c */ /* 0x000fec000bf05300 */
[----:B------:R-:W-:Y:S05]  /*6080*/  PLOP3.LUT P3, PT, PT, PT, UP0, 0x80, 0x8 ;  /* 0x000000000008781c */ /* 0x000fea0003f6f008 */
[----:B------:R-:W2:Y:S01]  /*6090*/  @UP0 LDCU.64 UR4, c[0x0][0x888] ;  /* 0x00011100ff0407ac */ /* 0x000ea20008000a00 */
[----:B------:R-:W-:Y:S07]  /*60a0*/  @UP0 UIMAD UR6, UR36, UR60, URZ ;  /* 0x0000003c240602a4 */ /* 0x000fee000f8e02ff */
[----:B------:R-:W-:Y:S01]  /*60b0*/  @!P3 PRMT R140, R0, 0x7610, R140 ;  /* 0x00007610008cb816 */ /* 0x000fe2000000008c */
[----:B--2---:R-:W-:Y:S06]  /*60c0*/  @UP0 UIMAD.WIDE UR4, UR6, 0x4, UR4 ;  /* 0x00000004060408a5 */ /* 0x004fec000f8e0204 */
[----:B------:R-:W-:Y:S01]  /*60d0*/  IMAD.U32 R2, RZ, RZ, UR4 ;  /* 0x00000004ff027e24 */ /* 0x000fe2000f8e00ff */
[----:B------:R-:W-:Y:S04]  /*60e0*/  MOV R3, UR5 ;  /* 0x0000000500037c02 */ /* 0x000fe80008000f00 */
[----:B------:R-:W2:Y:S01]  /*60f0*/  @!UP0 LDCU UR4, c[0x0][0x880] ;  /* 0x00011000ff0487ac */ /* 0x000ea20008000800 */
[----:B-1---5:R3:W5:Y:S02]  /*6100*/  @P3 LDG.E R72, desc[UR8][R2.64] ;  /* 0x0000000802483981 */ /* 0x022764000c1e1900 */
[----:B--23--:R-:W-:Y:S02]  /*6110*/  @!P3 IMAD.U32 R72, RZ, RZ, UR4 ;  /* 0x00000004ff48be24 */ /* 0x00cfe4000f8e00ff */
.L_x_104:
[----:B------:R-:W-:Y:S05]  /*6120*/  @!P4 BRA `(.L_x_105) ;  /* 0x000000000024c947 */ /* 0x000fea0003800000 */
[----:B------:R-:W-:Y:S01]  /*6130*/  ISETP.NE.U32.AND P3, PT, R136, RZ, PT ;  /* 0x000000ff8800720c */ /* 0x000fe20003f65070 */
[----:B------:R-:W2:Y:S03]  /*6140*/  LDCU.64 UR4, c[0x0][0x358] ;  /* 0x00006b00ff0477ac */ /* 0x000ea60008000a00 */
[----:B------:R-:W-:Y:S11]  /*6150*/  ISETP.NE.AND.EX P3, PT, R137, RZ, PT, P3 ;  /* 0x000000ff8900720c */ /* 0x000ff60003f65330 */
[----:B------:R-:W-:Y:S02]  /*6160*/  @!UPT UIADD3 URZ, UPT, UPT, URZ, URZ, URZ ;  /* 0x000000fffffff290 */ /* 0x000fe4000fffe0ff */
[----:B------:R-:W3:Y:S01]  /*6170*/  @P3 LDC.64 R2, c[0x0][0x8a8] ;  /* 0x00022a00ff023b82 */ /* 0x000ee20000000a00 */
[----:B-1----:R-:W-:Y:S04]  /*6180*/  @P3 IMAD R0, R138, UR36, RZ ;  /* 0x000000248a003c24 */ /* 0x002fe8000f8e02ff */
[----:B---3--:R-:W-:Y:S05]  /*6190*/  @P3 IMAD.WIDE R2, R0, 0x4, R2 ;  /* 0x0000000400023825 */ /* 0x008fea00078e0202 */
[----:B--2--5:R2:W5:Y:S02]  /*61a0*/  @P3 LDG.E R70, desc[UR4][R2.64] ;  /* 0x0000000402463981 */ /* 0x024564000c1e1900 */
[----:B--2---:R-:W3:Y:S02]  /*61b0*/  @!P3 LDC R70, c[0x0][0x8a0] ;  /* 0x00022800ff46bb82 */ /* 0x004ee40000000800 */
.L_x_105:
[----:B-----5:R-:W-:Y:S01]  /*61c0*/  ISETP.NE.AND P4, PT, R72, RZ, PT ;  /* 0x000000ff4800720c */ /* 0x020fe20003f85270 */
[----:B------:R-:W-:Y:S01]  /*61d0*/  BSSY B1, `(.L_x_106) ;  /* 0x0000048000017945 */ /* 0x000fe20003800000 */
[----:B------:R-:W-:Y:S01]  /*61e0*/  SEL R7, RZ, 0xffffffff, P2 ;  /* 0xffffffffff077807 */ /* 0x000fe20001000000 */
[----:B------:R-:W-:Y:S01]  /*61f0*/  IMAD.MOV.U32 R79, RZ, RZ, 0x1 ;  /* 0x00000001ff4f7424 */ /* 0x000fe200078e00ff */
[----:B------:R-:W-:Y:S01]  /*6200*/  LOP3.LUT P3, RZ, R140, 0xff, RZ, 0xc0, !PT ;  /* 0x000000ff8cff7812 */ /* 0x000fe2000786c0ff */
[----:B------:R-:W-:Y:S01]  /*6210*/  IMAD R71, R68, 0x100, R69 ;  /* 0x0000010044477824 */ /* 0x000fe200078e0245 */
[----:B-1----:R-:W-:Y:S02]  /*6220*/  @P1 SEL R0, RZ, 0xffffffff, P4 ;  /* 0xffffffffff001807 */ /* 0x002fe40002000000 */
[----:B------:R-:W-:Y:S02]  /*6230*/  CS2R R90, SRZ ;  /* 0x00000000005a7805 */ /* 0x000fe4000001ff00 */
[----:B------:R-:W-:Y:S02]  /*6240*/  LEA R3, R148, UR44, 0x3 ;  /* 0x0000002c94037c11 */ /* 0x000fe4000f8e18ff */
[----:B------:R-:W-:Y:S02]  /*6250*/  CS2R R88, SRZ ;  /* 0x0000000000587805 */ /* 0x000fe4000001ff00 */
[----:B------:R-:W-:Y:S02]  /*6260*/  @P0 SEL R0, R7, R0, !P3 ;  /* 0x0000000007000207 */ /* 0x000fe40005800000 */
[----:B------:R-:W-:Y:S02]  /*6270*/  CS2R R86, SRZ ;  /* 0x0000000000567805 */ /* 0x000fe4000001ff00 */
[----:B------:R-:W-:Y:S02]  /*6280*/  LEA R78, R68, UR44, 0x3 ;  /* 0x0000002c444e7c11 */ /* 0x000fe4000f8e18ff */
[----:B------:R-:W-:Y:S02]  /*6290*/  CS2R R84, SRZ ;  /* 0x0000000000547805 */ /* 0x000fe4000001ff00 */
[----:B------:R-:W-:Y:S02]  /*62a0*/  @P1 LOP3.LUT R0, R0, 0x1, RZ, 0xc0, !PT ;  /* 0x0000000100001812 */ /* 0x000fe400078ec0ff */
[----:B------:R-:W-:Y:S02]  /*62b0*/  CS2R R82, SRZ ;  /* 0x0000000000527805 */ /* 0x000fe4000001ff00 */
[----:B------:R-:W-:Y:S02]  /*62c0*/  SHF.L.U32 R5, R149, 0x1f, RZ ;  /* 0x0000001f95057819 */ /* 0x000fe400000006ff */
[----:B------:R-:W-:Y:S02]  /*62d0*/  CS2R R80, SRZ ;  /* 0x0000000000507805 */ /* 0x000fe4000001ff00 */
[----:B------:R-:W-:Y:S02]  /*62e0*/  ISETP.NE.U32.OR P6, PT, R0, 0x1, !P1 ;  /* 0x000000010000780c */ /* 0x000fe40004fc5470 */
[----:B------:R-:W-:Y:S02]  /*62f0*/  CS2R R94, SRZ ;  /* 0x00000000005e7805 */ /* 0x000fe4000001ff00 */
[----:B------:R-:W-:Y:S02]  /*6300*/  PLOP3.LUT P2, PT, PT, PT, UP1, 0x80, 0x8 ;  /* 0x000000000008781c */ /* 0x000fe40003f4f018 */
[----:B------:R-:W-:Y:S02]  /*6310*/  CS2R R92, SRZ ;  /* 0x00000000005c7805 */ /* 0x000fe4000001ff00 */
[----:B------:R-:W-:Y:S02]  /*6320*/  SEL R0, RZ, 0xffffffff, P4 ;  /* 0xffffffffff007807 */ /* 0x000fe40002000000 */
[----:B------:R-:W-:Y:S03]  /*6330*/  P2R R99, PR, RZ, 0x40 ;  /* 0x00000040ff637803 */ /* 0x000fe60000000000 */
[----:B------:R-:W-:Y:S04]  /*6340*/  @P6 SHF.L.U32 R2, R146, 0x1f, RZ ;  /* 0x0000001f92026819 */ /* 0x000fe800000006ff */
[----:B------:R-:W-:Y:S01]  /*6350*/  @P2 SEL R0, R7, R0, !P3 ;  /* 0x0000000007002207 */ /* 0x000fe20005800000 */
[----:B------:R-:W1:Y:S03]  /*6360*/  @P6 SYNCS.PHASECHK.TRANS64.TRYWAIT P1, [R3+URZ+0xe0], R2 ;  /* 0x0000e002030065a7 */ /* 0x000e6600080211ff */
[----:B------:R-:W-:Y:S04]  /*6370*/  LOP3.LUT R0, R0, 0x1, RZ, 0xc0, !PT ;  /* 0x0000000100007812 */ /* 0x000fe800078ec0ff */
[----:B------:R-:W-:Y:S04]  /*6380*/  ISETP.NE.U32.AND P5, PT, R0, 0x1, PT ;  /* 0x000000010000780c */ /* 0x000fe80003fa5070 */
[----:B------:R-:W-:Y:S01]  /*6390*/  P2R R96, PR, RZ, 0x20 ;  /* 0x00000020ff607803 */ /* 0x000fe20000000000 */
[----:B------:R2:W4:Y:S01]  /*63a0*/  SYNCS.PHASECHK.TRANS64.TRYWAIT P0, [R78+URZ+0x150], R5 ;  /* 0x000150054e0075a7 */ /* 0x00052200080011ff */
[----:B-1----:R-:W-:Y:S01]  /*63b0*/  @P6 SEL R79, RZ, 0x1, !P1 ;  /* 0x00000001ff4f6807 */ /* 0x002fe20004800000 */
[----:B--2---:R-:W-:Y:S06]  /*63c0*/  @!P6 BRA `(.L_x_107) ;  /* 0x0000000000a0e947 */ /* 0x004fec0003800000 */
[----:B------:R-:W-:Y:S01]  /*63d0*/  @P5 IMAD R7, R148, 0x2000, R135 ;  /* 0x0000200094075824 */ /* 0x000fe200078e0287 */
[----:B------:R-:W-:Y:S01]  /*63e0*/  ISETP.NE.AND P1, PT, R79, RZ, PT ;  /* 0x000000ff4f00720c */ /* 0x000fe20003f25270 */
[----:B------:R-:W-:Y:S01]  /*63f0*/  BSSY B0, `(.L_x_108) ;  /* 0x0000011000007945 */ /* 0x000fe20003800000 */
[----:B------:R-:W-:Y:S01]  /*6400*/  CS2R R94, SRZ ;  /* 0x00000000005e7805 */ /* 0x000fe2000001ff00 */
[----:B------:R-:W-:Y:S01]  /*6410*/  @P5 VIADD R9, R7, UR44 ;  /* 0x0000002c07095c36 */ /* 0x000fe20008000000 */
[----:B------:R-:W-:Y:S02]  /*6420*/  CS2R R92, SRZ ;  /* 0x00000000005c7805 */ /* 0x000fe4000001ff00 */
[----:B------:R-:W-:Y:S02]  /*6430*/  CS2R R82, SRZ ;  /* 0x0000000000527805 */ /* 0x000fe4000001ff00 */
[----:B------:R-:W-:Y:S01]  /*6440*/  CS2R R80, SRZ ;  /* 0x0000000000507805 */ /* 0x000fe2000001ff00 */
[--C-:B------:R-:W-:Y:S01]  /*6450*/  @P5 IMAD.IADD R6, R152, 0x1, R9.reuse ;  /* 0x0000000198065824 */ /* 0x100fe200078e0209 */
[----:B------:R-:W-:Y:S01]  /*6460*/  CS2R R86, SRZ ;  /* 0x0000000000567805 */ /* 0x000fe2000001ff00 */
[--C-:B------:R-:W-:Y:S01]  /*6470*/  @P5 IMAD.IADD R4, R151, 0x1, R9.reuse ;  /* 0x0000000197045824 */ /* 0x100fe200078e0209 */
[----:B------:R-:W-:Y:S01]  /*6480*/  CS2R R84, SRZ ;  /* 0x0000000000547805 */ /* 0x000fe2000001ff00 */
[----:B------:R-:W-:Y:S01]  /*6490*/  @P5 IMAD R2, R150, 0x10, R9 ;  /* 0x0000001096025824 */ /* 0x000fe200078e0209 */
[----:B------:R-:W-:Y:S02]  /*64a0*/  CS2R R90, SRZ ;  /* 0x00000000005a7805 */ /* 0x000fe4000001ff00 */
[----:B------:R-:W-:Y:S01]  /*64b0*/  CS2R R88, SRZ ;  /* 0x0000000000587805 */ /* 0x000fe2000001ff00 */
[----:B------:R-:W-:Y:S06]  /*64c0*/  @P1 BRA `(.L_x_109) ;  /* 0x00000000000c1947 */ /* 0x000fec0003800000 */
[----:B------:R-:W-:Y:S04]  /*64d0*/  SHF.L.U32 R0, R146, 0x1f, RZ ;  /* 0x0000001f92007819 */ /* 0x000fe800000006ff */
[----:B------:R-:W1:Y:S02]  /*64e0*/  SYNCS.PHASECHK.TRANS64.TRYWAIT P1, [R3+URZ+0xe0], R0 ;  /* 0x0000e000030075a7 */ /* 0x000e6400080211ff */
[----:B-1----:R-:W-:Y:S05]  /*64f0*/  @!P1 BRA `(.L_x_110) ;  /* 0x0000006400589947 */ /* 0x002fea0003800000 */
.L_x_109:
[----:B------:R-:W-:Y:S05]  /*6500*/  BSYNC B0 ;  /* 0x0000000000007941 */ /* 0x000fea0003800000 */
.L_x_108:
[----:B------:R-:W-:Y:S01]  /*6510*/  ISETP.NE.AND P1, PT, R96, RZ, PT ;  /* 0x000000ff6000720c */ /* 0x000fe20003f25270 */
[----:B-1----:R-:W-:Y:S02]  /*6520*/  VIADD R3, R3, 0x100 ;  /* 0x0000010003037836 */ /* 0x002fe40000000000 */
[----:B------:R-:W-:Y:S02]  /*6530*/  IMAD.U32 R0, RZ, RZ, UR45 ;  /* 0x0000002dff007e24 */ /* 0x000fe4000f8e00ff */
[----:B------:R-:W-:Y:S03]  /*6540*/  VIADD R148, R148, 0x1 ;  /* 0x0000000194947836 */ /* 0x000fe60000000000 */
[----:B------:R-:W-:Y:S05]  /*6550*/  PRMT R0, R0, 0x654, R3 ;  /* 0x0000065400007816 */ /* 0x000fea0000000003 */
[----:B------:R1:W2:Y:S04]  /*6560*/  @P1 LDS.128 R92, [R7+UR44+0x200] ;  /* 0x0002002c075c1984 */ /* 0x0002a80008000c00 */
[----:B------:R1:W1:Y:S04]  /*6570*/  @P1 LDS.128 R80, [R6+0x200] ;  /* 0x0002000006501984 */ /* 0x0002680000000c00 */
[----:B------:R1:W1:Y:S04]  /*6580*/  @P1 LDS.128 R84, [R4+0x200] ;  /* 0x0002000004541984 */ /* 0x0002680000000c00 */
[----:B------:R1:W1:Y:S01]  /*6590*/  @P1 LDS.128 R88, [R2+0x200] ;  /* 0x0002000002581984 */ /* 0x0002620000000c00 */
[C---:B------:R-:W-:Y:S01]  /*65a0*/  ISETP.NE.AND P1, PT, R148.reuse, 0x4, PT ;  /* 0x000000049400780c */ /* 0x040fe20003f25270 */
[----:B------:R-:W-:Y:S01]  /*65b0*/  @!PT LDS RZ, [RZ] ;  /* 0x00000000fffff984 */ /* 0x000fe20000000800 */
[----:B------:R-:W-:Y:S01]  /*65c0*/  @!PT LDS RZ, [RZ] ;  /* 0x00000000fffff984 */ /* 0x000fe20000000800 */
[----:B------:R-:W-:Y:S01]  /*65d0*/  @!PT LDS RZ, [RZ] ;  /* 0x00000000fffff984 */ /* 0x000fe20000000800 */
[----:B------:R-:W-:Y:S01]  /*65e0*/  @!PT LDS RZ, [RZ] ;  /* 0x00000000fffff984 */ /* 0x000fe20000000800 */
[----:B------:R5:W-:Y:S06]  /*65f0*/  MEMBAR.ALL.CTA ;  /* 0x0000000000007992 */ /* 0x000bec0000008000 */
[----:B-----5:R-:W5:Y:S01]  /*6600*/  FENCE.VIEW.ASYNC.S ;  /* 0x00000000000073c6 */ /* 0x020f620000000000 */
[----:B------:R-:W-:Y:S02]  /*6610*/  SEL R3, RZ, 0x1, P1 ;  /* 0x00000001ff037807 */ /* 0x000fe40000800000 */
[----:B------:R-:W-:Y:S02]  /*6620*/  SEL R148, R148, RZ, P1 ;  /* 0x000000ff94947207 */ /* 0x000fe40000800000 */
[----:B------:R-:W-:Y:S01]  /*6630*/  LOP3.LUT R146, R146, R3, RZ, 0x3c, !PT ;  /* 0x0000000392927212 */ /* 0x000fe200078e3cff */
[----:B-----5:R1:W-:Y:S06]  /*6640*/  SYNCS.ARRIVE.TRANS64.RED.A1T0 RZ, [R0+URZ], RZ ;  /* 0x000000ff00ff79a7 */ /* 0x0203ec00081004ff */
.L_x_107:
[----:B------:R-:W-:Y:S05]  /*6650*/  BSYNC B1 ;  /* 0x0000000000017941 */ /* 0x000fea0003800000 */
.L_x_106:
[----:B-1----:R-:W-:Y:S04]  /*6660*/  SHF.R.U32.HI R0, RZ, 0x15, R71 ;  /* 0x00000015ff007819 */ /* 0x002fe80000011647 */
[----:B------:R-:W-:Y:S01]  /*6670*/  LOP3.LUT P1, RZ, R0, 0x3, R141, 0x48, !PT ;  /* 0x0000000300ff7812 */ /* 0x000fe2000782488d */
[----:B------:R-:W-:Y:S01]  /*6680*/  @!UPT UIADD3 URZ, UPT, UPT, URZ, URZ, URZ ;  /* 0x000000fffffff290 */ /* 0x000fe2000fffe0ff */
[----:B----4-:R-:W-:Y:S11]  /*6690*/  @P0 BRA `(.L_x_111) ;  /* 0x0000000000080947 */ /* 0x010ff60003800000 */
[----:B------:R-:W1:Y:S02]  /*66a0*/  SYNCS.PHASECHK.TRANS64.TRYWAIT P0, [R78+URZ+0x150], R5 ;  /* 0x000150054e0075a7 */ /* 0x000e6400080011ff */
[----:B-1----:R-:W-:Y:S05]  /*66b0*/  @!P0 BRA `(.L_x_112) ;  /* 0x0000006000fc8947 */ /* 0x002fea0003800000 */
.L_x_111:
[----:B------:R-:W-:Y:S05]  /*66c0*/  @!P1 BRA `(.L_x_113) ;  /* 0x0000000000409947 */ /* 0x000fea0003800000 */
[----:B------:R-:W1:Y:S01]  /*66d0*/  LDCU.64 UR8, c[0x4][0x78] ;  /* 0x01000f00ff0877ac */ /* 0x000e620008000a00 */
[----:B------:R-:W-:Y:S01]  /*66e0*/  MOV R3, 0x0 ;  /* 0x0000000000037802 */ /* 0x000fe20000000f00 */
[----:B------:R-:W-:Y:S02]  /*66f0*/  HFMA2 R12, -RZ, RZ, 0, 5.9604644775390625e-08 ;  /* 0x00000001ff0c7431 */ /* 0x000fe400000001ff */
[----:B------:R-:W-:Y:S02]  /*6700*/  IMAD.MOV.U32 R8, RZ, RZ, 0x192 ;  /* 0x00000192ff087424 */ /* 0x000fe400078e00ff */
[----:B------:R-:W-:Y:S01]  /*6710*/  IMAD.MOV.U32 R13, RZ, RZ, RZ ;  /* 0x000000ffff0d7224 */ /* 0x000fe200078e00ff */
[----:B------:R-:W4:Y:S01]  /*6720*/  LDCU.64 UR6, c[0x4][0x80] ;  /* 0x01001000ff0677ac */ /* 0x000f220008000a00 */
[----:B------:R-:W2:Y:S01]  /*6730*/  LDC.64 R2, c[0x4][R3] ;  /* 0x0100000003027b82 */ /* 0x000ea20000000a00 */
[----:B------:R-:W5:Y:S01]  /*6740*/  LDCU.64 UR4, c[0x4][0x18] ;  /* 0x01000300ff0477ac */ /* 0x000f620008000a00 */
[----:B-1----:R-:W-:Y:S01]  /*6750*/  MOV R5, UR9 ;  /* 0x0000000900057c02 */ /* 0x002fe20008000f00 */
[----:B------:R-:W-:Y:S01]  /*6760*/  IMAD.U32 R4, RZ, RZ, UR8 ;  /* 0x00000008ff047e24 */ /* 0x000fe2000f8e00ff */
[----:B----4-:R-:W-:Y:S01]  /*6770*/  MOV R7, UR7 ;  /* 0x0000000700077c02 */ /* 0x010fe20008000f00 */
[----:B------:R-:W-:Y:S01]  /*6780*/  IMAD.U32 R6, RZ, RZ, UR6 ;  /* 0x00000006ff067e24 */ /* 0x000fe2000f8e00ff */
[----:B-----5:R-:W-:Y:S01]  /*6790*/  MOV R11, UR5 ;  /* 0x00000005000b7c02 */ /* 0x020fe20008000f00 */
[----:B------:R-:W-:Y:S02]  /*67a0*/  IMAD.U32 R10, RZ, RZ, UR4 ;  /* 0x00000004ff0a7e24 */ /* 0x000fe4000f8e00ff */
[----:B------:R-:W-:Y:S07]  /*67b0*/  LEPC R20, `(.L_x_113) ;  /* 0x000000001014794e */ /* 0x000fee0000000000 */
[----:B--23--:R-:W-:Y:S05]  /*67c0*/  CALL.ABS.NOINC R2 ;  /* 0x0000000002007343 */ /* 0x00cfea0003c00000 */
.L_x_113:
[----:B--2---:R-:W-:Y:S01]  /*67d0*/  SHF.L.U32 R75, R92, 0x10, RZ ;  /* 0x000000105c4b7819 */ /* 0x004fe200000006ff */
[----:B------:R-:W-:Y:S05]  /*67e0*/  WARPSYNC.ALL ;  /* 0x0000000000007948 */ /* 0x000fea0003800000 */
[----:B------:R-:W-:Y:S01]  /*67f0*/  R2UR UR4, R71 ;  /* 0x00000000470472ca */ /* 0x000fe200000e0000 */
[----:B------:R-:W-:Y:S01]  /*6800*/  BSSY.RECONVERGENT B0, `(.L_x_114) ;  /* 0x0000121000007945 */ /* 0x000fe20003800200 */
[----:B------:R-:W-:Y:S02]  /*6810*/  SHF.L.U32 R98, R150, 0x4, RZ ;  /* 0x0000000496627819 */ /* 0x000fe400000006ff */
[C---:B------:R-:W-:Y:S02]  /*6820*/  PRMT R73, R92.reuse, 0x8880, RZ ;  /* 0x000088805c497816 */ /* 0x040fe400000000ff */
[----:B------:R-:W-:Y:S02]  /*6830*/  SHF.R.S32.HI R75, RZ, 0x18, R75 ;  /* 0x00000018ff4b7819 */ /* 0x000fe4000001144b */
[----:B------:R-:W-:Y:S02]  /*6840*/  SHF.R.S32.HI R76, RZ, 0x18, R93 ;  /* 0x00000018ff4c7819 */ /* 0x000fe4000001145d */
[----:B------:R-:W-:Y:S02]  /*6850*/  SHF.L.U32 R74, R92, 0x8, RZ ;  /* 0x000000085c4a7819 */ /* 0x000fe400000006ff */
[----:B------:R-:W-:Y:S01]  /*6860*/  SHF.L.U32 R77, R93, 0x8, RZ ;  /* 0x000000085d4d7819 */ /* 0x000fe200000006ff */
[----:B-1----:R-:W3:Y:S01]  /*6870*/  LDTM.x64 R4, tmem[UR4] ;  /* 0x00000004000479ee */ /* 0x002ee20008340000 */
[----:B------:R-:W-:Y:S02]  /*6880*/  SHF.R.S32.HI R74, RZ, 0x18, R74 ;  /* 0x00000018ff4a7819 */ /* 0x000fe4000001144a */
[----:B------:R-:W-:Y:S02]  /*6890*/  SHF.R.S32.HI R77, RZ, 0x18, R77 ;  /* 0x00000018ff4d7819 */ /* 0x000fe4000001144d */
[----:B------:R-:W-:Y:S02]  /*68a0*/  ISETP.NE.AND P0, PT, R154, RZ, PT ;  /* 0x000000ff9a00720c */ /* 0x000fe40003f05270 */
[----:B------:R-:W-:Y:S02]  /*68b0*/  ISETP.NE.AND P6, PT, R99, RZ, PT ;  /* 0x000000ff6300720c */ /* 0x000fe40003fc5270 */
[----:B------:R-:W-:Y:S11]  /*68c0*/  LEA R116, R148, UR44, 0x3 ;  /* 0x0000002c94747c11 */ /* 0x000ff6000f8e18ff */
[----:B------:R-:W-:Y:S01]  /*68d0*/  @P6 SHF.L.U32 R117, R146, 0x1f, RZ ;  /* 0x0000001f92756819 */ /* 0x000fe200000006ff */
[C---:B---3--:R-:W-:Y:S02]  /*68e0*/  IMAD R0, R70.reuse, R4, RZ ;  /* 0x0000000446007224 */ /* 0x048fe400078e02ff */
[C---:B------:R-:W-:Y:S02]  /*68f0*/  IMAD R2, R70.reuse, R5, RZ ;  /* 0x0000000546027224 */ /* 0x040fe400078e02ff */
[----:B------:R-:W-:Y:S02]  /*6900*/  IMAD R3, R70, R6, RZ ;  /* 0x0000000646037224 */ /* 0x000fe400078e02ff */
[-C--:B------:R-:W-:Y:S01]  /*6910*/  IMAD R0, R73, R72.reuse, R0 ;  /* 0x0000004849007224 */ /* 0x080fe200078e0200 */
[----:B------:R-:W-:Y:S01]  /*6920*/  SHF.R.S32.HI R73, RZ, 0x18, R92 ;  /* 0x00000018ff497819 */ /* 0x000fe2000001145c */
[-C--:B------:R-:W-:Y:S01]  /*6930*/  IMAD R2, R75, R72.reuse, R2 ;  /* 0x000000484b027224 */ /* 0x080fe200078e0202 */
[C---:B------:R-:W-:Y:S01]  /*6940*/  PRMT R75, R93.reuse, 0x8880, RZ ;  /* 0x000088805d4b7816 */ /* 0x040fe200000000ff */
[----:B------:R-:W-:Y:S01]  /*6950*/  IMAD R3, R74, R72, R3 ;  /* 0x000000484a037224 */ /* 0x000fe200078e0203 */
[----:B------:R-:W-:Y:S01]  /*6960*/  SHF.L.U32 R74, R93, 0x10, RZ ;  /* 0x000000105d4a7819 */ /* 0x000fe200000006ff */
[C---:B------:R-:W-:Y:S02]  /*6970*/  IMAD R7, R70.reuse, R7, RZ ;  /* 0x0000000746077224 */ /* 0x040fe400078e02ff */
[C---:B------:R-:W-:Y:S01]  /*6980*/  IMAD R4, R70.reuse, R8, RZ ;  /* 0x0000000846047224 */ /* 0x040fe200078e02ff */
[----:B------:R-:W-:Y:S01]  /*6990*/  SHF.R.S32.HI R74, RZ, 0x18, R74 ;  /* 0x00000018ff4a7819 */ /* 0x000fe2000001144a */
[----:B------:R-:W-:Y:S02]  /*69a0*/  IMAD R5, R70, R9, RZ ;  /* 0x0000000946057224 */ /* 0x000fe400078e02ff */
[-C--:B------:R-:W-:Y:S01]  /*69b0*/  IMAD R7, R73, R72.reuse, R7 ;  /* 0x0000004849077224 */ /* 0x080fe200078e0207 */
[C---:B------:R-:W-:Y:S01]  /*69c0*/  PRMT R73, R94.reuse, 0x8880, RZ ;  /* 0x000088805e497816 */ /* 0x040fe200000000ff */
[----:B------:R-:W-:Y:S01]  /*69d0*/  IMAD R4, R75, R72, R4 ;  /* 0x000000484b047224 */ /* 0x000fe200078e0204 */
[----:B------:R-:W-:Y:S01]  /*69e0*/  SHF.L.U32 R75, R94, 0x8, RZ ;  /* 0x000000085e4b7819 */ /* 0x000fe200000006ff */
[----:B------:R-:W-:Y:S01]  /*69f0*/  IMAD R6, R70, R10, RZ ;  /* 0x0000000a46067224 */ /* 0x000fe200078e02ff */
[----:B------:R-:W-:Y:S01]  /*6a00*/  I2IP.S8.S32.SAT R97, R7, R3, RZ ;  /* 0x0000000307617239 */ /* 0x000fe200000014ff */
[----:B------:R-:W-:Y:S01]  /*6a10*/  IMAD R5, R74, R72, R5 ;  /* 0x000000484a057224 */ /* 0x000fe200078e0205 */
[----:B------:R-:W-:Y:S01]  /*6a20*/  SHF.L.U32 R74, R94, 0x10, RZ ;  /* 0x000000105e4a7819 */ /* 0x000fe200000006ff */
[----:B------:R-:W-:Y:S01]  /*6a30*/  IMAD R11, R70, R11, RZ ;  /* 0x0000000b460b7224 */ /* 0x000fe200078e02ff */
[----:B------:R-:W-:Y:S01]  /*6a40*/  I2IP.S8.S32.SAT R100, R2, R0, R97 ;  /* 0x0000000002647239 */ /* 0x000fe20000001461 */
[C---:B------:R-:W-:Y:S01]  /*6a50*/  IMAD R8, R70.reuse, R12, RZ ;  /* 0x0000000c46087224 */ /* 0x040fe200078e02ff */
[----:B------:R-:W-:Y:S01]  /*6a60*/  IADD3 R97, PT, PT, R135, UR44, RZ ;  /* 0x0000002c87617c10 */ /* 0x000fe2000fffe0ff */
[-C--:B------:R-:W-:Y:S01]  /*6a70*/  IMAD R6, R77, R72.reuse, R6 ;  /* 0x000000484d067224 */ /* 0x080fe200078e0206 */
[----:B------:R-:W-:Y:S01]  /*6a80*/  SHF.R.S32.HI R74, RZ, 0x18, R74 ;  /* 0x00000018ff4a7819 */ /* 0x000fe2000001144a */
[----:B------:R-:W-:Y:S01]  /*6a90*/  IMAD R9, R70, R13, RZ ;  /* 0x0000000d46097224 */ /* 0x000fe200078e02ff */
[-C--:B------:R-:W-:Y:S01]  /*6aa0*/  IADD3 R158, PT, PT, R152, R97.reuse, RZ ;  /* 0x00000061989e7210 */ /* 0x080fe20007ffe0ff */
[-C--:B------:R-:W-:Y:S01]  /*6ab0*/  IMAD R11, R76, R72.reuse, R11 ;  /* 0x000000484c0b7224 */ /* 0x080fe200078e020b */
[----:B------:R-:W-:Y:S01]  /*6ac0*/  IADD3 R157, PT, PT, R151, R97, RZ ;  /* 0x00000061979d7210 */ /* 0x000fe20007ffe0ff */
[----:B------:R-:W-:Y:S01]  /*6ad0*/  IMAD R8, R73, R72, R8 ;  /* 0x0000004849087224 */ /* 0x000fe200078e0208 */
[----:B------:R-:W-:Y:S01]  /*6ae0*/  IADD3 R156, PT, PT, R97, R98, RZ ;  /* 0x00000062619c7210 */ /* 0x000fe20007ffe0ff */
[----:B------:R-:W-:Y:S01]  /*6af0*/  IMAD R10, R70, R14, RZ ;  /* 0x0000000e460a7224 */ /* 0x000fe200078e02ff */
[----:B------:R-:W-:Y:S01]  /*6b00*/  I2IP.S8.S32.SAT R101, R11, R6, RZ ;  /* 0x000000060b657239 */ /* 0x000fe200000014ff */
[----:B------:R-:W-:Y:S01]  /*6b10*/  IMAD R9, R74, R72, R9 ;  /* 0x000000484a097224 */ /* 0x000fe200078e0209 */
[----:B------:R-:W-:Y:S01]  /*6b20*/  SHF.R.S32.HI R75, RZ, 0x18, R75 ;  /* 0x00000018ff4b7819 */ /* 0x000fe2000001144b */
[----:B------:R-:W-:Y:S01]  /*6b30*/  IMAD.U32 R74, R95, 0x10000, RZ ;  /* 0x000100005f4a7824 */ /* 0x000fe200078e00ff */
[----:B------:R-:W-:Y:S01]  /*6b40*/  I2IP.S8.S32.SAT R101, R5, R4, R101 ;  /* 0x0000000405657239 */ /* 0x000fe20000001465 */
[C---:B------:R-:W-:Y:S01]  /*6b50*/  IMAD R15, R70.reuse, R15, RZ ;  /* 0x0000000f460f7224 */ /* 0x040fe200078e02ff */
[----:B------:R-:W-:Y:S01]  /*6b60*/  SHF.R.S32.HI R73, RZ, 0x18, R94 ;  /* 0x00000018ff497819 */ /* 0x000fe2000001145e */
[----:B------:R-:W-:Y:S01]  /*6b70*/  IMAD R10, R75, R72, R10 ;  /* 0x000000484b0a7224 */ /* 0x000fe200078e020a */
[----:B------:R-:W-:Y:S01]  /*6b80*/  PRMT R75, R95, 0x8880, RZ ;  /* 0x000088805f4b7816 */ /* 0x000fe200000000ff */
[C---:B------:R-:W-:Y:S01]  /*6b90*/  IMAD R12, R70.reuse, R16, RZ ;  /* 0x00000010460c7224 */ /* 0x040fe200078e02ff */
[----:B------:R-:W-:Y:S01]  /*6ba0*/  SHF.R.S32.HI R74, RZ, 0x18, R74 ;  /* 0x00000018ff4a7819 */ /* 0x000fe2000001144a */
[----:B------:R-:W-:Y:S01]  /*6bb0*/  IMAD R13, R70, R17, RZ ;  /* 0x00000011460d7224 */ /* 0x000fe200078e02ff */
[----:B------:R-:W-:Y:S01]  /*6bc0*/  SHF.R.S32.HI R76, RZ, 0x18, R95 ;  /* 0x00000018ff4c7819 */ /* 0x000fe2000001145f */
[-C--:B------:R-:W-:Y:S01]  /*6bd0*/  IMAD R15, R73, R72.reuse, R15 ;  /* 0x00000048490f7224 */ /* 0x080fe200078e020f */
[----:B------:R-:W-:Y:S01]  /*6be0*/  PRMT R73, R80, 0x8880, RZ ;  /* 0x0000888050497816 */ /* 0x000fe200000000ff */
[----:B------:R-:W-:Y:S01]  /*6bf0*/  IMAD R12, R75, R72, R12 ;  /* 0x000000484b0c7224 */ /* 0x000fe200078e020c */
[----:B------:R-:W-:Y:S01]  /*6c00*/  SHF.L.U32 R77, R95, 0x8, RZ ;  /* 0x000000085f4d7819 */ /* 0x000fe200000006ff */
[----:B------:R-:W-:Y:S01]  /*6c10*/  IMAD R14, R70, R18, RZ ;  /* 0x00000012460e7224 */ /* 0x000fe200078e02ff */
[----:B------:R-:W-:Y:S01]  /*6c20*/  I2IP.S8.S32.SAT R102, R15, R10, RZ ;  /* 0x0000000a0f667239 */ /* 0x000fe200000014ff */
[----:B------:R-:W-:Y:S01]  /*6c30*/  IMAD R13, R74, R72, R13 ;  /* 0x000000484a0d7224 */ /* 0x000fe200078e020d */
[----:B------:R-:W-:Y:S01]  /*6c40*/  SHF.R.S32.HI R77, RZ, 0x18, R77 ;  /* 0x00000018ff4d7819 */ /* 0x000fe2000001144d */
[C---:B------:R-:W-:Y:S01]  /*6c50*/  IMAD R19, R70.reuse, R19, RZ ;  /* 0x0000001346137224 */ /* 0x040fe200078e02ff */
[----:B------:R-:W-:Y:S01]  /*6c60*/  I2IP.S8.S32.SAT R102, R9, R8, R102 ;  /* 0x0000000809667239 */ /* 0x000fe20000001466 */
[----:B------:R-:W-:Y:S01]  /*6c70*/  IMAD R16, R70, R20, RZ ;  /* 0x0000001446107224 */ /* 0x000fe200078e02ff */
[C---:B------:R-:W-:Y:S01]  /*6c80*/  SHF.L.U32 R74, R80.reuse, 0x10, RZ ;  /* 0x00000010504a7819 */ /* 0x040fe200000006ff */
[-C--:B------:R-:W-:Y:S01]  /*6c90*/  IMAD R14, R77, R72.reuse, R14 ;  /* 0x000000484d0e7224 */ /* 0x080fe200078e020e */
[----:B------:R-:W-:Y:S01]  /*6ca0*/  SHF.L.U32 R75, R80, 0x8, RZ ;  /* 0x00000008504b7819 */ /* 0x000fe200000006ff */
[----:B------:R-:W-:Y:S01]  /*6cb0*/  IMAD R17, R70, R21, RZ ;  /* 0x0000001546117224 */ /* 0x000fe200078e02ff */
[----:B------:R-:W-:Y:S01]  /*6cc0*/  SHF.R.S32.HI R74, RZ, 0x18, R74 ;  /* 0x00000018ff4a7819 */ /* 0x000fe2000001144a */
[----:B------:R-:W-:Y:S01]  /*6cd0*/  IMAD R19, R76, R72, R19 ;  /* 0x000000484c137224 */ /* 0x000fe200078e0213 */
[----:B------:R-:W-:Y:S01]  /*6ce0*/  SHF.R.S32.HI R75, RZ, 0x18, R75 ;  /* 0x00000018ff4b7819 */ /* 0x000fe2000001144b */
[----:B------:R-:W-:Y:S01]  /*6cf0*/  IMAD R18, R70, R22, RZ ;  /* 0x0000001646127224 */ /* 0x000fe200078e02ff */
[----:B------:R-:W-:Y:S01]  /*6d00*/  SHF.R.S32.HI R76, RZ, 0x18, R81 ;  /* 0x00000018ff4c7819 */ /* 0x000fe20000011451 */
[----:B------:R-:W-:Y:S01]  /*6d10*/  IMAD R16, R73, R72, R16 ;  /* 0x0000004849107224 */ /* 0x000fe200078e0210 */
[----:B------:R-:W-:Y:S01]  /*6d20*/  I2IP.S8.S32.SAT R103, R19, R14, RZ ;  /* 0x0000000e13677239 */ /* 0x000fe200000014ff */
[-C--:B------:R-:W-:Y:S01]  /*6d30*/  IMAD R17, R74, R72.reuse, R17 ;  /* 0x000000484a117224 */ /* 0x080fe200078e0211 */
[----:B------:R-:W-:Y:S01]  /*6d40*/  SHF.L.U32 R74, R81, 0x10, RZ ;  /* 0x00000010514a7819 */ /* 0x000fe200000006ff */
[C---:B------:R-:W-:Y:S01]  /*6d50*/  IMAD R23, R70.reuse, R23, RZ ;  /* 0x0000001746177224 */ /* 0x040fe200078e02ff */
[----:B------:R-:W-:Y:S01]  /*6d60*/  SHF.R.S32.HI R73, RZ, 0x18, R80 ;  /* 0x00000018ff497819 */ /* 0x000fe20000011450 */
[----:B------:R-:W-:Y:S01]  /*6d70*/  IMAD R18, R75, R72, R18 ;  /* 0x000000484b127224 */ /* 0x000fe200078e0212 */
[----:B------:R-:W-:Y:S01]  /*6d80*/  PRMT R75, R81, 0x8880, RZ ;  /* 0x00008880514b7816 */ /* 0x000fe200000000ff */
[C---:B------:R-:W-:Y:S01]  /*6d90*/  IMAD R20, R70.reuse, R24, RZ ;  /* 0x0000001846147224 */ /* 0x040fe200078e02ff */
[----:B------:R-:W-:Y:S01]  /*6da0*/  SHF.R.S32.HI R74, RZ, 0x18, R74 ;  /* 0x00000018ff4a7819 */ /* 0x000fe2000001144a */
[----:B------:R-:W-:Y:S01]  /*6db0*/  IMAD R21, R70, R25, RZ ;  /* 0x0000001946157224 */ /* 0x000fe200078e02ff */
[----:B------:R-:W-:Y:S01]  /*6dc0*/  I2IP.S8.S32.SAT R103, R13, R12, R103 ;  /* 0x0000000c0d677239 */ /* 0x000fe20000001467 */
[-C--:B------:R-:W-:Y:S01]  /*6dd0*/  IMAD R23, R73, R72.reuse, R23 ;  /* 0x0000004849177224 */ /* 0x080fe200078e0217 */
[----:B------:R-:W-:Y:S01]  /*6de0*/  SHF.L.U32 R77, R81, 0x8, RZ ;  /* 0x00000008514d7819 */ /* 0x000fe200000006ff */
[-C--:B------:R-:W-:Y:S01]  /*6df0*/  IMAD R20, R75, R72.reuse, R20 ;  /* 0x000000484b147224 */ /* 0x080fe200078e0214 */
[----:B------:R-:W-:Y:S01]  /*6e00*/  PRMT R73, R82, 0x8880, RZ ;  /* 0x0000888052497816 */ /* 0x000fe200000000ff */
[----:B------:R-:W-:Y:S01]  /*6e10*/  IMAD R21, R74, R72, R21 ;  /* 0x000000484a157224 */ /* 0x000fe200078e0215 */
[----:B------:R-:W-:Y:S01]  /*6e20*/  SHF.R.S32.HI R77, RZ, 0x18, R77 ;  /* 0x00000018ff4d7819 */ /* 0x000fe2000001144d */
[----:B------:R-:W-:Y:S01]  /*6e30*/  IMAD R22, R70, R26, RZ ;  /* 0x0000001a46167224 */ /* 0x000fe200078e02ff */
[----:B------:R1:W-:Y:S01]  /*6e40*/  STS.128 [R135+UR44+0x8200], R100 ;  /* 0x0082006487007988 */ /* 0x0003e20008000c2c */
[----:B------:R-:W-:Y:S01]  /*6e50*/  IMAD.U32 R74, R82, 0x10000, RZ ;  /* 0x00010000524a7824 */ /* 0x000fe200078e00ff */
[----:B------:R-:W-:Y:S01]  /*6e60*/  I2IP.S8.S32.SAT R104, R23, R18, RZ ;  /* 0x0000001217687239 */ /* 0x000fe200000014ff */
[----:B------:R-:W-:Y:S01]  /*6e70*/  IMAD R27, R70, R27, RZ ;  /* 0x0000001b461b7224 */ /* 0x000fe200078e02ff */
[----:B------:R-:W-:Y:S01]  /*6e80*/  SHF.L.U32 R75, R82, 0x8, RZ ;  /* 0x00000008524b7819 */ /* 0x000fe200000006ff */
[C---:B------:R-:W-:Y:S01]  /*6e90*/  IMAD R24, R70.reuse, R28, RZ ;  /* 0x0000001c46187224 */ /* 0x040fe200078e02ff */
[----:B------:R-:W-:Y:S01]  /*6ea0*/  I2IP.S8.S32.SAT R104, R17, R16, R104 ;  /* 0x0000001011687239 */ /* 0x000fe20000001468 */
[-C--:B------:R-:W-:Y:S01]  /*6eb0*/  IMAD R22, R77, R72.reuse, R22 ;  /* 0x000000484d167224 */ /* 0x080fe200078e0216 */
[----:B------:R-:W-:Y:S01]  /*6ec0*/  SHF.R.S32.HI R74, RZ, 0x18, R74 ;  /* 0x00000018ff4a7819 */ /* 0x000fe2000001144a */
[----:B------:R-:W-:Y:S01]  /*6ed0*/  IMAD R25, R70, R29, RZ ;  /* 0x0000001d46197224 */ /* 0x000fe200078e02ff */
[----:B------:R-:W-:Y:S01]  /*6ee0*/  SHF.R.S32.HI R75, RZ, 0x18, R75 ;  /* 0x00000018ff4b7819 */ /* 0x000fe2000001144b */
[----:B------:R-:W-:Y:S01]  /*6ef0*/  IMAD R27, R76, R72, R27 ;  /* 0x000000484c1b7224 */ /* 0x000fe200078e021b */
[----:B------:R-:W-:Y:S01]  /*6f00*/  SHF.R.S32.HI R76, RZ, 0x18, R83 ;  /* 0x00000018ff4c7819 */ /* 0x000fe20000011453 */
[----:B------:R-:W-:Y:S01]  /*6f10*/  IMAD R26, R70, R30, RZ ;  /* 0x0000001e461a7224 */ /* 0x000fe200078e02ff */
[----:B------:R-:W-:Y:S01]  /*6f20*/  SHF.L.U32 R77, R83, 0x8, RZ ;  /* 0x00000008534d7819 */ /* 0x000fe200000006ff */
        /* <DEDUP_REMOVED lines=13> */
[----:B------:R-:W-:Y:S01]  /*7000*/  PRMT R73, R84, 0x8880, RZ ;  /* 0x0000888054497816 */ /* 0x000fe200000000ff */
[----:B------:R-:W-:Y:S01]  /*7010*/  IMAD R28, R75, R72, R28 ;  /* 0x000000484b1c7224 */ /* 0x000fe200078e021c */
[----:B------:R-:W-:Y:S01]  /*7020*/  SHF.R.S32.HI R77, RZ, 0x18, R77 ;  /* 0x00000018ff4d7819 */ /* 0x000fe2000001144d */
[----:B------:R-:W-:Y:S01]  /*7030*/  IMAD R30, R70, R34, RZ ;  /* 0x00000022461e7224 */ /* 0x000fe200078e02ff */
[----:B------:R-:W-:Y:S01]  /*7040*/  I2IP.S8.S32.SAT R106, R31, R26, RZ ;  /* 0x0000001a1f6a7239 */ /* 0x000fe200000014ff */
[----:B------:R-:W-:Y:S01]  /*7050*/  IMAD R29, R74, R72, R29 ;  /* 0x000000484a1d7224 */ /* 0x000fe200078e021d */
[----:B------:R-:W-:Y:S01]  /*7060*/  SHF.L.U32 R74, R84, 0x10, RZ ;  /* 0x00000010544a7819 */ /* 0x000fe200000006ff */
        /* <DEDUP_REMOVED lines=9> */
[----:B------:R-:W-:Y:S01]  /*7100*/  PRMT R76, R85, 0x8880, RZ ;  /* 0x00008880554c7816 */ /* 0x000fe200000000ff */
[----:B------:R-:W-:Y:S01]  /*7110*/  IMAD R34, R70, R38, RZ ;  /* 0x0000002646227224 */ /* 0x000fe200078e02ff */
[----:B------:R-:W-:Y:S01]  /*7120*/  SHF.L.U32 R77, R88, 0x10, RZ ;  /* 0x00000010584d7819 */ /* 0x000fe200000006ff */
[----:B------:R-:W-:Y:S01]  /*7130*/  IMAD R32, R73, R72, R32 ;  /* 0x0000004849207224 */ /* 0x000fe200078e0220 */
[----:B------:R-:W-:Y:S01]  /*7140*/  SHF.R.S32.HI R73, RZ, 0x18, R84 ;  /* 0x00000018ff497819 */ /* 0x000fe20000011454 */
[----:B------:R-:W-:Y:S01]  /*7150*/  IMAD R39, R70, R39, RZ ;  /* 0x0000002746277224 */ /* 0x000fe200078e02ff */
[----:B------:R-:W-:Y:S01]  /*7160*/  I2IP.S8.S32.SAT R107, R35, R30, RZ ;  /* 0x0000001e236b7239 */ /* 0x000fe200000014ff */
[-C--:B------:R-:W-:Y:S02]  /*7170*/  IMAD R33, R74, R72.reuse, R33 ;  /* 0x000000484a217224 */ /* 0x080fe400078e0221 */
[----:B------:R-:W-:Y:S01]  /*7180*/  IMAD R34, R75, R72, R34 ;  /* 0x000000484b227224 */ /* 0x000fe200078e0222 */
[----:B------:R-:W-:Y:S01]  /*7190*/  I2IP.S8.S32.SAT R107, R29, R28, R107 ;  /* 0x0000001c1d6b7239 */ /* 0x000fe2000000146b */
[C---:B------:R-:W-:Y:S01]  /*71a0*/  IMAD.U32 R74, R85.reuse, 0x10000, RZ ;  /* 0x00010000554a7824 */ /* 0x040fe200078e00ff */
[----:B------:R-:W-:Y:S01]  /*71b0*/  SHF.L.U32 R75, R85, 0x8, RZ ;  /* 0x00000008554b7819 */ /* 0x000fe200000006ff */
[----:B------:R-:W-:Y:S01]  /*71c0*/  IMAD R39, R73, R72, R39 ;  /* 0x0000004849277224 */ /* 0x000fe200078e0227 */
[----:B------:R-:W-:Y:S01]  /*71d0*/  MOV R73, R76 ;  /* 0x0000004c00497202 */ /* 0x000fe20000000f00 */
[C---:B------:R-:W-:Y:S01]  /*71e0*/  IMAD R36, R70.reuse, R40, RZ ;  /* 0x0000002846247224 */ /* 0x040fe200078e02ff */
[----:B------:R-:W-:Y:S01]  /*71f0*/  SHF.R.S32.HI R74, RZ, 0x18, R74 ;  /* 0x00000018ff4a7819 */ /* 0x000fe2000001144a */
[C---:B------:R-:W-:Y:S01]  /*7200*/  IMAD R37, R70.reuse, R41, RZ ;  /* 0x0000002946257224 */ /* 0x040fe200078e02ff */
[----:B------:R-:W-:Y:S01]  /*7210*/  SHF.R.S32.HI R75, RZ, 0x18, R75 ;  /* 0x00000018ff4b7819 */ /* 0x000fe2000001144b */
[----:B------:R-:W-:Y:S01]  /*7220*/  IMAD R38, R70, R42, RZ ;  /* 0x0000002a46267224 */ /* 0x000fe200078e02ff */
[----:B------:R1:W-:Y:S01]  /*7230*/  STS.128 [R158+0x8200], R104 ;  /* 0x008200689e007388 */ /* 0x0003e20000000c00 */
[----:B------:R-:W-:Y:S01]  /*7240*/  IMAD R36, R73, R72, R36 ;  /* 0x0000004849247224 */ /* 0x000fe200078e0224 */
[----:B------:R-:W-:Y:S01]  /*7250*/  I2IP.S8.S32.SAT R108, R39, R34, RZ ;  /* 0x00000022276c7239 */ /* 0x000fe200000014ff */
[-C--:B------:R-:W-:Y:S01]  /*7260*/  IMAD R37, R74, R72.reuse, R37 ;  /* 0x000000484a257224 */ /* 0x080fe200078e0225 */
[----:B------:R-:W-:Y:S01]  /*7270*/  SHF.R.S32.HI R76, RZ, 0x18, R85 ;  /* 0x00000018ff4c7819 */ /* 0x000fe20000011455 */
[----:B------:R-:W-:Y:S01]  /*7280*/  IMAD R43, R70, R43, RZ ;  /* 0x0000002b462b7224 */ /* 0x000fe200078e02ff */
[C---:B------:R-:W-:Y:S01]  /*7290*/  SHF.L.U32 R74, R86.reuse, 0x10, RZ ;  /* 0x00000010564a7819 */ /* 0x040fe200000006ff */
[----:B------:R-:W-:Y:S01]  /*72a0*/  IMAD R38, R75, R72, R38 ;  /* 0x000000484b267224 */ /* 0x000fe200078e0226 */
[----:B------:R-:W-:Y:S01]  /*72b0*/  PRMT R73, R86, 0x8880, RZ ;  /* 0x0000888056497816 */ /* 0x000fe200000000ff */
[----:B------:R-:W-:Y:S01]  /*72c0*/  IMAD R40, R70, R44, RZ ;  /* 0x0000002c46287224 */ /* 0x000fe200078e02ff */
[----:B------:R-:W-:Y:S01]  /*72d0*/  SHF.L.U32 R75, R86, 0x8, RZ ;  /* 0x00000008564b7819 */ /* 0x000fe200000006ff */
[----:B------:R-:W-:Y:S01]  /*72e0*/  IMAD R41, R70, R45, RZ ;  /* 0x0000002d46297224 */ /* 0x000fe200078e02ff */
[----:B------:R-:W-:Y:S01]  /*72f0*/  SHF.R.S32.HI R74, RZ, 0x18, R74 ;  /* 0x00000018ff4a7819 */ /* 0x000fe2000001144a */
[----:B------:R-:W-:Y:S01]  /*7300*/  IMAD R43, R76, R72, R43 ;  /* 0x000000484c2b7224 */ /* 0x000fe200078e022b */
[----:B------:R-:W-:Y:S01]  /*7310*/  SHF.R.S32.HI R75, RZ, 0x18, R75 ;  /* 0x00000018ff4b7819 */ /* 0x000fe2000001144b */
[C---:B------:R-:W-:Y:S01]  /*7320*/  IMAD R42, R70.reuse, R46, RZ ;  /* 0x0000002e462a7224 */ /* 0x040fe200078e02ff */
[----:B------:R-:W-:Y:S01]  /*7330*/  I2IP.S8.S32.SAT R108, R33, R32, R108 ;  /* 0x00000020216c7239 */ /* 0x000fe2000000146c */
[----:B------:R-:W-:Y:S01]  /*7340*/  IMAD R40, R73, R72, R40 ;  /* 0x0000004849287224 */ /* 0x000fe200078e0228 */
[----:B------:R-:W-:Y:S01]  /*7350*/  SHF.R.S32.HI R76, RZ, 0x18, R86 ;  /* 0x00000018ff4c7819 */ /* 0x000fe20000011456 */
[----:B------:R-:W-:Y:S01]  /*7360*/  IMAD R47, R70, R47, RZ ;  /* 0x0000002f462f7224 */ /* 0x000fe200078e02ff */
[----:B------:R-:W-:Y:S01]  /*7370*/  I2IP.S8.S32.SAT R109, R43, R38, RZ ;  /* 0x000000262b6d7239 */ /* 0x000fe200000014ff */
[-C--:B------:R-:W-:Y:S01]  /*7380*/  IMAD R41, R74, R72.reuse, R41 ;  /* 0x000000484a297224 */ /* 0x080fe200078e0229 */
[----:B------:R-:W-:Y:S01]  /*7390*/  PRMT R73, R87, 0x8880, RZ ;  /* 0x0000888057497816 */ /* 0x000fe200000000ff */
[-C--:B------:R-:W-:Y:S01]  /*73a0*/  IMAD R42, R75, R72.reuse, R42 ;  /* 0x000000484b2a7224 */ /* 0x080fe200078e022a */
[----:B------:R-:W-:Y:S01]  /*73b0*/  SHF.L.U32 R74, R87, 0x10, RZ ;  /* 0x00000010574a7819 */ /* 0x000fe200000006ff */
[----:B------:R-:W-:Y:S01]  /*73c0*/  IMAD R47, R76, R72, R47 ;  /* 0x000000484c2f7224 */ /* 0x000fe200078e022f */
[----:B------:R-:W-:Y:S01]  /*73d0*/  I2IP.S8.S32.SAT R109, R37, R36, R109 ;  /* 0x00000024256d7239 */ /* 0x000fe2000000146d */
[C---:B------:R-:W-:Y:S01]  /*73e0*/  IMAD R44, R70.reuse, R48, RZ ;  /* 0x00000030462c7224 */ /* 0x040fe200078e02ff */
[----:B------:R-:W-:Y:S01]  /*73f0*/  SHF.R.S32.HI R74, RZ, 0x18, R74 ;  /* 0x00000018ff4a7819 */ /* 0x000fe2000001144a */
[----:B------:R-:W-:Y:S01]  /*7400*/  IMAD.SHL.U32 R76, R87, 0x100, RZ ;  /* 0x00000100574c7824 */ /* 0x000fe200078e00ff */
[----:B------:R-:W-:Y:S01]  /*7410*/  I2IP.S8.S32.SAT R110, R47, R42, RZ ;  /* 0x0000002a2f6e7239 */ /* 0x000fe200000014ff */
[----:B------:R-:W-:Y:S01]  /*7420*/  IMAD R45, R70, R49, RZ ;  /* 0x00000031462d7224 */ /* 0x000fe200078e02ff */
[----:B------:R-:W-:Y:S01]  /*7430*/  PRMT R75, R88, 0x8880, RZ ;  /* 0x00008880584b7816 */ /* 0x000fe200000000ff */
[----:B------:R-:W-:Y:S01]  /*7440*/  IMAD R44, R73, R72, R44 ;  /* 0x00000048492c7224 */ /* 0x000fe200078e022c */
[----:B------:R-:W-:Y:S01]  /*7450*/  SHF.R.S32.HI R73, RZ, 0x18, R76 ;  /* 0x00000018ff497819 */ /* 0x000fe2000001144c */
[----:B------:R-:W-:Y:S01]  /*7460*/  IMAD R46, R70, R50, RZ ;  /* 0x00000032462e7224 */ /* 0x000fe200078e02ff */
[----:B------:R-:W-:Y:S01]  /*7470*/  I2IP.S8.S32.SAT R110, R41, R40, R110 ;  /* 0x00000028296e7239 */ /* 0x000fe2000000146e */
[----:B------:R-:W-:Y:S01]  /*7480*/  IMAD R45, R74, R72, R45 ;  /* 0x000000484a2d7224 */ /* 0x000fe200078e022d */
[----:B------:R-:W-:Y:S01]  /*7490*/  SHF.R.S32.HI R74, RZ, 0x18, R87 ;  /* 0x00000018ff4a7819 */ /* 0x000fe20000011457 */
[----:B------:R-:W-:Y:S01]  /*74a0*/  IMAD R51, R70, R51, RZ ;  /* 0x0000003346337224 */ /* 0x000fe200078e02ff */
[----:B------:R-:W-:Y:S01]  /*74b0*/  SHF.L.U32 R76, R88, 0x8, RZ ;  /* 0x00000008584c7819 */ /* 0x000fe200000006ff */
[----:B------:R-:W-:Y:S02]  /*74c0*/  IMAD R48, R70, R52, RZ ;  /* 0x0000003446307224 */ /* 0x000fe400078e02ff */
[-C--:B------:R-:W-:Y:S01]  /*74d0*/  IMAD R46, R73, R72.reuse, R46 ;  /* 0x00000048492e7224 */ /* 0x080fe200078e022e */
[----:B------:R-:W-:Y:S01]  /*74e0*/  SHF.R.S32.HI R73, RZ, 0x18, R77 ;  /* 0x00000018ff497819 */ /* 0x000fe2000001144d */
[-C--:B------:R-:W-:Y:S01]  /*74f0*/  IMAD R51, R74, R72.reuse, R51 ;  /* 0x000000484a337224 */ /* 0x080fe200078e0233 */
[----:B------:R-:W-:Y:S01]  /*7500*/  SHF.R.S32.HI R74, RZ, 0x18, R88 ;  /* 0x00000018ff4a7819 */ /* 0x000fe20000011458 */
[----:B------:R-:W-:Y:S01]  /*7510*/  IMAD R49, R70, R53, RZ ;  /* 0x0000003546317224 */ /* 0x000fe200078e02ff */
[----:B------:R-:W-:Y:S01]  /*7520*/  SHF.L.U32 R77, R90, 0x8, RZ ;  /* 0x000000085a4d7819 */ /* 0x000fe200000006ff */
[----:B------:R-:W-:Y:S01]  /*7530*/  IMAD R48, R75, R72, R48 ;  /* 0x000000484b307224 */ /* 0x000fe200078e0230 */
[----:B------:R-:W-:Y:S01]  /*7540*/  SHF.R.S32.HI R75, RZ, 0x18, R76 ;  /* 0x00000018ff4b7819 */ /* 0x000fe2000001144c */
[C---:B------:R-:W-:Y:S01]  /*7550*/  IMAD R50, R70.reuse, R54, RZ ;  /* 0x0000003646327224 */ /* 0x040fe200078e02ff */
[----:B------:R-:W-:Y:S01]  /*7560*/  I2IP.S8.S32.SAT R111, R51, R46, RZ ;  /* 0x0000002e336f7239 */ /* 0x000fe200000014ff */
[C---:B------:R-:W-:Y:S01]  /*7570*/  IMAD R55, R70.reuse, R55, RZ ;  /* 0x0000003746377224 */ /* 0x040fe200078e02ff */
[----:B------:R-:W-:Y:S01]  /*7580*/  SHF.L.U32 R76, R89, 0x10, RZ ;  /* 0x00000010594c7819 */ /* 0x000fe200000006ff */
[----:B------:R-:W-:Y:S01]  /*7590*/  IMAD R49, R73, R72, R49 ;  /* 0x0000004849317224 */ /* 0x000fe200078e0231 */
[----:B------:R-:W-:Y:S01]  /*75a0*/  PRMT R73, R89, 0x8880, RZ ;  /* 0x0000888059497816 */ /* 0x000fe200000000ff */
[----:B------:R-:W-:Y:S01]  /*75b0*/  IMAD R52, R70, R56, RZ ;  /* 0x0000003846347224 */ /* 0x000fe200078e02ff */
[----:B------:R-:W-:Y:S01]  /*75c0*/  I2IP.S8.S32.SAT R111, R45, R44, R111 ;  /* 0x0000002c2d6f7239 */ /* 0x000fe2000000146f */
[-C--:B------:R-:W-:Y:S01]  /*75d0*/  IMAD R50, R75, R72.reuse, R50 ;  /* 0x000000484b327224 */ /* 0x080fe200078e0232 */
[----:B------:R-:W-:Y:S01]  /*75e0*/  PRMT R75, R90, 0x8880, RZ ;  /* 0x000088805a4b7816 */ /* 0x000fe200000000ff */
[-C--:B------:R-:W-:Y:S01]  /*75f0*/  IMAD R55, R74, R72.reuse, R55 ;  /* 0x000000484a377224 */ /* 0x080fe200078e0237 */
[----:B------:R-:W-:Y:S01]  /*7600*/  SHF.R.S32.HI R74, RZ, 0x18, R76 ;  /* 0x00000018ff4a7819 */ /* 0x000fe2000001144c */
[----:B------:R-:W-:Y:S01]  /*7610*/  IMAD R52, R73, R72, R52 ;  /* 0x0000004849347224 */ /* 0x000fe200078e0234 */
[----:B------:R-:W-:Y:S01]  /*7620*/  SHF.L.U32 R73, R89, 0x8, RZ ;  /* 0x0000000859497819 */ /* 0x000fe200000006ff */
[C---:B------:R-:W-:Y:S01]  /*7630*/  IMAD R53, R70.reuse, R57, RZ ;  /* 0x0000003946357224 */ /* 0x040fe200078e02ff */
[----:B------:R1:W-:Y:S01]  /*7640*/  STS.128 [R157+0x8200], R108 ;  /* 0x0082006c9d007388 */ /* 0x0003e20000000c00 */
[----:B------:R-:W-:Y:S01]  /*7650*/  IMAD R54, R70, R58, RZ ;  /* 0x0000003a46367224 */ /* 0x000fe200078e02ff */
[----:B------:R-:W-:Y:S01]  /*7660*/  SHF.R.S32.HI R73, RZ, 0x18, R73 ;  /* 0x00000018ff497819 */ /* 0x000fe20000011449 */
[----:B------:R-:W-:Y:S01]  /*7670*/  IMAD R53, R74, R72, R53 ;  /* 0x000000484a357224 */ /* 0x000fe200078e0235 */
[----:B------:R-:W-:Y:S01]  /*7680*/  SHF.L.U32 R76, R90, 0x10, RZ ;  /* 0x000000105a4c7819 */ /* 0x000fe200000006ff */
[C---:B------:R-:W-:Y:S01]  /*7690*/  IMAD R59, R70.reuse, R59, RZ ;  /* 0x0000003b463b7224 */ /* 0x040fe200078e02ff */
[----:B------:R-:W-:Y:S01]  /*76a0*/  SHF.R.S32.HI R74, RZ, 0x18, R89 ;  /* 0x00000018ff4a7819 */ /* 0x000fe20000011459 */
[C---:B------:R-:W-:Y:S01]  /*76b0*/  IMAD R56, R70.reuse, R60, RZ ;  /* 0x0000003c46387224 */ /* 0x040fe200078e02ff */
[----:B------:R-:W-:Y:S01]  /*76c0*/  I2IP.S8.S32.SAT R112, R55, R50, RZ ;  /* 0x0000003237707239 */ /* 0x000fe200000014ff */
[----:B------:R-:W-:Y:S01]  /*76d0*/  IMAD R54, R73, R72, R54 ;  /* 0x0000004849367224 */ /* 0x000fe200078e0236 */
[----:B------:R-:W-:Y:S01]  /*76e0*/  SHF.R.S32.HI R76, RZ, 0x18, R76 ;  /* 0x00000018ff4c7819 */ /* 0x000fe2000001144c */
[----:B------:R-:W-:Y:S01]  /*76f0*/  IMAD R57, R70, R61, RZ ;  /* 0x0000003d46397224 */ /* 0x000fe200078e02ff */
[----:B------:R-:W-:Y:S01]  /*7700*/  I2IP.S8.S32.SAT R112, R49, R48, R112 ;  /* 0x0000003031707239 */ /* 0x000fe20000001470 */
[----:B------:R-:W-:Y:S01]  /*7710*/  IMAD R59, R74, R72, R59 ;  /* 0x000000484a3b7224 */ /* 0x000fe200078e023b */
[----:B------:R-:W-:Y:S01]  /*7720*/  SHF.R.S32.HI R77, RZ, 0x18, R77 ;  /* 0x00000018ff4d7819 */ /* 0x000fe2000001144d */
[----:B------:R-:W-:Y:S01]  /*7730*/  IMAD R58, R70, R62, RZ ;  /* 0x0000003e463a7224 */ /* 0x000fe200078e02ff */
[----:B------:R-:W-:Y:S01]  /*7740*/  SHF.R.S32.HI R73, RZ, 0x18, R90 ;  /* 0x00000018ff497819 */ /* 0x000fe2000001145a */
[----:B------:R-:W-:Y:S01]  /*7750*/  IMAD R56, R75, R72, R56 ;  /* 0x000000484b387224 */ /* 0x000fe200078e0238 */
[----:B------:R-:W-:Y:S01]  /*7760*/  I2IP.S8.S32.SAT R113, R59, R54, RZ ;  /* 0x000000363b717239 */ /* 0x000fe200000014ff */
[----:B------:R-:W-:Y:S01]  /*7770*/  IMAD R57, R76, R72, R57 ;  /* 0x000000484c397224 */ /* 0x000fe200078e0239 */
[C---:B------:R-:W-:Y:S01]  /*7780*/  PRMT R75, R91.reuse, 0x8880, RZ ;  /* 0x000088805b4b7816 */ /* 0x040fe200000000ff */
[----:B------:R-:W-:Y:S01]  /*7790*/  IMAD.U32 R74, R91, 0x10000, RZ ;  /* 0x000100005b4a7824 */ /* 0x000fe200078e00ff */
[----:B------:R-:W-:Y:S01]  /*77a0*/  I2IP.S8.S32.SAT R113, R53, R52, R113 ;  /* 0x0000003435717239 */ /* 0x000fe20000001471 */
[C---:B------:R-:W-:Y:S01]  /*77b0*/  IMAD R63, R70.reuse, R63, RZ ;  /* 0x0000003f463f7224 */ /* 0x040fe200078e02ff */
[----:B------:R-:W-:Y:S01]  /*77c0*/  SHF.R.S32.HI R76, RZ, 0x18, R91 ;  /* 0x00000018ff4c7819 */ /* 0x000fe2000001145b */
[----:B------:R-:W-:Y:S01]  /*77d0*/  IMAD R58, R77, R72, R58 ;  /* 0x000000484d3a7224 */ /* 0x000fe200078e023a */
[----:B------:R-:W-:Y:S01]  /*77e0*/  SHF.L.U32 R77, R91, 0x8, RZ ;  /* 0x000000085b4d7819 */ /* 0x000fe200000006ff */
[C---:B------:R-:W-:Y:S01]  /*77f0*/  IMAD R60, R70.reuse, R64, RZ ;  /* 0x00000040463c7224 */ /* 0x040fe200078e02ff */
[----:B------:R-:W-:Y:S01]  /*7800*/  SHF.R.S32.HI R74, RZ, 0x18, R74 ;  /* 0x00000018ff4a7819 */ /* 0x000fe2000001144a */
[C---:B------:R-:W-:Y:S01]  /*7810*/  IMAD R61, R70.reuse, R65, RZ ;  /* 0x00000041463d7224 */ /* 0x040fe200078e02ff */
[----:B------:R-:W-:Y:S01]  /*7820*/  SHF.R.S32.HI R77, RZ, 0x18, R77 ;  /* 0x00000018ff4d7819 */ /* 0x000fe2000001144d */
[-C--:B------:R-:W-:Y:S02]  /*7830*/  IMAD R63, R73, R72.reuse, R63 ;  /* 0x00000048493f7224 */ /* 0x080fe400078e023f */
[----:B------:R-:W-:Y:S02]  /*7840*/  IMAD R60, R75, R72, R60 ;  /* 0x000000484b3c7224 */ /* 0x000fe400078e023c */
[----:B------:R-:W-:Y:S01]  /*7850*/  IMAD R62, R70, R66, RZ ;  /* 0x00000042463e7224 */ /* 0x000fe200078e02ff */
[----:B------:R-:W-:Y:S01]  /*7860*/  I2IP.S8.S32.SAT R114, R63, R58, RZ ;  /* 0x0000003a3f727239 */ /* 0x000fe200000014ff */
[----:B------:R-:W-:Y:S02]  /*7870*/  IMAD R61, R74, R72, R61 ;  /* 0x000000484a3d7224 */ /* 0x000fe400078e023d */
[----:B------:R-:W-:Y:S01]  /*7880*/  IMAD R67, R70, R67, RZ ;  /* 0x0000004346437224 */ /* 0x000fe200078e02ff */
[----:B------:R-:W-:Y:S01]  /*7890*/  I2IP.S8.S32.SAT R114, R57, R56, R114 ;  /* 0x0000003839727239 */ /* 0x000fe20000001472 */
[-C--:B------:R-:W-:Y:S02]  /*78a0*/  IMAD R62, R77, R72.reuse, R62 ;  /* 0x000000484d3e7224 */ /* 0x080fe400078e023e */
[----:B------:R-:W-:Y:S05]  /*78b0*/  IMAD R67, R76, R72, R67 ;  /* 0x000000484c437224 */ /* 0x000fea00078e0243 */
[----:B------:R-:W-:Y:S04]  /*78c0*/  I2IP.S8.S32.SAT R115, R67, R62, RZ ;  /* 0x0000003e43737239 */ /* 0x000fe800000014ff */
[----:B------:R-:W-:Y:S05]  /*78d0*/  I2IP.S8.S32.SAT R115, R61, R60, R115 ;  /* 0x0000003c3d737239 */ /* 0x000fea0000001473 */
[----:B------:R1:W-:Y:S01]  /*78e0*/  STS.128 [R156+0x8200], R112 ;  /* 0x008200709c007388 */ /* 0x0003e20000000c00 */
[----:B------:R-:W-:Y:S01]  /*78f0*/  @!PT LDS RZ, [RZ] ;  /* 0x00000000fffff984 */ /* 0x000fe20000000800 */
[----:B------:R-:W-:Y:S01]  /*7900*/  @!PT LDS RZ, [RZ] ;  /* 0x00000000fffff984 */ /* 0x000fe20000000800 */
[----:B------:R-:W-:Y:S01]  /*7910*/  @!PT LDS RZ, [RZ] ;  /* 0x00000000fffff984 */ /* 0x000fe20000000800 */
[----:B------:R-:W-:Y:S01]  /*7920*/  @!PT LDS RZ, [RZ] ;  /* 0x00000000fffff984 */ /* 0x000fe20000000800 */
[----:B------:R2:W-:Y:S07]  /*7930*/  MEMBAR.ALL.CTA ;  /* 0x0000000000007992 */ /* 0x0005ee0000008000 */
[----:B--2---:R-:W2:Y:S02]  /*7940*/  FENCE.VIEW.ASYNC.S ;  /* 0x00000000000073c6 */ /* 0x004ea40000000000 */
[----:B--2---:R-:W-:Y:S06]  /*7950*/  BAR.SYNC.DEFER_BLOCKING 0x1, 0x80 ;  /* 0x0042000000007b1d */ /* 0x004fec0000010000 */
[----:B------:R-:W-:Y:S05]  /*7960*/  @P0 BRA `(.L_x_115) ;  /* 0x0000000000280947 */ /* 0x000fea0003800000 */
[----:B------:R-:W-:Y:S01]  /*7970*/  UIADD3 UR4, UPT, UPT, UR44, 0x8200, URZ ;  /* 0x000082002c047890 */ /* 0x000fe2000fffe0ff */
[----:B------:R-:W-:Y:S05]  /*7980*/  UMOV UR51, UR36 ;  /* 0x0000002400337c82 */ /* 0x000fea0008000000 */
[----:B------:R-:W-:Y:S01]  /*7990*/  MOV R153, UR4 ;  /* 0x0000000400997c02 */ /* 0x000fe20008000f00 */
[----:B------:R-:W-:Y:S03]  /*79a0*/  UIADD3 UR4, UP0, UPT, UR62, 0x680, URZ ;  /* 0x000006803e047890 */ /* 0x000fe6000ff1e0ff */
[----:B------:R-:W-:Y:S01]  /*79b0*/  R2UR UR48, R153 ;  /* 0x00000000993072ca */ /* 0x000fe200000e0000 */
[----:B------:R-:W-:Y:S11]  /*79c0*/  UIADD3.X UR5, UPT, UPT, URZ, UR63, URZ, UP0, !UPT ;  /* 0x0000003fff057290 */ /* 0x000ff600087fe4ff */
[----:B------:R-:W-:Y:S01]  /*79d0*/  @!UPT UIADD3 URZ, UPT, UPT, URZ, URZ, URZ ;  /* 0x000000fffffff290 */ /* 0x000fe2000fffe0ff */
[----:B------:R2:W-:Y:S01]  /*79e0*/  UTMASTG.3D [UR48], [UR4] ;  /* 0x00000030040073b5 */ /* 0x0005e20008010000 */
[----:B------:R0:W-:Y:S01]  /*79f0*/  UTMACMDFLUSH ;  /* 0x00000000000079b7 */ /* 0x0001e20000000000 */
[----:B--2---:R-:W-:Y:S04]  /*7a00*/  DEPBAR.LE SB0, 0x1 ;  /* 0x000080400000791a */ /* 0x004fe80000000000 */
.L_x_115:
[----:B------:R-:W-:Y:S05]  /*7a10*/  BSYNC.RECONVERGENT B0 ;  /* 0x0000000000007941 */ /* 0x000fea0003800200 */
.L_x_114:
[----:B------:R-:W-:Y:S06]  /*7a20*/  BAR.SYNC.DEFER_BLOCKING 0x1, 0x80 ;  /* 0x0042000000007b1d */ /* 0x000fec0000010000 */
[----:B------:R-:W2:Y:S01]  /*7a30*/  @P6 SYNCS.PHASECHK.TRANS64.TRYWAIT P0, [R116+URZ+0xe0], R117 ;  /* 0x0000e075740065a7 */ /* 0x000ea200080011ff */
[----:B------:R-:W-:Y:S01]  /*7a40*/  BSSY B1, `(.L_x_116) ;  /* 0x0000023000017945 */ /* 0x000fe20003800000 */
[----:B--2---:R-:W-:Y:S03]  /*7a50*/  @P6 SEL R79, RZ, 0x1, !P0 ;  /* 0x00000001ff4f6807 */ /* 0x004fe60004000000 */
[----:B------:R-:W-:Y:S05]  /*7a60*/  @!P6 BRA `(.L_x_117) ;  /* 0x000000000080e947 */ /* 0x000fea0003800000 */
[----:B------:R-:W-:Y:S01]  /*7a70*/  ISETP.NE.AND P1, PT, R96, RZ, PT ;  /* 0x000000ff6000720c */ /* 0x000fe20003f25270 */
[----:B------:R-:W-:Y:S01]  /*7a80*/  BSSY B0, `(.L_x_118) ;  /* 0x000000a000007945 */ /* 0x000fe20003800000 */
[----:B------:R-:W-:Y:S11]  /*7a90*/  ISETP.NE.AND P0, PT, R79, RZ, PT ;  /* 0x000000ff4f00720c */ /* 0x000ff60003f05270 */
[----:B------:R-:W-:Y:S04]  /*7aa0*/  @P1 IMAD R5, R148, 0x2000, R97 ;  /* 0x0000200094051824 */ /* 0x000fe800078e0261 */
[--C-:B------:R-:W-:Y:S01]  /*7ab0*/  @P1 IMAD.IADD R4, R152, 0x1, R5.reuse ;  /* 0x0000000198041824 */ /* 0x100fe200078e0205 */
[----:B------:R-:W-:Y:S01]  /*7ac0*/  @P1 IADD3 R2, PT, PT, R151, R5, RZ ;  /* 0x0000000597021210 */ /* 0x000fe20007ffe0ff */
[----:B------:R-:W-:Y:S01]  /*7ad0*/  @P1 IMAD.IADD R0, R98, 0x1, R5 ;  /* 0x0000000162001824 */ /* 0x000fe200078e0205 */
[----:B------:R-:W-:Y:S06]  /*7ae0*/  @P0 BRA `(.L_x_119) ;  /* 0x00000000000c0947 */ /* 0x000fec0003800000 */
[----:B------:R-:W-:Y:S04]  /*7af0*/  SHF.L.U32 R3, R146, 0x1f, RZ ;  /* 0x0000001f92037819 */ /* 0x000fe800000006ff */
[----:B------:R-:W2:Y:S02]  /*7b00*/  SYNCS.PHASECHK.TRANS64.TRYWAIT P0, [R116+URZ+0xe0], R3 ;  /* 0x0000e003740075a7 */ /* 0x000ea400080011ff */
[----:B--2---:R-:W-:Y:S05]  /*7b10*/  @!P0 BRA `(.L_x_120) ;  /* 0x0000004c00f88947 */ /* 0x004fea0003800000 */
.L_x_119:
[----:B------:R-:W-:Y:S05]  /*7b20*/  BSYNC B0 ;  /* 0x0000000000007941 */ /* 0x000fea0003800000 */
.L_x_118:
[----:B------:R-:W-:Y:S01]  /*7b30*/  ISETP.NE.AND P0, PT, R96, RZ, PT ;  /* 0x000000ff6000720c */ /* 0x000fe20003f05270 */
[----:B--2---:R-:W-:Y:S02]  /*7b40*/  VIADD R116, R116, 0x100 ;  /* 0x0000010074747836 */ /* 0x004fe40000000000 */
[----:B------:R-:W-:Y:S02]  /*7b50*/  IMAD.U32 R3, RZ, RZ, UR45 ;  /* 0x0000002dff037e24 */ /* 0x000fe4000f8e00ff */
[----:B------:R-:W-:Y:S03]  /*7b60*/  VIADD R148, R148, 0x1 ;  /* 0x0000000194947836 */ /* 0x000fe60000000000 */
[----:B------:R-:W-:Y:S05]  /*7b70*/  PRMT R3, R3, 0x654, R116 ;  /* 0x0000065403037816 */ /* 0x000fea0000000074 */
[----:B------:R2:W3:Y:S04]  /*7b80*/  @P0 LDS.128 R92, [R5+0x200] ;  /* 0x00020000055c0984 */ /* 0x0004e80000000c00 */
[----:B------:R2:W4:Y:S04]  /*7b90*/  @P0 LDS.128 R80, [R4+0x200] ;  /* 0x0002000004500984 */ /* 0x0005280000000c00 */
        /* <DEDUP_REMOVED lines=9> */
[----:B------:R-:W-:Y:S01]  /*7c30*/  SEL R148, R148, RZ, P0 ;  /* 0x000000ff94947207 */ /* 0x000fe20000000000 */
[----:B-----5:R5:W-:Y:S02]  /*7c40*/  SYNCS.ARRIVE.TRANS64.RED.A1T0 RZ, [R3+URZ], RZ ;  /* 0x000000ff03ff79a7 */ /* 0x020be400081004ff */
[----:B-----5:R-:W-:Y:S04]  /*7c50*/  SEL R3, RZ, 0x1, P0 ;  /* 0x00000001ff037807 */ /* 0x020fe80000000000 */
[----:B--234-:R-:W-:Y:S02]  /*7c60*/  LOP3.LUT R146, R146, R3, RZ, 0x3c, !PT ;  /* 0x0000000392927212 */ /* 0x01cfe400078e3cff */
.L_x_117:
[----:B------:R-:W-:Y:S05]  /*7c70*/  BSYNC B1 ;  /* 0x0000000000017941 */ /* 0x000fea0003800000 */
.L_x_116:
[----:B------:R-:W-:Y:S05]  /*7c80*/  VIADD R0, R71, 0x40 ;  /* 0x0000004047007836 */ /* 0x000fea0000000000 */
[----:B------:R-:W-:Y:S04]  /*7c90*/  SHF.R.U32.HI R0, RZ, 0x15, R0 ;  /* 0x00000015ff007819 */ /* 0x000fe80000011600 */
[----:B------:R-:W-:Y:S11]  /*7ca0*/  LOP3.LUT P0, RZ, R0, 0x3, R141, 0x48, !PT ;  /* 0x0000000300ff7812 */ /* 0x000ff6000780488d */
[----:B------:R-:W-:Y:S02]  /*7cb0*/  @!UPT UIADD3 URZ, UPT, UPT, URZ, URZ, URZ ;  /* 0x000000fffffff290 */ /* 0x000fe4000fffe0ff */
        /* <DEDUP_REMOVED lines=8> */
[----:B------:R-:W5:Y:S01]  /*7d40*/  LDCU.64 UR4, c[0x4][0x18] ;  /* 0x01000300ff0477ac */ /* 0x000f620008000a00 */
[----:B--2---:R-:W-:Y:S01]  /*7d50*/  MOV R5, UR9 ;  /* 0x0000000900057c02 */ /* 0x004fe20008000f00 */
[----:B------:R-:W-:Y:S01]  /*7d60*/  IMAD.U32 R4, RZ, RZ, UR8 ;  /* 0x00000008ff047e24 */ /* 0x000fe2000f8e00ff */
[----:B---3--:R-:W-:Y:S01]  /*7d70*/  MOV R7, UR7 ;  /* 0x0000000700077c02 */ /* 0x008fe20008000f00 */
[----:B------:R-:W-:Y:S01]  /*7d80*/  IMAD.U32 R6, RZ, RZ, UR6 ;  /* 0x00000006ff067e24 */ /* 0x000fe2000f8e00ff */
[----:B-----5:R-:W-:Y:S01]  /*7d90*/  MOV R11, UR5 ;  /* 0x00000005000b7c02 */ /* 0x020fe20008000f00 */
[----:B------:R-:W-:Y:S02]  /*7da0*/  IMAD.U32 R10, RZ, RZ, UR4 ;  /* 0x00000004ff0a7e24 */ /* 0x000fe4000f8e00ff */
[----:B------:R-:W-:Y:S07]  /*7db0*/  LEPC R20, `(.L_x_121) ;  /* 0x000000001014794e */ /* 0x000fee0000000000 */
[----:B-1--4-:R-:W-:Y:S05]  /*7dc0*/  CALL.ABS.NOINC R2 ;  /* 0x0000000002007343 */ /* 0x012fea0003c00000 */
.L_x_121:
[----:B------:R-:W-:Y:S05]  /*7dd0*/  WARPSYNC.ALL ;  /* 0x0000000000007948 */ /* 0x000fea0003800000 */
[----:B------:R-:W-:Y:S01]  /*7de0*/  R2UR UR4, R71 ;  /* 0x00000000470472ca */ /* 0x000fe200000e0000 */
[----:B------:R-:W-:Y:S01]  /*7df0*/  BSSY.RECONVERGENT B0, `(.L_x_122) ;  /* 0x000011c000007945 */ /* 0x000fe20003800200 */
[C---:B------:R-:W-:Y:S02]  /*7e00*/  PRMT R73, R92.reuse, 0x8880, RZ ;  /* 0x000088805c497816 */ /* 0x040fe400000000ff */
[C---:B------:R-:W-:Y:S02]  /*7e10*/  SHF.L.U32 R75, R92.reuse, 0x10, RZ ;  /* 0x000000105c4b7819 */ /* 0x040fe400000006ff */
[----:B------:R-:W-:Y:S02]  /*7e20*/  SHF.L.U32 R77, R93, 0x8, RZ ;  /* 0x000000085d4d7819 */ /* 0x000fe400000006ff */
[----:B------:R-:W-:Y:S02]  /*7e30*/  SHF.R.S32.HI R75, RZ, 0x18, R75 ;  /* 0x00000018ff4b7819 */ /* 0x000fe4000001144b */
[----:B------:R-:W-:Y:S02]  /*7e40*/  SHF.R.S32.HI R77, RZ, 0x18, R77 ;  /* 0x00000018ff4d7819 */ /* 0x000fe4000001144d */
[----:B------:R-:W-:Y:S01]  /*7e50*/  SHF.R.S32.HI R76, RZ, 0x18, R93 ;  /* 0x00000018ff4c7819 */ /* 0x000fe2000001145d */
[----:B------:R-:W2:Y:S01]  /*7e60*/  LDTM.x64 R4, tmem[UR4+0x40] ;  /* 0x00004004000479ee */ /* 0x000ea20008340000 */
[----:B------:R-:W-:Y:S02]  /*7e70*/  SHF.L.U32 R74, R92, 0x8, RZ ;  /* 0x000000085c4a7819 */ /* 0x000fe400000006ff */
[----:B------:R-:W-:Y:S02]  /*7e80*/  ISETP.NE.AND P0, PT, R154, RZ, PT ;  /* 0x000000ff9a00720c */ /* 0x000fe40003f05270 */
[----:B------:R-:W-:Y:S02]  /*7e90*/  SHF.R.S32.HI R74, RZ, 0x18, R74 ;  /* 0x00000018ff4a7819 */ /* 0x000fe4000001144a */
[----:B------:R-:W-:Y:S01]  /*7ea0*/  ISETP.NE.AND P6, PT, R99, RZ, PT ;  /* 0x000000ff6300720c */ /* 0x000fe20003fc5270 */
[C---:B--2---:R-:W-:Y:S02]  /*7eb0*/  IMAD R0, R70.reuse, R4, RZ ;  /* 0x0000000446007224 */ /* 0x044fe400078e02ff */
        /* <DEDUP_REMOVED lines=12> */
[----:B------:R-:W-:Y:S01]  /*7f80*/  IMAD R7, R73, R72, R7 ;  /* 0x0000004849077224 */ /* 0x000fe200078e0207 */
[----:B------:R-:W-:Y:S01]  /*7f90*/  PRMT R73, R94, 0x8880, RZ ;  /* 0x000088805e497816 */ /* 0x000fe200000000ff */
[----:B------:R-:W-:Y:S02]  /*7fa0*/  IMAD R6, R70, R10, RZ ;  /* 0x0000000a46067224 */ /* 0x000fe400078e02ff */
[-C--:B------:R-:W-:Y:S01]  /*7fb0*/  IMAD R4, R75, R72.reuse, R4 ;  /* 0x000000484b047224 */ /* 0x080fe200078e0204 */
[----:B------:R-:W-:Y:S01]  /*7fc0*/  SHF.L.U32 R75, R94, 0x8, RZ ;  /* 0x000000085e4b7819 */ /* 0x000fe200000006ff */
[-C--:B------:R-:W-:Y:S01]  /*7fd0*/  IMAD R5, R74, R72.reuse, R5 ;  /* 0x000000484a057224 */ /* 0x080fe200078e0205 */
[----:B------:R-:W-:Y:S01]  /*7fe0*/  SHF.L.U32 R74, R94, 0x10, RZ ;  /* 0x000000105e4a7819 */ /* 0x000fe200000006ff */
[----:B------:R-:W-:Y:S01]  /*7ff0*/  IMAD R6, R77, R72, R6 ;  /* 0x000000484d067224 */ /* 0x000fe200078e0206 */
[----:B------:R-:W-:Y:S01]  /*8000*/  I2IP.S8.S32.SAT R77, R7, R3, RZ ;  /* 0x00000003074d7239 */ /* 0x000fe200000014ff */
[C---:B------:R-:W-:Y:S01]  /*8010*/  IMAD R11, R70.reuse, R11, RZ ;  /* 0x0000000b460b7224 */ /* 0x040fe200078e02ff */
[----:B------:R-:W-:Y:S01]  /*8020*/  MOV R3, R73 ;  /* 0x0000004900037202 */ /* 0x000fe20000000f00 */
[----:B------:R-:W-:Y:S01]  /*8030*/  IMAD R8, R70, R12, RZ ;  /* 0x0000000c46087224 */ /* 0x000fe200078e02ff */
[----:B-1----:R-:W-:Y:S01]  /*8040*/  I2IP.S8.S32.SAT R100, R2, R0, R77 ;  /* 0x0000000002647239 */ /* 0x002fe2000000144d */
[----:B------:R-:W-:Y:S01]  /*8050*/  IMAD R9, R70, R13, RZ ;  /* 0x0000000d46097224 */ /* 0x000fe200078e02ff */
[----:B------:R-:W-:Y:S01]  /*8060*/  SHF.R.S32.HI R73, RZ, 0x18, R74 ;  /* 0x00000018ff497819 */ /* 0x000fe2000001144a */
[----:B------:R-:W-:Y:S01]  /*8070*/  IMAD R11, R76, R72, R11 ;  /* 0x000000484c0b7224 */ /* 0x000fe200078e020b */
[----:B------:R-:W-:Y:S01]  /*8080*/  SHF.R.S32.HI R75, RZ, 0x18, R75 ;  /* 0x00000018ff4b7819 */ /* 0x000fe2000001144b */
[C---:B------:R-:W-:Y:S01]  /*8090*/  IMAD R10, R70.reuse, R14, RZ ;  /* 0x0000000e460a7224 */ /* 0x040fe200078e02ff */
[----:B------:R-:W-:Y:S01]  /*80a0*/  SHF.L.U32 R2, R95, 0x10, RZ ;  /* 0x000000105f027819 */ /* 0x000fe200000006ff */
[----:B------:R-:W-:Y:S01]  /*80b0*/  IMAD R8, R3, R72, R8 ;  /* 0x0000004803087224 */ /* 0x000fe200078e0208 */
[----:B------:R-:W-:Y:S01]  /*80c0*/  I2IP.S8.S32.SAT R101, R11, R6, RZ ;  /* 0x000000060b657239 */ /* 0x000fe200000014ff */
[C---:B------:R-:W-:Y:S01]  /*80d0*/  IMAD R15, R70.reuse, R15, RZ ;  /* 0x0000000f460f7224 */ /* 0x040fe200078e02ff */
[----:B------:R-:W-:Y:S01]  /*80e0*/  PRMT R3, R95, 0x8880, RZ ;  /* 0x000088805f037816 */ /* 0x000fe200000000ff */
[----:B------:R-:W-:Y:S01]  /*80f0*/  IMAD R9, R73, R72, R9 ;  /* 0x0000004849097224 */ /* 0x000fe200078e0209 */
[----:B------:R-:W-:Y:S01]  /*8100*/  I2IP.S8.S32.SAT R101, R5, R4, R101 ;  /* 0x0000000405657239 */ /* 0x000fe20000001465 */
[C---:B------:R-:W-:Y:S01]  /*8110*/  IMAD R12, R70.reuse, R16, RZ ;  /* 0x00000010460c7224 */ /* 0x040fe200078e02ff */
[----:B------:R-:W-:Y:S01]  /*8120*/  SHF.R.S32.HI R2, RZ, 0x18, R2 ;  /* 0x00000018ff027819 */ /* 0x000fe20000011402 */
[----:B------:R-:W-:Y:S01]  /*8130*/  IMAD R10, R75, R72, R10 ;  /* 0x000000484b0a7224 */ /* 0x000fe200078e020a */
[----:B------:R-:W-:Y:S01]  /*8140*/  SHF.R.S32.HI R0, RZ, 0x18, R94 ;  /* 0x00000018ff007819 */ /* 0x000fe2000001145e */
[C---:B------:R-:W-:Y:S01]  /*8150*/  IMAD R13, R70.reuse, R17, RZ ;  /* 0x00000011460d7224 */ /* 0x040fe200078e02ff */
[----:B------:R-:W-:Y:S01]  /*8160*/  SHF.R.S32.HI R74, RZ, 0x18, R95 ;  /* 0x00000018ff4a7819 */ /* 0x000fe2000001145f */
[----:B------:R-:W-:Y:S01]  /*8170*/  IMAD R14, R70, R18, RZ ;  /* 0x00000012460e7224 */ /* 0x000fe200078e02ff */
[----:B------:R-:W-:Y:S01]  /*8180*/  SHF.L.U32 R73, R95, 0x8, RZ ;  /* 0x000000085f497819 */ /* 0x000fe200000006ff */
[-C--:B------:R-:W-:Y:S01]  /*8190*/  IMAD R15, R0, R72.reuse, R15 ;  /* 0x00000048000f7224 */ /* 0x080fe200078e020f */
[C---:B------:R-:W-:Y:S01]  /*81a0*/  SHF.L.U32 R0, R80.reuse, 0x10, RZ ;  /* 0x0000001050007819 */ /* 0x040fe200000006ff */
[-C--:B------:R-:W-:Y:S01]  /*81b0*/  IMAD R12, R3, R72.reuse, R12 ;  /* 0x00000048030c7224 */ /* 0x080fe200078e020c */
[----:B------:R-:W-:Y:S01]  /*81c0*/  PRMT R3, R80, 0x8880, RZ ;  /* 0x0000888050037816 */ /* 0x000fe200000000ff */
[----:B------:R-:W-:Y:S01]  /*81d0*/  IMAD R13, R2, R72, R13 ;  /* 0x00000048020d7224 */ /* 0x000fe200078e020d */
[----:B------:R-:W-:Y:S01]  /*81e0*/  SHF.R.S32.HI R73, RZ, 0x18, R73 ;  /* 0x00000018ff497819 */ /* 0x000fe20000011449 */
[----:B------:R-:W-:Y:S01]  /*81f0*/  IMAD R19, R70, R19, RZ ;  /* 0x0000001346137224 */ /* 0x000fe200078e02ff */
[----:B------:R-:W-:Y:S01]  /*8200*/  I2IP.S8.S32.SAT R102, R15, R10, RZ ;  /* 0x0000000a0f667239 */ /* 0x000fe200000014ff */
[----:B------:R-:W-:Y:S01]  /*8210*/  IMAD.SHL.U32 R2, R80, 0x100, RZ ;  /* 0x0000010050027824 */ /* 0x000fe200078e00ff */
[----:B------:R-:W-:Y:S01]  /*8220*/  SHF.R.S32.HI R0, RZ, 0x18, R0 ;  /* 0x00000018ff007819 */ /* 0x000fe20000011400 */
[C---:B------:R-:W-:Y:S01]  /*8230*/  IMAD R16, R70.reuse, R20, RZ ;  /* 0x0000001446107224 */ /* 0x040fe200078e02ff */
[----:B------:R-:W-:Y:S01]  /*8240*/  I2IP.S8.S32.SAT R102, R9, R8, R102 ;  /* 0x0000000809667239 */ /* 0x000fe20000001466 */
[-C--:B------:R-:W-:Y:S01]  /*8250*/  IMAD R14, R73, R72.reuse, R14 ;  /* 0x00000048490e7224 */ /* 0x080fe200078e020e */
[----:B------:R-:W-:Y:S01]  /*8260*/  SHF.R.S32.HI R73, RZ, 0x18, R2 ;  /* 0x00000018ff497819 */ /* 0x000fe20000011402 */
[----:B------:R-:W-:Y:S01]  /*8270*/  IMAD R17, R70, R21, RZ ;  /* 0x0000001546117224 */ /* 0x000fe200078e02ff */
[----:B------:R-:W-:Y:S01]  /*8280*/  SHF.L.U32 R2, R81, 0x8, RZ ;  /* 0x0000000851027819 */ /* 0x000fe200000006ff */
[----:B------:R-:W-:Y:S01]  /*8290*/  IMAD R19, R74, R72, R19 ;  /* 0x000000484a137224 */ /* 0x000fe200078e0213 */
[----:B------:R-:W-:Y:S01]  /*82a0*/  SHF.R.S32.HI R74, RZ, 0x18, R86 ;  /* 0x00000018ff4a7819 */ /* 0x000fe20000011456 */
[----:B------:R-:W-:Y:S01]  /*82b0*/  IMAD R18, R70, R22, RZ ;  /* 0x0000001646127224 */ /* 0x000fe200078e02ff */
[----:B------:R-:W-:Y:S01]  /*82c0*/  SHF.L.U32 R75, R90, 0x8, RZ ;  /* 0x000000085a4b7819 */ /* 0x000fe200000006ff */
[----:B------:R-:W-:Y:S01]  /*82d0*/  IMAD R16, R3, R72, R16 ;  /* 0x0000004803107224 */ /* 0x000fe200078e0210 */
[----:B------:R-:W-:Y:S01]  /*82e0*/  I2IP.S8.S32.SAT R103, R19, R14, RZ ;  /* 0x0000000e13677239 */ /* 0x000fe200000014ff */
[----:B------:R-:W-:Y:S01]  /*82f0*/  IMAD R17, R0, R72, R17 ;  /* 0x0000004800117224 */ /* 0x000fe200078e0211 */
[----:B------:R-:W-:Y:S01]  /*8300*/  SHF.R.S32.HI R0, RZ, 0x18, R80 ;  /* 0x00000018ff007819 */ /* 0x000fe20000011450 */
[C---:B------:R-:W-:Y:S01]  /*8310*/  IMAD R23, R70.reuse, R23, RZ ;  /* 0x0000001746177224 */ /* 0x040fe200078e02ff */
[----:B------:R-:W-:Y:S01]  /*8320*/  I2IP.S8.S32.SAT R103, R13, R12, R103 ;  /* 0x0000000c0d677239 */ /* 0x000fe20000001467 */
[----:B------:R-:W-:Y:S01]  /*8330*/  IMAD R18, R73, R72, R18 ;  /* 0x0000004849127224 */ /* 0x000fe200078e0212 */
[C---:B------:R-:W-:Y:S01]  /*8340*/  SHF.L.U32 R73, R81.reuse, 0x10, RZ ;  /* 0x0000001051497819 */ /* 0x040fe200000006ff */
[----:B------:R-:W-:Y:S01]  /*8350*/  IMAD R20, R70, R24, RZ ;  /* 0x0000001846147224 */ /* 0x000fe200078e02ff */
[----:B------:R-:W-:Y:S01]  /*8360*/  PRMT R3, R81, 0x8880, RZ ;  /* 0x0000888051037816 */ /* 0x000fe200000000ff */
[----:B------:R-:W-:Y:S01]  /*8370*/  IMAD R23, R0, R72, R23 ;  /* 0x0000004800177224 */ /* 0x000fe200078e0217 */
[----:B------:R-:W-:Y:S01]  /*8380*/  SHF.R.S32.HI R0, RZ, 0x18, R73 ;  /* 0x00000018ff007819 */ /* 0x000fe20000011449 */
[C---:B------:R-:W-:Y:S01]  /*8390*/  IMAD R21, R70.reuse, R25, RZ ;  /* 0x0000001946157224 */ /* 0x040fe200078e02ff */
[----:B------:R-:W-:Y:S01]  /*83a0*/  SHF.R.S32.HI R73, RZ, 0x18, R2 ;  /* 0x00000018ff497819 */ /* 0x000fe20000011402 */
[C---:B------:R-:W-:Y:S01]  /*83b0*/  IMAD R22, R70.reuse, R26, RZ ;  /* 0x0000001a46167224 */ /* 0x040fe200078e02ff */
[----:B------:R1:W-:Y:S01]  /*83c0*/  STS.128 [R135+UR44+0xa200], R100 ;  /* 0x00a2006487007988 */ /* 0x0003e20008000c2c */
[----:B------:R-:W-:Y:S01]  /*83d0*/  IMAD R20, R3, R72, R20 ;  /* 0x0000004803147224 */ /* 0x000fe200078e0214 */
[----:B------:R-:W-:Y:S01]  /*83e0*/  SHF.R.S32.HI R2, RZ, 0x18, R81 ;  /* 0x00000018ff027819 */ /* 0x000fe20000011451 */
[----:B------:R-:W-:Y:S01]  /*83f0*/  IMAD R27, R70, R27, RZ ;  /* 0x0000001b461b7224 */ /* 0x000fe200078e02ff */
[----:B------:R-:W-:Y:S01]  /*8400*/  I2IP.S8.S32.SAT R104, R23, R18, RZ ;  /* 0x0000001217687239 */ /* 0x000fe200000014ff */
[-C--:B------:R-:W-:Y:S01]  /*8410*/  IMAD R21, R0, R72.reuse, R21 ;  /* 0x0000004800157224 */ /* 0x080fe200078e0215 */
[C---:B------:R-:W-:Y:S01]  /*8420*/  PRMT R3, R82.reuse, 0x8880, RZ ;  /* 0x0000888052037816 */ /* 0x040fe200000000ff */
[-C--:B------:R-:W-:Y:S01]  /*8430*/  IMAD R22, R73, R72.reuse, R22 ;  /* 0x0000004849167224 */ /* 0x080fe200078e0216 */
[----:B------:R-:W-:Y:S01]  /*8440*/  SHF.L.U32 R0, R82, 0x10, RZ ;  /* 0x0000001052007819 */ /* 0x000fe200000006ff */
[----:B------:R-:W-:Y:S01]  /*8450*/  IMAD R27, R2, R72, R27 ;  /* 0x00000048021b7224 */ /* 0x000fe200078e021b */
[----:B------:R-:W-:Y:S01]  /*8460*/  SHF.L.U32 R2, R82, 0x8, RZ ;  /* 0x0000000852027819 */ /* 0x000fe200000006ff */
[C---:B------:R-:W-:Y:S01]  /*8470*/  IMAD R24, R70.reuse, R28, RZ ;  /* 0x0000001c46187224 */ /* 0x040fe200078e02ff */
[----:B------:R-:W-:Y:S01]  /*8480*/  SHF.R.S32.HI R0, RZ, 0x18, R0 ;  /* 0x00000018ff007819 */ /* 0x000fe20000011400 */
[C---:B------:R-:W-:Y:S01]  /*8490*/  IMAD R25, R70.reuse, R29, RZ ;  /* 0x0000001d46197224 */ /* 0x040fe200078e02ff */
        /* <DEDUP_REMOVED lines=10> */
[C---:B------:R-:W-:Y:S01]  /*8540*/  SHF.L.U32 R0, R83.reuse, 0x10, RZ ;  /* 0x0000001053007819 */ /* 0x040fe200000006ff */
        /* <DEDUP_REMOVED lines=13> */
[C---:B------:R-:W-:Y:S01]  /*8620*/  PRMT R3, R84.reuse, 0x8880, RZ ;  /* 0x0000888054037816 */ /* 0x040fe200000000ff */
[----:B------:R-:W-:Y:S01]  /*8630*/  IMAD R30, R73, R72, R30 ;  /* 0x00000048491e7224 */ /* 0x000fe200078e021e */
[----:B------:R-:W-:Y:S01]  /*8640*/  I2IP.S8.S32.SAT R106, R25, R24, R106 ;  /* 0x00000018196a7239 */ /* 0x000fe2000000146a */
[----:B------:R-:W-:Y:S01]  /*8650*/  IMAD.U32 R0, R84, 0x10000, RZ ;  /* 0x0001000054007824 */ /* 0x000fe200078e00ff */
[----:B------:R-:W-:Y:S01]  /*8660*/  SHF.R.S32.HI R75, RZ, 0x18, R75 ;  /* 0x00000018ff4b7819 */ /* 0x000fe2000001144b */
[----:B------:R-:W-:Y:S01]  /*8670*/  IMAD R35, R2, R72, R35 ;  /* 0x0000004802237224 */ /* 0x000fe200078e0223 */
[----:B------:R-:W-:Y:S01]  /*8680*/  SHF.L.U32 R2, R84, 0x8, RZ ;  /* 0x0000000854027819 */ /* 0x000fe200000006ff */
[C---:B------:R-:W-:Y:S01]  /*8690*/  IMAD R32, R70.reuse, R36, RZ ;  /* 0x0000002446207224 */ /* 0x040fe200078e02ff */
[----:B------:R-:W-:Y:S01]  /*86a0*/  SHF.R.S32.HI R0, RZ, 0x18, R0 ;  /* 0x00000018ff007819 */ /* 0x000fe20000011400 */
[C---:B------:R-:W-:Y:S01]  /*86b0*/  IMAD R33, R70.reuse, R37, RZ ;  /* 0x0000002546217224 */ /* 0x040fe200078e02ff */
[----:B------:R-:W-:Y:S01]  /*86c0*/  SHF.R.S32.HI R73, RZ, 0x18, R2 ;  /* 0x00000018ff497819 */ /* 0x000fe20000011402 */
[----:B------:R-:W-:Y:S01]  /*86d0*/  IMAD R34, R70, R38, RZ ;  /* 0x0000002646227224 */ /* 0x000fe200078e02ff */
[----:B------:R-:W-:Y:S01]  /*86e0*/  I2IP.S8.S32.SAT R107, R35, R30, RZ ;  /* 0x0000001e236b7239 */ /* 0x000fe200000014ff */
[-C--:B------:R-:W-:Y:S01]  /*86f0*/  IMAD R32, R3, R72.reuse, R32 ;  /* 0x0000004803207224 */ /* 0x080fe200078e0220 */
[----:B------:R-:W-:Y:S01]  /*8700*/  PRMT R3, R85, 0x8880, RZ ;  /* 0x0000888055037816 */ /* 0x000fe200000000ff */
[----:B------:R-:W-:Y:S01]  /*8710*/  IMAD R33, R0, R72, R33 ;  /* 0x0000004800217224 */ /* 0x000fe200078e0221 */
[----:B------:R-:W-:Y:S01]  /*8720*/  SHF.R.S32.HI R0, RZ, 0x18, R84 ;  /* 0x00000018ff007819 */ /* 0x000fe20000011454 */
[C---:B------:R-:W-:Y:S01]  /*8730*/  IMAD R39, R70.reuse, R39, RZ ;  /* 0x0000002746277224 */ /* 0x040fe200078e02ff */
[----:B------:R-:W-:Y:S01]  /*8740*/  I2IP.S8.S32.SAT R107, R29, R28, R107 ;  /* 0x0000001c1d6b7239 */ /* 0x000fe2000000146b */
[----:B------:R-:W-:Y:S01]  /*8750*/  IMAD R34, R73, R72, R34 ;  /* 0x0000004849227224 */ /* 0x000fe200078e0222 */
[C---:B------:R-:W-:Y:S01]  /*8760*/  SHF.L.U32 R73, R85.reuse, 0x10, RZ ;  /* 0x0000001055497819 */ /* 0x040fe200000006ff */
[----:B------:R-:W-:Y:S01]  /*8770*/  IMAD R36, R70, R40, RZ ;  /* 0x0000002846247224 */ /* 0x000fe200078e02ff */
[----:B------:R-:W-:Y:S01]  /*8780*/  SHF.L.U32 R2, R85, 0x8, RZ ;  /* 0x0000000855027819 */ /* 0x000fe200000006ff */
[----:B------:R-:W-:Y:S01]  /*8790*/  IMAD R39, R0, R72, R39 ;  /* 0x0000004800277224 */ /* 0x000fe200078e0227 */
        /* <DEDUP_REMOVED lines=8> */
[----:B------:R-:W-:Y:S01]  /*8820*/  SHF.L.U32 R2, R86, 0x10, RZ ;  /* 0x0000001056027819 */ /* 0x000fe200000006ff */
[----:B------:R-:W-:Y:S01]  /*8830*/  IMAD R43, R70, R43, RZ ;  /* 0x0000002b462b7224 */ /* 0x000fe200078e02ff */
[----:B------:R-:W-:Y:S01]  /*8840*/  SHF.R.S32.HI R0, RZ, 0x18, R85 ;  /* 0x00000018ff007819 */ /* 0x000fe20000011455 */
        /* <DEDUP_REMOVED lines=11> */
[----:B------:R-:W-:Y:S01]  /*8900*/  SHF.L.U32 R0, R87, 0x10, RZ ;  /* 0x0000001057007819 */ /* 0x000fe200000006ff */
[----:B------:R-:W-:Y:S01]  /*8910*/  IMAD R47, R70, R47, RZ ;  /* 0x0000002f462f7224 */ /* 0x000fe200078e02ff */
[----:B------:R-:W-:Y:S01]  /*8920*/  I2IP.S8.S32.SAT R109, R43, R38, RZ ;  /* 0x000000262b6d7239 */ /* 0x000fe200000014ff */
[----:B------:R-:W-:Y:S01]  /*8930*/  IMAD R41, R2, R72, R41 ;  /* 0x0000004802297224 */ /* 0x000fe200078e0229 */
[C---:B------:R-:W-:Y:S01]  /*8940*/  PRMT R3, R87.reuse, 0x8880, RZ ;  /* 0x0000888057037816 */ /* 0x040fe200000000ff */
[C---:B------:R-:W-:Y:S01]  /*8950*/  IMAD R44, R70.reuse, R48, RZ ;  /* 0x00000030462c7224 */ /* 0x040fe200078e02ff */
[----:B------:R-:W-:Y:S01]  /*8960*/  SHF.L.U32 R2, R87, 0x8, RZ ;  /* 0x0000000857027819 */ /* 0x000fe200000006ff */
[----:B------:R-:W-:Y:S01]  /*8970*/  IMAD R42, R73, R72, R42 ;  /* 0x00000048492a7224 */ /* 0x000fe200078e022a */
[----:B------:R-:W-:Y:S01]  /*8980*/  SHF.R.S32.HI R0, RZ, 0x18, R0 ;  /* 0x00000018ff007819 */ /* 0x000fe20000011400 */
[----:B------:R-:W-:Y:S01]  /*8990*/  IMAD R45, R70, R49, RZ ;  /* 0x00000031462d7224 */ /* 0x000fe200078e02ff */
[----:B------:R-:W-:Y:S01]  /*89a0*/  I2IP.S8.S32.SAT R109, R37, R36, R109 ;  /* 0x00000024256d7239 */ /* 0x000fe2000000146d */
[----:B------:R-:W-:Y:S01]  /*89b0*/  IMAD R47, R74, R72, R47 ;  /* 0x000000484a2f7224 */ /* 0x000fe200078e022f */
[----:B------:R-:W-:Y:S01]  /*89c0*/  SHF.R.S32.HI R73, RZ, 0x18, R2 ;  /* 0x00000018ff497819 */ /* 0x000fe20000011402 */
[C---:B------:R-:W-:Y:S01]  /*89d0*/  IMAD R46, R70.reuse, R50, RZ ;  /* 0x00000032462e7224 */ /* 0x040fe200078e02ff */
[----:B------:R-:W-:Y:S01]  /*89e0*/  SHF.R.S32.HI R2, RZ, 0x18, R87 ;  /* 0x00000018ff027819 */ /* 0x000fe20000011457 */
[----:B------:R-:W-:Y:S01]  /*89f0*/  IMAD R44, R3, R72, R44 ;  /* 0x00000048032c7224 */ /* 0x000fe200078e022c */
[----:B------:R-:W-:Y:S01]  /*8a00*/  I2IP.S8.S32.SAT R110, R47, R42, RZ ;  /* 0x0000002a2f6e7239 */ /* 0x000fe200000014ff */
[----:B------:R-:W-:Y:S01]  /*8a10*/  IMAD R51, R70, R51, RZ ;  /* 0x0000003346337224 */ /* 0x000fe200078e02ff */
[----:B------:R-:W-:Y:S01]  /*8a20*/  PRMT R3, R88, 0x8880, RZ ;  /* 0x0000888058037816 */ /* 0x000fe200000000ff */
[----:B------:R-:W-:Y:S01]  /*8a30*/  IMAD R45, R0, R72, R45 ;  /* 0x00000048002d7224 */ /* 0x000fe200078e022d */
[----:B------:R-:W-:Y:S01]  /*8a40*/  I2IP.S8.S32.SAT R110, R41, R40, R110 ;  /* 0x00000028296e7239 */ /* 0x000fe2000000146e */
[----:B------:R-:W-:Y:S01]  /*8a50*/  IMAD R48, R70, R52, RZ ;  /* 0x0000003446307224 */ /* 0x000fe200078e02ff */
[----:B------:R-:W-:Y:S01]  /*8a60*/  SHF.L.U32 R74, R89, 0x10, RZ ;  /* 0x00000010594a7819 */ /* 0x000fe200000006ff */
[-C--:B------:R-:W-:Y:S01]  /*8a70*/  IMAD R46, R73, R72.reuse, R46 ;  /* 0x00000048492e7224 */ /* 0x080fe200078e022e */
[----:B------:R-:W-:Y:S01]  /*8a80*/  PRMT R73, R89, 0x8880, RZ ;  /* 0x0000888059497816 */ /* 0x000fe200000000ff */
[-C--:B------:R-:W-:Y:S01]  /*8a90*/  IMAD R51, R2, R72.reuse, R51 ;  /* 0x0000004802337224 */ /* 0x080fe200078e0233 */
[----:B------:R-:W-:Y:S01]  /*8aa0*/  SHF.R.S32.HI R74, RZ, 0x18, R74 ;  /* 0x00000018ff4a7819 */ /* 0x000fe2000001144a */
[C---:B------:R-:W-:Y:S01]  /*8ab0*/  IMAD.U32 R0, R88.reuse, 0x10000, RZ ;  /* 0x0001000058007824 */ /* 0x040fe200078e00ff */
        /* <DEDUP_REMOVED lines=10> */
[----:B------:R-:W-:Y:S01]  /*8b60*/  SHF.R.S32.HI R0, RZ, 0x18, R89 ;  /* 0x00000018ff007819 */ /* 0x000fe20000011459 */
[----:B------:R-:W-:Y:S01]  /*8b70*/  IMAD R50, R3, R72, R50 ;  /* 0x0000004803327224 */ /* 0x000fe200078e0232 */
[----:B------:R-:W-:Y:S01]  /*8b80*/  SHF.L.U32 R3, R89, 0x8, RZ ;  /* 0x0000000859037819 */ /* 0x000fe200000006ff */
[C---:B------:R-:W-:Y:S01]  /*8b90*/  IMAD R52, R70.reuse, R56, RZ ;  /* 0x0000003846347224 */ /* 0x040fe200078e02ff */
[----:B------:R-:W-:Y:S01]  /*8ba0*/  I2IP.S8.S32.SAT R111, R45, R44, R111 ;  /* 0x0000002c2d6f7239 */ /* 0x000fe2000000146f */
[----:B------:R-:W-:Y:S01]  /*8bb0*/  IMAD R53, R70, R57, RZ ;  /* 0x0000003946357224 */ /* 0x000fe200078e02ff */
[----:B------:R-:W-:Y:S01]  /*8bc0*/  SHF.R.S32.HI R3, RZ, 0x18, R3 ;  /* 0x00000018ff037819 */ /* 0x000fe20000011403 */
[----:B------:R-:W-:Y:S01]  /*8bd0*/  IMAD R55, R2, R72, R55 ;  /* 0x0000004802377224 */ /* 0x000fe200078e0237 */
[----:B------:R-:W-:Y:S01]  /*8be0*/  SHF.L.U32 R2, R90, 0x10, RZ ;  /* 0x000000105a027819 */ /* 0x000fe200000006ff */
[C---:B------:R-:W-:Y:S01]  /*8bf0*/  IMAD R54, R70.reuse, R58, RZ ;  /* 0x0000003a46367224 */ /* 0x040fe200078e02ff */
[----:B------:R1:W-:Y:S01]  /*8c00*/  STS.128 [R157+0xa200], R108 ;  /* 0x00a2006c9d007388 */ /* 0x0003e20000000c00 */
[----:B------:R-:W-:Y:S01]  /*8c10*/  IMAD R52, R73, R72, R52 ;  /* 0x0000004849347224 */ /* 0x000fe200078e0234 */
[----:B------:R-:W-:Y:S01]  /*8c20*/  I2IP.S8.S32.SAT R112, R55, R50, RZ ;  /* 0x0000003237707239 */ /* 0x000fe200000014ff */
[----:B------:R-:W-:Y:S01]  /*8c30*/  IMAD R59, R70, R59, RZ ;  /* 0x0000003b463b7224 */ /* 0x000fe200078e02ff */
[----:B------:R-:W-:Y:S01]  /*8c40*/  PRMT R73, R90, 0x8880, RZ ;  /* 0x000088805a497816 */ /* 0x000fe200000000ff */
[----:B------:R-:W-:Y:S01]  /*8c50*/  IMAD R53, R74, R72, R53 ;  /* 0x000000484a357224 */ /* 0x000fe200078e0235 */
[----:B------:R-:W-:Y:S01]  /*8c60*/  I2IP.S8.S32.SAT R112, R49, R48, R112 ;  /* 0x0000003031707239 */ /* 0x000fe20000001470 */
[C---:B------:R-:W-:Y:S01]  /*8c70*/  IMAD R56, R70.reuse, R60, RZ ;  /* 0x0000003c46387224 */ /* 0x040fe200078e02ff */
[----:B------:R-:W-:Y:S01]  /*8c80*/  SHF.R.S32.HI R2, RZ, 0x18, R2 ;  /* 0x00000018ff027819 */ /* 0x000fe20000011402 */
[-C--:B------:R-:W-:Y:S01]  /*8c90*/  IMAD R54, R3, R72.reuse, R54 ;  /* 0x0000004803367224 */ /* 0x080fe200078e0236 */
[----:B------:R-:W-:Y:S01]  /*8ca0*/  PRMT R3, R91, 0x8880, RZ ;  /* 0x000088805b037816 */ /* 0x000fe200000000ff */
[----:B------:R-:W-:Y:S01]  /*8cb0*/  IMAD R57, R70, R61, RZ ;  /* 0x0000003d46397224 */ /* 0x000fe200078e02ff */
[----:B------:R-:W-:Y:S01]  /*8cc0*/  SHF.R.S32.HI R74, RZ, 0x18, R91 ;  /* 0x00000018ff4a7819 */ /* 0x000fe2000001145b */
[-C--:B------:R-:W-:Y:S01]  /*8cd0*/  IMAD R59, R0, R72.reuse, R59 ;  /* 0x00000048003b7224 */ /* 0x080fe200078e023b */
[----:B------:R-:W-:Y:S01]  /*8ce0*/  SHF.R.S32.HI R0, RZ, 0x18, R90 ;  /* 0x00000018ff007819 */ /* 0x000fe2000001145a */
[----:B------:R-:W-:Y:S01]  /*8cf0*/  IMAD R56, R73, R72, R56 ;  /* 0x0000004849387224 */ /* 0x000fe200078e0238 */
[----:B------:R-:W-:Y:S01]  /*8d00*/  SHF.L.U32 R73, R91, 0x8, RZ ;  /* 0x000000085b497819 */ /* 0x000fe200000006ff */
[----:B------:R-:W-:Y:S01]  /*8d10*/  IMAD R58, R70, R62, RZ ;  /* 0x0000003e463a7224 */ /* 0x000fe200078e02ff */
[----:B------:R-:W-:Y:S01]  /*8d20*/  I2IP.S8.S32.SAT R113, R59, R54, RZ ;  /* 0x000000363b717239 */ /* 0x000fe200000014ff */
[----:B------:R-:W-:Y:S01]  /*8d30*/  IMAD R57, R2, R72, R57 ;  /* 0x0000004802397224 */ /* 0x000fe200078e0239 */
[----:B------:R-:W-:Y:S01]  /*8d40*/  SHF.L.U32 R2, R91, 0x10, RZ ;  /* 0x000000105b027819 */ /* 0x000fe200000006ff */
[C---:B------:R-:W-:Y:S01]  /*8d50*/  IMAD R63, R70.reuse, R63, RZ ;  /* 0x0000003f463f7224 */ /* 0x040fe200078e02ff */
[----:B------:R-:W-:Y:S01]  /*8d60*/  SHF.R.S32.HI R73, RZ, 0x18, R73 ;  /* 0x00000018ff497819 */ /* 0x000fe20000011449 */
[C---:B------:R-:W-:Y:S01]  /*8d70*/  IMAD R60, R70.reuse, R64, RZ ;  /* 0x00000040463c7224 */ /* 0x040fe200078e02ff */
[----:B------:R-:W-:Y:S01]  /*8d80*/  SHF.R.S32.HI R2, RZ, 0x18, R2 ;  /* 0x00000018ff027819 */ /* 0x000fe20000011402 */
[----:B------:R-:W-:Y:S01]  /*8d90*/  IMAD R58, R75, R72, R58 ;  /* 0x000000484b3a7224 */ /* 0x000fe200078e023a */
[----:B------:R-:W-:Y:S01]  /*8da0*/  I2IP.S8.S32.SAT R113, R53, R52, R113 ;  /* 0x0000003435717239 */ /* 0x000fe20000001471 */
[----:B------:R-:W-:Y:S02]  /*8db0*/  IMAD R61, R70, R65, RZ ;  /* 0x00000041463d7224 */ /* 0x000fe400078e02ff */
[-C--:B------:R-:W-:Y:S02]  /*8dc0*/  IMAD R63, R0, R72.reuse, R63 ;  /* 0x00000048003f7224 */ /* 0x080fe400078e023f */
[----:B------:R-:W-:Y:S01]  /*8dd0*/  IMAD R60, R3, R72, R60 ;  /* 0x00000048033c7224 */ /* 0x000fe200078e023c */
[----:B------:R-:W-:Y:S01]  /*8de0*/  @P6 SHF.L.U32 R3, R146, 0x1f, RZ ;  /* 0x0000001f92036819 */ /* 0x000fe200000006ff */
        /* <DEDUP_REMOVED lines=8> */
[----:B------:R-:W-:Y:S02]  /*8e70*/  I2IP.S8.S32.SAT R115, R61, R60, R0 ;  /* 0x0000003c3d737239 */ /* 0x000fe40000001400 */
[----:B------:R-:W-:Y:S03]  /*8e80*/  LEA R0, R148, UR44, 0x3 ;  /* 0x0000002c94007c11 */ /* 0x000fe6000f8e18ff */
        /* <DEDUP_REMOVED lines=9> */
[----:B------:R-:W-:Y:S02]  /*8f20*/  UIADD3 UR4, UP0, UPT, UR62, 0x680, URZ ;  /* 0x000006803e047890 */ /* 0x000fe4000ff1e0ff */
[----:B------:R-:W-:Y:S02]  /*8f30*/  UIADD3 UR9, UPT, UPT, UR49, 0x40, URZ ;  /* 0x0000004031097890 */ /* 0x000fe4000fffe0ff */
[----:B------:R-:W-:Y:S02]  /*8f40*/  UIADD3 UR8, UPT, UPT, UR44, 0xa200, URZ ;  /* 0x0000a2002c087890 */ /* 0x000fe4000fffe0ff */
[----:B------:R-:W-:Y:S01]  /*8f50*/  UIADD3.X UR5, UPT, UPT, URZ, UR63, URZ, UP0, !UPT ;  /* 0x0000003fff057290 */ /* 0x000fe200087fe4ff */
[----:B------:R-:W-:Y:S01]  /*8f60*/  UMOV UR10, UR50 ;  /* 0x00000032000a7c82 */ /* 0x000fe20008000000 */
[----:B------:R-:W-:Y:S07]  /*8f70*/  UMOV UR11, UR36 ;  /* 0x00000024000b7c82 */ /* 0x000fee0008000000 */
[----:B------:R2:W-:Y:S01]  /*8f80*/  UTMASTG.3D [UR8], [UR4] ;  /* 0x00000008040073b5 */ /* 0x0005e20008010000 */
[----:B------:R0:W-:Y:S01]  /*8f90*/  UTMACMDFLUSH ;  /* 0x00000000000079b7 */ /* 0x0001e20000000000 */
[----:B--2---:R-:W-:Y:S04]  /*8fa0*/  DEPBAR.LE SB0, 0x1 ;  /* 0x000080400000791a */ /* 0x004fe80000000000 */
.L_x_123:
[----:B------:R-:W-:Y:S05]  /*8fb0*/  BSYNC.RECONVERGENT B0 ;  /* 0x0000000000007941 */ /* 0x000fea0003800200 */
.L_x_122:
        /* <DEDUP_REMOVED lines=16> */
.L_x_127:
[----:B------:R-:W-:Y:S05]  /*90c0*/  BSYNC B0 ;  /* 0x0000000000007941 */ /* 0x000fea0003800000 */
.L_x_126:
[----:B------:R-:W-:Y:S01]  /*90d0*/  ISETP.NE.AND P0, PT, R96, RZ, PT ;  /* 0x000000ff6000720c */ /* 0x000fe20003f05270 */
[----:B--2---:R-:W-:Y:S02]  /*90e0*/  VIADD R7, R0, 0x100 ;  /* 0x0000010000077836 */ /* 0x004fe40000000000 */
[----:B------:R-:W-:Y:S02]  /*90f0*/  IMAD.U32 R0, RZ, RZ, UR45 ;  /* 0x0000002dff007e24 */ /* 0x000fe4000f8e00ff */
[----:B------:R-:W-:Y:S03]  /*9100*/  VIADD R148, R148, 0x1 ;  /* 0x0000000194947836 */ /* 0x000fe60000000000 */
[----:B------:R-:W-:Y:S05]  /*9110*/  PRMT R0, R0, 0x654, R7 ;  /* 0x0000065400007816 */ /* 0x000fea0000000007 */
[----:B------:R2:W3:Y:S04]  /*9120*/  @P0 LDS.128 R92, [R5+0x200] ;  /* 0x00020000055c0984 */ /* 0x0004e80000000c00 */
        /* <DEDUP_REMOVED lines=10> */
[----:B------:R-:W-:Y:S02]  /*91d0*/  SEL R148, R148, RZ, P0 ;  /* 0x000000ff94947207 */ /* 0x000fe40000000000 */
[----:B--2---:R-:W-:Y:S04]  /*91e0*/  SEL R5, RZ, 0x1, P0 ;  /* 0x00000001ff057807 */ /* 0x004fe80000000000 */
[----:B------:R-:W-:Y:S01]  /*91f0*/  LOP3.LUT R146, R146, R5, RZ, 0x3c, !PT ;  /* 0x0000000592927212 */ /* 0x000fe200078e3cff */
[----:B-----5:R4:W-:Y:S06]  /*9200*/  SYNCS.ARRIVE.TRANS64.RED.A1T0 RZ, [R0+URZ], RZ ;  /* 0x000000ff00ff79a7 */ /* 0x0209ec00081004ff */
.L_x_125:
[----:B------:R-:W-:Y:S05]  /*9210*/  BSYNC B1 ;  /* 0x0000000000017941 */ /* 0x000fea0003800000 */
.L_x_124:
[----:B----4-:R-:W-:Y:S05]  /*9220*/  VIADD R0, R71, 0x80 ;  /* 0x0000008047007836 */ /* 0x010fea0000000000 */
        /* <DEDUP_REMOVED lines=9> */
[----:B------:R-:W4:Y:S01]  /*92c0*/  LDCU.64 UR6, c[0x4][0x80] ;  /* 0x01001000ff0677ac */ /* 0x000f220008000a00 */
[----:B------:R-:W1:Y:S01]  /*92d0*/  LDC.64 R2, c[0x4][R3] ;  /* 0x0100000003027b82 */ /* 0x000e620000000a00 */
[----:B------:R-:W5:Y:S01]  /*92e0*/  LDCU.64 UR4, c[0x4][0x18] ;  /* 0x01000300ff0477ac */ /* 0x000f620008000a00 */
[----:B--2---:R-:W-:Y:S01]  /*92f0*/  MOV R5, UR9 ;  /* 0x0000000900057c02 */ /* 0x004fe20008000f00 */
[----:B------:R-:W-:Y:S01]  /*9300*/  IMAD.U32 R4, RZ, RZ, UR8 ;  /* 0x00000008ff047e24 */ /* 0x000fe2000f8e00ff */
[----:B----4-:R-:W-:Y:S01]  /*9310*/  MOV R7, UR7 ;  /* 0x0000000700077c02 */ /* 0x010fe20008000f00 */
[----:B------:R-:W-:Y:S01]  /*9320*/  IMAD.U32 R6, RZ, RZ, UR6 ;  /* 0x00000006ff067e24 */ /* 0x000fe2000f8e00ff */
[----:B-----5:R-:W-:Y:S01]  /*9330*/  MOV R11, UR5 ;  /* 0x00000005000b7c02 */ /* 0x020fe20008000f00 */
[----:B------:R-:W-:Y:S02]  /*9340*/  IMAD.U32 R10, RZ, RZ, UR4 ;  /* 0x00000004ff0a7e24 */ /* 0x000fe4000f8e00ff */
[----:B------:R-:W-:Y:S07]  /*9350*/  LEPC R20, `(.L_x_129) ;  /* 0x000000001014794e */ /* 0x000fee0000000000 */
[----:B-1-3--:R-:W-:Y:S05]  /*9360*/  CALL.ABS.NOINC R2 ;  /* 0x0000000002007343 */ /* 0x00afea0003c00000 */
.L_x_129:
[----:B------:R-:W-:Y:S05]  /*9370*/  WARPSYNC.ALL ;  /* 0x0000000000007948 */ /* 0x000fea0003800000 */
[----:B------:R-:W-:Y:S01]  /*9380*/  R2UR UR4, R71 ;  /* 0x00000000470472ca */ /* 0x000fe200000e0000 */
[----:B------:R-:W-:Y:S01]  /*9390*/  BSSY.RECONVERGENT B0, `(.L_x_130) ;  /* 0x000011f000007945 */ /* 0x000fe20003800200 */
[C---:B---3--:R-:W-:Y:S02]  /*93a0*/  PRMT R73, R92.reuse, 0x8880, RZ ;  /* 0x000088805c497816 */ /* 0x048fe400000000ff */
[C---:B------:R-:W-:Y:S02]  /*93b0*/  SHF.L.U32 R75, R92.reuse, 0x10, RZ ;  /* 0x000000105c4b7819 */ /* 0x040fe400000006ff */
[----:B------:R-:W-:Y:S02]  /*93c0*/  SHF.L.U32 R74, R92, 0x8, RZ ;  /* 0x000000085c4a7819 */ /* 0x000fe400000006ff */
[----:B------:R-:W-:Y:S02]  /*93d0*/  SHF.R.S32.HI R75, RZ, 0x18, R75 ;  /* 0x00000018ff4b7819 */ /* 0x000fe4000001144b */
[----:B------:R-:W-:Y:S02]  /*93e0*/  SHF.R.S32.HI R74, RZ, 0x18, R74 ;  /* 0x00000018ff4a7819 */ /* 0x000fe4000001144a */
[----:B------:R-:W-:Y:S01]  /*93f0*/  ISETP.NE.AND P0, PT, R154, RZ, PT ;  /* 0x000000ff9a00720c */ /* 0x000fe20003f05270 */
[----:B------:R-:W2:Y:S01]  /*9400*/  LDTM.x64 R4, tmem[UR4+0x80] ;  /* 0x00008004000479ee */ /* 0x000ea20008340000 */
[----:B------:R-:W-:Y:S01]  /*9410*/  ISETP.NE.AND P6, PT, R99, RZ, PT ;  /* 0x000000ff6300720c */ /* 0x000fe20003fc5270 */
[C---:B--2---:R-:W-:Y:S02]  /*9420*/  IMAD R0, R70.reuse, R4, RZ ;  /* 0x0000000446007224 */ /* 0x044fe400078e02ff */
[C---:B------:R-:W-:Y:S02]  /*9430*/  IMAD R3, R70.reuse, R6, RZ ;  /* 0x0000000646037224 */ /* 0x040fe400078e02ff */
[C---:B------:R-:W-:Y:S02]  /*9440*/  IMAD R4, R70.reuse, R8, RZ ;  /* 0x0000000846047224 */ /* 0x040fe400078e02ff */
[C---:B------:R-:W-:Y:S02]  /*9450*/  IMAD R6, R70.reuse, R10, RZ ;  /* 0x0000000a46067224 */ /* 0x040fe400078e02ff */
[C---:B------:R-:W-:Y:S02]  /*9460*/  IMAD R2, R70.reuse, R5, RZ ;  /* 0x0000000546027224 */ /* 0x040fe400078e02ff */
[C---:B------:R-:W-:Y:S02]  /*9470*/  IMAD R8, R70.reuse, R12, RZ ;  /* 0x0000000c46087224 */ /* 0x040fe400078e02ff */
[C---:B------:R-:W-:Y:S02]  /*9480*/  IMAD R10, R70.reuse, R14, RZ ;  /* 0x0000000e460a7224 */ /* 0x040fe400078e02ff */
[C---:B------:R-:W-:Y:S02]  /*9490*/  IMAD R5, R70.reuse, R9, RZ ;  /* 0x0000000946057224 */ /* 0x040fe400078e02ff */
[----:B------:R-:W-:Y:S01]  /*94a0*/  IMAD R0, R73, R72, R0 ;  /* 0x0000004849007224 */ /* 0x000fe200078e0200 */
[----:B------:R-:W-:Y:S01]  /*94b0*/  SHF.L.U32 R73, R93, 0x8, RZ ;  /* 0x000000085d497819 */ /* 0x000fe200000006ff */
[C---:B------:R-:W-:Y:S02]  /*94c0*/  IMAD R12, R70.reuse, R16, RZ ;  /* 0x00000010460c7224 */ /* 0x040fe400078e02ff */
[C---:B------:R-:W-:Y:S01]  /*94d0*/  IMAD R14, R70.reuse, R18, RZ ;  /* 0x00000012460e7224 */ /* 0x040fe200078e02ff */
[----:B------:R-:W-:Y:S01]  /*94e0*/  SHF.R.S32.HI R73, RZ, 0x18, R73 ;  /* 0x00000018ff497819 */ /* 0x000fe20000011449 */
[C---:B------:R-:W-:Y:S02]  /*94f0*/  IMAD R9, R70.reuse, R13, RZ ;  /* 0x0000000d46097224 */ /* 0x040fe400078e02ff */
[C---:B------:R-:W-:Y:S02]  /*9500*/  IMAD R16, R70.reuse, R20, RZ ;  /* 0x0000001446107224 */ /* 0x040fe400078e02ff */
[C---:B------:R-:W-:Y:S02]  /*9510*/  IMAD R18, R70.reuse, R22, RZ ;  /* 0x0000001646127224 */ /* 0x040fe400078e02ff */
[C---:B------:R-:W-:Y:S02]  /*9520*/  IMAD R13, R70.reuse, R17, RZ ;  /* 0x00000011460d7224 */ /* 0x040fe400078e02ff */
[C---:B------:R-:W-:Y:S02]  /*9530*/  IMAD R20, R70.reuse, R24, RZ ;  /* 0x0000001846147224 */ /* 0x040fe400078e02ff */
[C---:B------:R-:W-:Y:S02]  /*9540*/  IMAD R22, R70.reuse, R26, RZ ;  /* 0x0000001a46167224 */ /* 0x040fe400078e02ff */
[----:B------:R-:W-:Y:S02]  /*9550*/  IMAD R2, R75, R72, R2 ;  /* 0x000000484b027224 */ /* 0x000fe400078e0202 */
[C---:B------:R-:W-:Y:S02]  /*9560*/  IMAD R17, R70.reuse, R21, RZ ;  /* 0x0000001546117224 */ /* 0x040fe400078e02ff */
        /* <DEDUP_REMOVED lines=18> */
[C---:B------:R-:W-:Y:S01]  /*9690*/  IMAD R60, R70.reuse, R64, RZ ;  /* 0x00000040463c7224 */ /* 0x040fe200078e02ff */
[----:B------:R-:W-:Y:S01]  /*96a0*/  SHF.R.S32.HI R64, RZ, 0x18, R92 ;  /* 0x00000018ff407819 */ /* 0x000fe2000001145c */
[C---:B------:R-:W-:Y:S02]  /*96b0*/  IMAD R26, R70.reuse, R30, RZ ;  /* 0x0000001e461a7224 */ /* 0x040fe400078e02ff */
[C---:B------:R-:W-:Y:S02]  /*96c0*/  IMAD R30, R70.reuse, R34, RZ ;  /* 0x00000022461e7224 */ /* 0x040fe400078e02ff */
[C---:B------:R-:W-:Y:S02]  /*96d0*/  IMAD R57, R70.reuse, R61, RZ ;  /* 0x0000003d46397224 */ /* 0x040fe400078e02ff */
[C---:B------:R-:W-:Y:S01]  /*96e0*/  IMAD R61, R70.reuse, R65, RZ ;  /* 0x00000041463d7224 */ /* 0x040fe200078e02ff */
[C---:B------:R-:W-:Y:S01]  /*96f0*/  PRMT R65, R93.reuse, 0x8880, RZ ;  /* 0x000088805d417816 */ /* 0x040fe200000000ff */
[C---:B------:R-:W-:Y:S02]  /*9700*/  IMAD R34, R70.reuse, R38, RZ ;  /* 0x0000002646227224 */ /* 0x040fe400078e02ff */
[----:B------:R-:W-:Y:S02]  /*9710*/  IMAD R38, R70, R42, RZ ;  /* 0x0000002a46267224 */ /* 0x000fe400078e02ff */
[----:B------:R-:W-:Y:S01]  /*9720*/  IMAD R3, R74, R72, R3 ;  /* 0x000000484a037224 */ /* 0x000fe200078e0203 */
[----:B------:R-:W-:Y:S01]  /*9730*/  SHF.R.S32.HI R74, RZ, 0x18, R93 ;  /* 0x00000018ff4a7819 */ /* 0x000fe2000001145d */
[C---:B------:R-:W-:Y:S02]  /*9740*/  IMAD R42, R70.reuse, R46, RZ ;  /* 0x0000002e462a7224 */ /* 0x040fe400078e02ff */
[C---:B------:R-:W-:Y:S02]  /*9750*/  IMAD R46, R70.reuse, R50, RZ ;  /* 0x00000032462e7224 */ /* 0x040fe400078e02ff */
[C---:B------:R-:W-:Y:S02]  /*9760*/  IMAD R51, R70.reuse, R51, RZ ;  /* 0x0000003346337224 */ /* 0x040fe400078e02ff */
[C---:B------:R-:W-:Y:S02]  /*9770*/  IMAD R50, R70.reuse, R54, RZ ;  /* 0x0000003646327224 */ /* 0x040fe400078e02ff */
[C---:B------:R-:W-:Y:S02]  /*9780*/  IMAD R54, R70.reuse, R58, RZ ;  /* 0x0000003a46367224 */ /* 0x040fe400078e02ff */
[C---:B------:R-:W-:Y:S02]  /*9790*/  IMAD R58, R70.reuse, R62, RZ ;  /* 0x0000003e463a7224 */ /* 0x040fe400078e02ff */
[C---:B------:R-:W-:Y:S01]  /*97a0*/  IMAD R62, R70.reuse, R66, RZ ;  /* 0x00000042463e7224 */ /* 0x040fe200078e02ff */
[----:B------:R-:W-:Y:S01]  /*97b0*/  SHF.L.U32 R66, R93, 0x10, RZ ;  /* 0x000000105d427819 */ /* 0x000fe200000006ff */
[C---:B------:R-:W-:Y:S02]  /*97c0*/  IMAD R7, R70.reuse, R7, RZ ;  /* 0x0000000746077224 */ /* 0x040fe400078e02ff */
[----:B------:R-:W-:Y:S01]  /*97d0*/  IMAD R11, R70, R11, RZ ;  /* 0x0000000b460b7224 */ /* 0x000fe200078e02ff */
[----:B------:R-:W-:Y:S01]  /*97e0*/  SHF.R.S32.HI R66, RZ, 0x18, R66 ;  /* 0x00000018ff427819 */ /* 0x000fe20000011442 */
[-C--:B------:R-:W-:Y:S01]  /*97f0*/  IMAD R7, R64, R72.reuse, R7 ;  /* 0x0000004840077224 */ /* 0x080fe200078e0207 */
[C---:B------:R-:W-:Y:S01]  /*9800*/  PRMT R64, R94.reuse, 0x8880, RZ ;  /* 0x000088805e407816 */ /* 0x040fe200000000ff */
[-C--:B------:R-:W-:Y:S01]  /*9810*/  IMAD R4, R65, R72.reuse, R4 ;  /* 0x0000004841047224 */ /* 0x080fe200078e0204 */
[----:B------:R-:W-:Y:S01]  /*9820*/  SHF.L.U32 R65, R94, 0x10, RZ ;  /* 0x000000105e417819 */ /* 0x000fe200000006ff */
[-C--:B------:R-:W-:Y:S02]  /*9830*/  IMAD R5, R66, R72.reuse, R5 ;  /* 0x0000004842057224 */ /* 0x080fe400078e0205 */
[-C--:B------:R-:W-:Y:S01]  /*9840*/  IMAD R6, R73, R72.reuse, R6 ;  /* 0x0000004849067224 */ /* 0x080fe200078e0206 */
[----:B------:R-:W-:Y:S01]  /*9850*/  I2IP.S8.S32.SAT R73, R7, R3, RZ ;  /* 0x0000000307497239 */ /* 0x000fe200000014ff */
[----:B------:R-:W-:Y:S01]  /*9860*/  IMAD R11, R74, R72, R11 ;  /* 0x000000484a0b7224 */ /* 0x000fe200078e020b */
[----:B------:R-:W-:Y:S01]  /*9870*/  SHF.L.U32 R7, R94, 0x8, RZ ;  /* 0x000000085e077819 */ /* 0x000fe200000006ff */
[C---:B------:R-:W-:Y:S01]  /*9880*/  IMAD R15, R70.reuse, R15, RZ ;  /* 0x0000000f460f7224 */ /* 0x040fe200078e02ff */
[----:B------:R-:W-:Y:S01]  /*9890*/  MOV R3, R64 ;  /* 0x0000004000037202 */ /* 0x000fe20000000f00 */
[C---:B------:R-:W-:Y:S01]  /*98a0*/  IMAD R19, R70.reuse, R19, RZ ;  /* 0x0000001346137224 */ /* 0x040fe200078e02ff */
[----:B------:R-:W-:Y:S01]  /*98b0*/  I2IP.S8.S32.SAT R11, R11, R6, RZ ;  /* 0x000000060b0b7239 */ /* 0x000fe200000014ff */
[C---:B------:R-:W-:Y:S01]  /*98c0*/  IMAD R23, R70.reuse, R23, RZ ;  /* 0x0000001746177224 */ /* 0x040fe200078e02ff */
[----:B------:R-:W-:Y:S01]  /*98d0*/  SHF.R.S32.HI R6, RZ, 0x18, R65 ;  /* 0x00000018ff067819 */ /* 0x000fe20000011441 */
[----:B------:R-:W-:Y:S01]  /*98e0*/  IMAD R8, R3, R72, R8 ;  /* 0x0000004803087224 */ /* 0x000fe200078e0208 */
[----:B------:R-:W-:Y:S01]  /*98f0*/  SHF.R.S32.HI R7, RZ, 0x18, R7 ;  /* 0x00000018ff077819 */ /* 0x000fe20000011407 */
[----:B------:R-:W-:Y:S01]  /*9900*/  IMAD R27, R70, R27, RZ ;  /* 0x0000001b461b7224 */ /* 0x000fe200078e02ff */
[----:B-1----:R-:W-:Y:S01]  /*9910*/  I2IP.S8.S32.SAT R100, R2, R0, R73 ;  /* 0x0000000002647239 */ /* 0x002fe20000001449 */
[-C--:B------:R-:W-:Y:S01]  /*9920*/  IMAD R9, R6, R72.reuse, R9 ;  /* 0x0000004806097224 */ /* 0x080fe200078e0209 */
[----:B------:R-:W-:Y:S01]  /*9930*/  SHF.L.U32 R2, R95, 0x10, RZ ;  /* 0x000000105f027819 */ /* 0x000fe200000006ff */
[----:B------:R-:W-:Y:S01]  /*9940*/  IMAD R10, R7, R72, R10 ;  /* 0x00000048070a7224 */ /* 0x000fe200078e020a */
[----:B------:R-:W-:Y:S01]  /*9950*/  SHF.R.S32.HI R0, RZ, 0x18, R94 ;  /* 0x00000018ff007819 */ /* 0x000fe2000001145e */
[C---:B------:R-:W-:Y:S01]  /*9960*/  IMAD R31, R70.reuse, R31, RZ ;  /* 0x0000001f461f7224 */ /* 0x040fe200078e02ff */
[----:B------:R-:W-:Y:S01]  /*9970*/  I2IP.S8.S32.SAT R101, R5, R4, R11 ;  /* 0x0000000405657239 */ /* 0x000fe2000000140b */
[----:B------:R-:W-:Y:S01]  /*9980*/  IMAD R35, R70, R35, RZ ;  /* 0x0000002346237224 */ /* 0x000fe200078e02ff */
[C---:B------:R-:W-:Y:S01]  /*9990*/  PRMT R3, R95.reuse, 0x8880, RZ ;  /* 0x000088805f037816 */ /* 0x040fe200000000ff */
[-C--:B------:R-:W-:Y:S01]  /*99a0*/  IMAD R15, R0, R72.reuse, R15 ;  /* 0x00000048000f7224 */ /* 0x080fe200078e020f */
[----:B------:R-:W-:Y:S01]  /*99b0*/  SHF.L.U32 R5, R95, 0x8, RZ ;  /* 0x000000085f057819 */ /* 0x000fe200000006ff */
[C---:B------:R-:W-:Y:S01]  /*99c0*/  IMAD R39, R70.reuse, R39, RZ ;  /* 0x0000002746277224 */ /* 0x040fe200078e02ff */
[----:B------:R-:W-:Y:S01]  /*99d0*/  SHF.R.S32.HI R2, RZ, 0x18, R2 ;  /* 0x00000018ff027819 */ /* 0x000fe20000011402 */
[-C--:B------:R-:W-:Y:S01]  /*99e0*/  IMAD R12, R3, R72.reuse, R12 ;  /* 0x00000048030c7224 */ /* 0x080fe200078e020c */
[----:B------:R-:W-:Y:S01]  /*99f0*/  SHF.R.S32.HI R5, RZ, 0x18, R5 ;  /* 0x00000018ff057819 */ /* 0x000fe20000011405 */
[----:B------:R-:W-:Y:S01]  /*9a00*/  IMAD R43, R70, R43, RZ ;  /* 0x0000002b462b7224 */ /* 0x000fe200078e02ff */
[----:B------:R-:W-:Y:S01]  /*9a10*/  SHF.R.S32.HI R4, RZ, 0x18, R95 ;  /* 0x00000018ff047819 */ /* 0x000fe2000001145f */
[-C--:B------:R-:W-:Y:S01]  /*9a20*/  IMAD R13, R2, R72.reuse, R13 ;  /* 0x00000048020d7224 */ /* 0x080fe200078e020d */
[C---:B------:R-:W-:Y:S01]  /*9a30*/  SHF.L.U32 R0, R80.reuse, 0x10, RZ ;  /* 0x0000001050007819 */ /* 0x040fe200000006ff */
[-C--:B------:R-:W-:Y:S01]  /*9a40*/  IMAD R14, R5, R72.reuse, R14 ;  /* 0x00000048050e7224 */ /* 0x080fe200078e020e */
[C---:B------:R-:W-:Y:S01]  /*9a50*/  PRMT R3, R80.reuse, 0x8880, RZ ;  /* 0x0000888050037816 */ /* 0x040fe200000000ff */
[----:B------:R-:W-:Y:S01]  /*9a60*/  IMAD.SHL.U32 R2, R80, 0x100, RZ ;  /* 0x0000010050027824 */ /* 0x000fe200078e00ff */
[----:B------:R-:W-:Y:S01]  /*9a70*/  SHF.R.S32.HI R0, RZ, 0x18, R0 ;  /* 0x00000018ff007819 */ /* 0x000fe20000011400 */
[-C--:B------:R-:W-:Y:S01]  /*9a80*/  IMAD R19, R4, R72.reuse, R19 ;  /* 0x0000004804137224 */ /* 0x080fe200078e0213 */
[----:B------:R-:W-:Y:S01]  /*9a90*/  SHF.L.U32 R4, R81, 0x10, RZ ;  /* 0x0000001051047819 */ /* 0x000fe200000006ff */
[-C--:B------:R-:W-:Y:S01]  /*9aa0*/  IMAD R16, R3, R72.reuse, R16 ;  /* 0x0000004803107224 */ /* 0x080fe200078e0210 */
[----:B------:R-:W-:Y:S01]  /*9ab0*/  SHF.R.S32.HI R5, RZ, 0x18, R2 ;  /* 0x00000018ff057819 */ /* 0x000fe20000011402 */
[-C--:B------:R-:W-:Y:S01]  /*9ac0*/  IMAD R17, R0, R72.reuse, R17 ;  /* 0x0000004800117224 */ /* 0x080fe200078e0211 */
[----:B------:R-:W-:Y:S01]  /*9ad0*/  SHF.R.S32.HI R0, RZ, 0x18, R80 ;  /* 0x00000018ff007819 */ /* 0x000fe20000011450 */
[----:B------:R-:W-:Y:S01]  /*9ae0*/  IMAD R47, R70, R47, RZ ;  /* 0x0000002f462f7224 */ /* 0x000fe200078e02ff */
[----:B------:R-:W-:Y:S01]  /*9af0*/  PRMT R3, R81, 0x8880, RZ ;  /* 0x0000888051037816 */ /* 0x000fe200000000ff */
[-C--:B------:R-:W-:Y:S01]  /*9b00*/  IMAD R18, R5, R72.reuse, R18 ;  /* 0x0000004805127224 */ /* 0x080fe200078e0212 */
[----:B------:R-:W-:Y:S01]  /*9b10*/  SHF.L.U32 R2, R81, 0x8, RZ ;  /* 0x0000000851027819 */ /* 0x000fe200000006ff */
[-C--:B------:R-:W-:Y:S01]  /*9b20*/  IMAD R23, R0, R72.reuse, R23 ;  /* 0x0000004800177224 */ /* 0x080fe200078e0217 */
        /* <DEDUP_REMOVED lines=8> */
[----:B------:R-:W-:Y:S01]  /*9bb0*/  PRMT R3, R82, 0x8880, RZ ;  /* 0x0000888052037816 */ /* 0x000fe200000000ff */
        /* <DEDUP_REMOVED lines=9> */
[----:B------:R-:W-:Y:S01]  /*9c50*/  SHF.L.U32 R0, R83, 0x10, RZ ;  /* 0x0000001053007819 */ /* 0x000fe200000006ff */
[-C--:B------:R-:W-:Y:S01]  /*9c60*/  IMAD R26, R5, R72.reuse, R26 ;  /* 0x00000048051a7224 */ /* 0x080fe200078e021a */
[C---:B------:R-:W-:Y:S01]  /*9c70*/  PRMT R3, R83.reuse, 0x8880, RZ ;  /* 0x0000888053037816 */ /* 0x040fe200000000ff */
[-C--:B------:R-:W-:Y:S01]  /*9c80*/  IMAD R31, R2, R72.reuse, R31 ;  /* 0x00000048021f7224 */ /* 0x080fe200078e021f */
[----:B------:R-:W-:Y:S01]  /*9c90*/  SHF.L.U32 R2, R83, 0x8, RZ ;  /* 0x0000000853027819 */ /* 0x000fe200000006ff */
[----:B------:R-:W-:Y:S01]  /*9ca0*/  IMAD R67, R70, R67, RZ ;  /* 0x0000004346437224 */ /* 0x000fe200078e02ff */
[----:B------:R-:W-:Y:S01]  /*9cb0*/  SHF.R.S32.HI R0, RZ, 0x18, R0 ;  /* 0x00000018ff007819 */ /* 0x000fe20000011400 */
[-C--:B------:R-:W-:Y:S01]  /*9cc0*/  IMAD R28, R3, R72.reuse, R28 ;  /* 0x00000048031c7224 */ /* 0x080fe200078e021c */
[----:B------:R-:W-:Y:S02]  /*9cd0*/  SHF.R.S32.HI R5, RZ, 0x18, R2 ;  /* 0x00000018ff057819 */ /* 0x000fe40000011402 */
[----:B------:R-:W-:Y:S01]  /*9ce0*/  SHF.R.S32.HI R2, RZ, 0x18, R83 ;  /* 0x00000018ff027819 */ /* 0x000fe20000011453 */
[-C--:B------:R-:W-:Y:S01]  /*9cf0*/  IMAD R29, R0, R72.reuse, R29 ;  /* 0x00000048001d7224 */ /* 0x080fe200078e021d */
[C---:B------:R-:W-:Y:S01]  /*9d00*/  PRMT R3, R84.reuse, 0x8880, RZ ;  /* 0x0000888054037816 */ /* 0x040fe200000000ff */
[----:B------:R-:W-:Y:S01]  /*9d10*/  IMAD.U32 R0, R84, 0x10000, RZ ;  /* 0x0001000054007824 */ /* 0x000fe200078e00ff */
[----:B------:R-:W-:Y:S01]  /*9d20*/  SHF.L.U32 R4, R85, 0x10, RZ ;  /* 0x0000001055047819 */ /* 0x000fe200000006ff */
[----:B------:R-:W-:Y:S01]  /*9d30*/  IMAD R30, R5, R72, R30 ;  /* 0x00000048051e7224 */ /* 0x000fe200078e021e */
[----:B------:R-:W-:Y:S01]  /*9d40*/  I2IP.S8.S32.SAT R10, R15, R10, RZ ;  /* 0x0000000a0f0a7239 */ /* 0x000fe200000014ff */
[-C--:B------:R-:W-:Y:S01]  /*9d50*/  IMAD R35, R2, R72.reuse, R35 ;  /* 0x0000004802237224 */ /* 0x080fe200078e0223 */
[----:B------:R-:W-:Y:S01]  /*9d60*/  SHF.L.U32 R2, R84, 0x8, RZ ;  /* 0x0000000854027819 */ /* 0x000fe200000006ff */
[-C--:B------:R-:W-:Y:S01]  /*9d70*/  IMAD R32, R3, R72.reuse, R32 ;  /* 0x0000004803207224 */ /* 0x080fe200078e0220 */
[----:B------:R-:W-:Y:S02]  /*9d80*/  SHF.R.S32.HI R0, RZ, 0x18, R0 ;  /* 0x00000018ff007819 */ /* 0x000fe40000011400 */
[----:B------:R-:W-:Y:S02]  /*9d90*/  SHF.R.S32.HI R5, RZ, 0x18, R2 ;  /* 0x00000018ff057819 */ /* 0x000fe40000011402 */
[----:B------:R-:W-:Y:S01]  /*9da0*/  PRMT R3, R85, 0x8880, RZ ;  /* 0x0000888055037816 */ /* 0x000fe200000000ff */
[-C--:B------:R-:W-:Y:S01]  /*9db0*/  IMAD R33, R0, R72.reuse, R33 ;  /* 0x0000004800217224 */ /* 0x080fe200078e0221 */
[----:B------:R-:W-:Y:S01]  /*9dc0*/  SHF.R.S32.HI R0, RZ, 0x18, R84 ;  /* 0x00000018ff007819 */ /* 0x000fe20000011454 */
[----:B------:R-:W-:Y:S01]  /*9dd0*/  IMAD R34, R5, R72, R34 ;  /* 0x0000004805227224 */ /* 0x000fe200078e0222 */
[----:B------:R-:W-:Y:S02]  /*9de0*/  SHF.L.U32 R2, R85, 0x8, RZ ;  /* 0x0000000855027819 */ /* 0x000fe400000006ff */
[----:B------:R-:W-:Y:S01]  /*9df0*/  I2IP.S8.S32.SAT R14, R19, R14, RZ ;  /* 0x0000000e130e7239 */ /* 0x000fe200000014ff */
[-C--:B------:R-:W-:Y:S01]  /*9e00*/  IMAD R39, R0, R72.reuse, R39 ;  /* 0x0000004800277224 */ /* 0x080fe200078e0227 */
[----:B------:R-:W-:Y:S01]  /*9e10*/  SHF.R.S32.HI R0, RZ, 0x18, R4 ;  /* 0x00000018ff007819 */ /* 0x000fe20000011404 */
[-C--:B------:R-:W-:Y:S01]  /*9e20*/  IMAD R36, R3, R72.reuse, R36 ;  /* 0x0000004803247224 */ /* 0x080fe200078e0224 */
[----:B------:R-:W-:Y:S02]  /*9e30*/  SHF.R.S32.HI R5, RZ, 0x18, R2 ;  /* 0x00000018ff057819 */ /* 0x000fe40000011402 */
[----:B------:R-:W-:Y:S01]  /*9e40*/  SHF.L.U32 R2, R86, 0x10, RZ ;  /* 0x0000001056027819 */ /* 0x000fe200000006ff */
[-C--:B------:R-:W-:Y:S01]  /*9e50*/  IMAD R37, R0, R72.reuse, R37 ;  /* 0x0000004800257224 */ /* 0x080fe200078e0225 */
[----:B------:R-:W-:Y:S01]  /*9e60*/  SHF.R.S32.HI R0, RZ, 0x18, R85 ;  /* 0x00000018ff007819 */ /* 0x000fe20000011455 */
[-C--:B------:R-:W-:Y:S01]  /*9e70*/  IMAD R38, R5, R72.reuse, R38 ;  /* 0x0000004805267224 */ /* 0x080fe200078e0226 */
[C---:B------:R-:W-:Y:S02]  /*9e80*/  PRMT R3, R86.reuse, 0x8880, RZ ;  /* 0x0000888056037816 */ /* 0x040fe400000000ff */
[----:B------:R-:W-:Y:S01]  /*9e90*/  SHF.L.U32 R5, R86, 0x8, RZ ;  /* 0x0000000856057819 */ /* 0x000fe200000006ff */
[-C--:B------:R-:W-:Y:S01]  /*9ea0*/  IMAD R43, R0, R72.reuse, R43 ;  /* 0x00000048002b7224 */ /* 0x080fe200078e022b */
[----:B------:R-:W-:Y:S01]  /*9eb0*/  SHF.R.S32.HI R2, RZ, 0x18, R2 ;  /* 0x00000018ff027819 */ /* 0x000fe20000011402 */
[-C--:B------:R-:W-:Y:S01]  /*9ec0*/  IMAD R40, R3, R72.reuse, R40 ;  /* 0x0000004803287224 */ /* 0x080fe200078e0228 */
[----:B------:R-:W-:Y:S02]  /*9ed0*/  SHF.R.S32.HI R5, RZ, 0x18, R5 ;  /* 0x00000018ff057819 */ /* 0x000fe40000011405 */
[----:B------:R-:W-:Y:S01]  /*9ee0*/  SHF.R.S32.HI R4, RZ, 0x18, R86 ;  /* 0x00000018ff047819 */ /* 0x000fe20000011456 */
[-C--:B------:R-:W-:Y:S01]  /*9ef0*/  IMAD R41, R2, R72.reuse, R41 ;  /* 0x0000004802297224 */ /* 0x080fe200078e0229 */
[----:B------:R-:W-:Y:S01]  /*9f00*/  SHF.L.U32 R0, R87, 0x10, RZ ;  /* 0x0000001057007819 */ /* 0x000fe200000006ff */
[-C--:B------:R-:W-:Y:S01]  /*9f10*/  IMAD R42, R5, R72.reuse, R42 ;  /* 0x00000048052a7224 */ /* 0x080fe200078e022a */
[C---:B------:R-:W-:Y:S01]  /*9f20*/  PRMT R3, R87.reuse, 0x8880, RZ ;  /* 0x0000888057037816 */ /* 0x040fe200000000ff */
[-C--:B------:R-:W-:Y:S01]  /*9f30*/  IMAD R47, R4, R72.reuse, R47 ;  /* 0x00000048042f7224 */ /* 0x080fe200078e022f */
[----:B------:R-:W-:Y:S02]  /*9f40*/  SHF.L.U32 R2, R87, 0x8, RZ ;  /* 0x0000000857027819 */ /* 0x000fe400000006ff */
[----:B------:R-:W-:Y:S01]  /*9f50*/  SHF.R.S32.HI R0, RZ, 0x18, R0 ;  /* 0x00000018ff007819 */ /* 0x000fe20000011400 */
[-C--:B------:R-:W-:Y:S01]  /*9f60*/  IMAD R44, R3, R72.reuse, R44 ;  /* 0x00000048032c7224 */ /* 0x080fe200078e022c */
[----:B------:R-:W-:Y:S02]  /*9f70*/  SHF.R.S32.HI R5, RZ, 0x18, R2 ;  /* 0x00000018ff057819 */ /* 0x000fe40000011402 */
[----:B------:R-:W-:Y:S01]  /*9f80*/  SHF.R.S32.HI R2, RZ, 0x18, R87 ;  /* 0x00000018ff027819 */ /* 0x000fe20000011457 */
[-C--:B------:R-:W-:Y:S01]  /*9f90*/  IMAD R45, R0, R72.reuse, R45 ;  /* 0x00000048002d7224 */ /* 0x080fe200078e022d */
[----:B------:R-:W-:Y:S01]  /*9fa0*/  PRMT R3, R88, 0x8880, RZ ;  /* 0x0000888058037816 */ /* 0x000fe200000000ff */
[-C--:B------:R-:W-:Y:S01]  /*9fb0*/  IMAD R46, R5, R72.reuse, R46 ;  /* 0x00000048052e7224 */ /* 0x080fe200078e022e */
[C---:B------:R-:W-:Y:S01]  /*9fc0*/  SHF.L.U32 R4, R89.reuse, 0x10, RZ ;  /* 0x0000001059047819 */ /* 0x040fe200000006ff */
[-C--:B------:R-:W-:Y:S01]  /*9fd0*/  IMAD R51, R2, R72.reuse, R51 ;  /* 0x0000004802337224 */ /* 0x080fe200078e0233 */
[----:B------:R-:W-:Y:S01]  /*9fe0*/  SHF.R.S32.HI R2, RZ, 0x18, R88 ;  /* 0x00000018ff027819 */ /* 0x000fe20000011458 */
[C---:B------:R-:W-:Y:S01]  /*9ff0*/  IMAD.U32 R0, R88.reuse, 0x10000, RZ ;  /* 0x0001000058007824 */ /* 0x040fe200078e00ff */
[----:B------:R-:W-:Y:S01]  /*a000*/  PRMT R5, R89, 0x8880, RZ ;  /* 0x0000888059057816 */ /* 0x000fe200000000ff */
[-C--:B------:R-:W-:Y:S01]  /*a010*/  IMAD R48, R3, R72.reuse, R48 ;  /* 0x0000004803307224 */ /* 0x080fe200078e0230 */
[----:B------:R-:W-:Y:S02]  /*a020*/  SHF.L.U32 R3, R88, 0x8, RZ ;  /* 0x0000000858037819 */ /* 0x000fe400000006ff */
[----:B------:R-:W-:Y:S02]  /*a030*/  SHF.R.S32.HI R0, RZ, 0x18, R0 ;  /* 0x00000018ff007819 */ /* 0x000fe40000011400 */
[----:B------:R-:W-:Y:S02]  /*a040*/  SHF.R.S32.HI R3, RZ, 0x18, R3 ;  /* 0x00000018ff037819 */ /* 0x000fe40000011403 */
[----:B------:R-:W-:Y:S01]  /*a050*/  SHF.R.S32.HI R4, RZ, 0x18, R4 ;  /* 0x00000018ff047819 */ /* 0x000fe20000011404 */
[-C--:B------:R-:W-:Y:S01]  /*a060*/  IMAD R49, R0, R72.reuse, R49 ;  /* 0x0000004800317224 */ /* 0x080fe200078e0231 */
[----:B------:R-:W-:Y:S01]  /*a070*/  SHF.R.S32.HI R0, RZ, 0x18, R89 ;  /* 0x00000018ff007819 */ /* 0x000fe20000011459 */
[-C--:B------:R-:W-:Y:S01]  /*a080*/  IMAD R50, R3, R72.reuse, R50 ;  /* 0x0000004803327224 */ /* 0x080fe200078e0232 */
[----:B------:R-:W-:Y:S01]  /*a090*/  SHF.L.U32 R3, R89, 0x8, RZ ;  /* 0x0000000859037819 */ /* 0x000fe200000006ff */
[-C--:B------:R-:W-:Y:S01]  /*a0a0*/  IMAD R55, R2, R72.reuse, R55 ;  /* 0x0000004802377224 */ /* 0x080fe200078e0237 */
        /* <DEDUP_REMOVED lines=8> */
[----:B------:R-:W-:Y:S01]  /*a130*/  IMAD R59, R0, R72, R59 ;  /* 0x00000048003b7224 */ /* 0x000fe200078e023b */
[----:B------:R-:W-:Y:S01]  /*a140*/  I2IP.S8.S32.SAT R18, R23, R18, RZ ;  /* 0x0000001217127239 */ /* 0x000fe200000014ff */
[----:B------:R-:W-:Y:S01]  /*a150*/  IMAD R56, R5, R72, R56 ;  /* 0x0000004805387224 */ /* 0x000fe200078e0238 */
[----:B------:R-:W-:Y:S01]  /*a160*/  I2IP.S8.S32.SAT R102, R9, R8, R10 ;  /* 0x0000000809667239 */ /* 0x000fe2000000140a */
[----:B------:R-:W-:Y:S01]  /*a170*/  IMAD R57, R2, R72, R57 ;  /* 0x0000004802397224 */ /* 0x000fe200078e0239 */
[----:B------:R-:W-:Y:S02]  /*a180*/  I2IP.S8.S32.SAT R103, R13, R12, R14 ;  /* 0x0000000c0d677239 */ /* 0x000fe4000000140e */
[----:B------:R-:W-:Y:S02]  /*a190*/  SHF.R.S32.HI R7, RZ, 0x18, R7 ;  /* 0x00000018ff077819 */ /* 0x000fe40000011407 */
[----:B------:R-:W-:Y:S01]  /*a1a0*/  SHF.L.U32 R2, R91, 0x10, RZ ;  /* 0x000000105b027819 */ /* 0x000fe200000006ff */
[----:B------:R1:W-:Y:S01]  /*a1b0*/  STS.128 [R135+UR44+0x8200], R100 ;  /* 0x0082006487007988 */ /* 0x0003e20008000c2c */
[----:B------:R-:W-:Y:S01]  /*a1c0*/  SHF.R.S32.HI R0, RZ, 0x18, R90 ;  /* 0x00000018ff007819 */ /* 0x000fe2000001145a */
[----:B------:R-:W-:Y:S01]  /*a1d0*/  IMAD R58, R7, R72, R58 ;  /* 0x00000048073a7224 */ /* 0x000fe200078e023a */
[----:B------:R-:W-:Y:S02]  /*a1e0*/  I2IP.S8.S32.SAT R16, R17, R16, R18 ;  /* 0x0000001011107239 */ /* 0x000fe40000001412 */
[----:B------:R-:W-:Y:S01]  /*a1f0*/  I2IP.S8.S32.SAT R17, R27, R22, RZ ;  /* 0x000000161b117239 */ /* 0x000fe200000014ff */
[----:B------:R-:W-:Y:S01]  /*a200*/  IMAD R63, R0, R72, R63 ;  /* 0x00000048003f7224 */ /* 0x000fe200078e023f */
[----:B------:R-:W-:Y:S02]  /*a210*/  I2IP.S8.S32.SAT R18, R31, R26, RZ ;  /* 0x0000001a1f127239 */ /* 0x000fe400000014ff */
[----:B------:R-:W-:Y:S02]  /*a220*/  I2IP.S8.S32.SAT R19, R35, R30, RZ ;  /* 0x0000001e23137239 */ /* 0x000fe400000014ff */
[C---:B------:R-:W-:Y:S02]  /*a230*/  PRMT R3, R91.reuse, 0x8880, RZ ;  /* 0x000088805b037816 */ /* 0x040fe400000000ff */
[----:B------:R-:W-:Y:S02]  /*a240*/  SHF.L.U32 R5, R91, 0x8, RZ ;  /* 0x000000085b057819 */ /* 0x000fe400000006ff */
[----:B------:R-:W-:Y:S01]  /*a250*/  SHF.R.S32.HI R2, RZ, 0x18, R2 ;  /* 0x00000018ff027819 */ /* 0x000fe20000011402 */
[----:B------:R-:W-:Y:S01]  /*a260*/  IMAD R60, R3, R72, R60 ;  /* 0x00000048033c7224 */ /* 0x000fe200078e023c */
[----:B------:R-:W-:Y:S02]  /*a270*/  I2IP.S8.S32.SAT R17, R21, R20, R17 ;  /* 0x0000001415117239 */ /* 0x000fe40000001411 */
[----:B------:R-:W-:Y:S01]  /*a280*/  I2IP.S8.S32.SAT R18, R25, R24, R18 ;  /* 0x0000001819127239 */ /* 0x000fe20000001412 */
[----:B------:R-:W-:Y:S01]  /*a290*/  IMAD R61, R2, R72, R61 ;  /* 0x00000048023d7224 */ /* 0x000fe200078e023d */
[----:B------:R-:W-:Y:S02]  /*a2a0*/  I2IP.S8.S32.SAT R19, R29, R28, R19 ;  /* 0x0000001c1d137239 */ /* 0x000fe40000001413 */
[----:B------:R-:W-:Y:S02]  /*a2b0*/  SHF.R.S32.HI R5, RZ, 0x18, R5 ;  /* 0x00000018ff057819 */ /* 0x000fe40000011405 */
[----:B------:R-:W-:Y:S01]  /*a2c0*/  SHF.R.S32.HI R4, RZ, 0x18, R91 ;  /* 0x00000018ff047819 */ /* 0x000fe2000001145b */
[----:B------:R1:W-:Y:S01]  /*a2d0*/  STS.128 [R158+0x8200], R16 ;  /* 0x008200109e007388 */ /* 0x0003e20000000c00 */
[----:B------:R-:W-:Y:S01]  /*a2e0*/  I2IP.S8.S32.SAT R34, R39, R34, RZ ;  /* 0x0000002227227239 */ /* 0x000fe200000014ff */
[----:B------:R-:W-:Y:S01]  /*a2f0*/  IMAD R62, R5, R72, R62 ;  /* 0x00000048053e7224 */ /* 0x000fe200078e023e */
[----:B------:R-:W-:Y:S01]  /*a300*/  I2IP.S8.S32.SAT R38, R43, R38, RZ ;  /* 0x000000262b267239 */ /* 0x000fe200000014ff */
[----:B------:R-:W-:Y:S01]  /*a310*/  IMAD R67, R4, R72, R67 ;  /* 0x0000004804437224 */ /* 0x000fe200078e0243 */
[----:B------:R-:W-:Y:S02]  /*a320*/  I2IP.S8.S32.SAT R42, R47, R42, RZ ;  /* 0x0000002a2f2a7239 */ /* 0x000fe400000014ff */
[----:B------:R-:W-:Y:S02]  /*a330*/  I2IP.S8.S32.SAT R35, R51, R46, RZ ;  /* 0x0000002e33237239 */ /* 0x000fe400000014ff */
[----:B------:R-:W-:Y:S02]  /*a340*/  I2IP.S8.S32.SAT R32, R33, R32, R34 ;  /* 0x0000002021207239 */ /* 0x000fe40000001422 */
[----:B------:R-:W-:Y:S02]  /*a350*/  I2IP.S8.S32.SAT R33, R37, R36, R38 ;  /* 0x0000002425217239 */ /* 0x000fe40000001426 */
[----:B------:R-:W-:Y:S02]  /*a360*/  I2IP.S8.S32.SAT R34, R41, R40, R42 ;  /* 0x0000002829227239 */ /* 0x000fe4000000142a */
[----:B------:R-:W-:Y:S02]  /*a370*/  I2IP.S8.S32.SAT R35, R45, R44, R35 ;  /* 0x0000002c2d237239 */ /* 0x000fe40000001423 */
[----:B------:R-:W-:Y:S02]  /*a380*/  I2IP.S8.S32.SAT R50, R55, R50, RZ ;  /* 0x0000003237327239 */ /* 0x000fe400000014ff */
[----:B------:R-:W-:Y:S01]  /*a390*/  I2IP.S8.S32.SAT R54, R59, R54, RZ ;  /* 0x000000363b367239 */ /* 0x000fe200000014ff */
[----:B------:R1:W-:Y:S01]  /*a3a0*/  STS.128 [R157+0x8200], R32 ;  /* 0x008200209d007388 */ /* 0x0003e20000000c00 */
[----:B------:R-:W-:Y:S02]  /*a3b0*/  I2IP.S8.S32.SAT R58, R63, R58, RZ ;  /* 0x0000003a3f3a7239 */ /* 0x000fe400000014ff */
[----:B------:R-:W-:Y:S02]  /*a3c0*/  I2IP.S8.S32.SAT R62, R67, R62, RZ ;  /* 0x0000003e433e7239 */ /* 0x000fe400000014ff */
[----:B------:R-:W-:Y:S02]  /*a3d0*/  I2IP.S8.S32.SAT R48, R49, R48, R50 ;  /* 0x0000003031307239 */ /* 0x000fe40000001432 */
[----:B------:R-:W-:Y:S02]  /*a3e0*/  I2IP.S8.S32.SAT R49, R53, R52, R54 ;  /* 0x0000003435317239 */ /* 0x000fe40000001436 */
[----:B------:R-:W-:Y:S02]  /*a3f0*/  I2IP.S8.S32.SAT R50, R57, R56, R58 ;  /* 0x0000003839327239 */ /* 0x000fe4000000143a */
[----:B------:R-:W-:Y:S02]  /*a400*/  I2IP.S8.S32.SAT R51, R61, R60, R62 ;  /* 0x0000003c3d337239 */ /* 0x000fe4000000143e */
[----:B------:R-:W-:Y:S02]  /*a410*/  LEA R0, R148, UR44, 0x3 ;  /* 0x0000002c94007c11 */ /* 0x000fe4000f8e18ff */
[----:B------:R-:W-:Y:S01]  /*a420*/  @P6 SHF.L.U32 R3, R146, 0x1f, RZ ;  /* 0x0000001f92036819 */ /* 0x000fe200000006ff */
        /* <DEDUP_REMOVED lines=9> */
[----:B------:R-:W-:Y:S02]  /*a4c0*/  UIADD3 UR4, UPT, UPT, UR44, 0x8200, URZ ;  /* 0x000082002c047890 */ /* 0x000fe4000fffe0ff */
[----:B------:R-:W-:Y:S01]  /*a4d0*/  UIADD3 UR9, UPT, UPT, UR49, 0x80, URZ ;  /* 0x0000008031097890 */ /* 0x000fe2000fffe0ff */
[----:B------:R-:W-:Y:S01]  /*a4e0*/  UMOV UR10, UR50 ;  /* 0x00000032000a7c82 */ /* 0x000fe20008000000 */
[----:B------:R-:W-:Y:S02]  /*a4f0*/  UMOV UR11, UR36 ;  /* 0x00000024000b7c82 */ /* 0x000fe40008000000 */
        /* <DEDUP_REMOVED lines=8> */
.L_x_131:
[----:B------:R-:W-:Y:S05]  /*a580*/  BSYNC.RECONVERGENT B0 ;  /* 0x0000000000007941 */ /* 0x000fea0003800200 */
.L_x_130:
        /* <DEDUP_REMOVED lines=16> */
.L_x_135:
[----:B------:R-:W-:Y:S05]  /*a690*/  BSYNC B0 ;  /* 0x0000000000007941 */ /* 0x000fea0003800000 */
.L_x_134:
        /* <DEDUP_REMOVED lines=20> */
.L_x_133:
[----:B------:R-:W-:Y:S05]  /*a7e0*/  BSYNC B1 ;  /* 0x0000000000017941 */ /* 0x000fea0003800000 */
.L_x_132:
[----:B--2---:R-:W-:Y:S05]  /*a7f0*/  VIADD R0, R71, 0xc0 ;  /* 0x000000c047007836 */ /* 0x004fea0000000000 */
        /* <DEDUP_REMOVED lines=9> */
[----:B------:R-:W5:Y:S01]  /*a890*/  LDCU.64 UR6, c[0x4][0x80] ;  /* 0x01001000ff0677ac */ /* 0x000f620008000a00 */
[----:B------:R-:W1:Y:S01]  /*a8a0*/  LDC.64 R2, c[0x4][R3] ;  /* 0x0100000003027b82 */ /* 0x000e620000000a00 */
[----:B------:R-:W3:Y:S01]  /*a8b0*/  LDCU.64 UR4, c[0x4][0x18] ;  /* 0x01000300ff0477ac */ /* 0x000ee20008000a00 */
[----:B--2---:R-:W-:Y:S01]  /*a8c0*/  MOV R5, UR9 ;  /* 0x0000000900057c02 */ /* 0x004fe20008000f00 */
[----:B------:R-:W-:Y:S01]  /*a8d0*/  IMAD.U32 R4, RZ, RZ, UR8 ;  /* 0x00000008ff047e24 */ /* 0x000fe2000f8e00ff */
[----:B-----5:R-:W-:Y:S01]  /*a8e0*/  MOV R7, UR7 ;  /* 0x0000000700077c02 */ /* 0x020fe20008000f00 */
[----:B------:R-:W-:Y:S01]  /*a8f0*/  IMAD.U32 R6, RZ, RZ, UR6 ;  /* 0x00000006ff067e24 */ /* 0x000fe2000f8e00ff */
[----:B---3--:R-:W-:Y:S01]  /*a900*/  MOV R11, UR5 ;  /* 0x00000005000b7c02 */ /* 0x008fe20008000f00 */
[----:B------:R-:W-:Y:S02]  /*a910*/  IMAD.U32 R10, RZ, RZ, UR4 ;  /* 0x00000004ff0a7e24 */ /* 0x000fe4000f8e00ff */
[----:B------:R-:W-:Y:S07]  /*a920*/  LEPC R20, `(.L_x_137) ;  /* 0x000000001014794e */ /* 0x000fee0000000000 */
[----:B-1--4-:R-:W-:Y:S05]  /*a930*/  CALL.ABS.NOINC R2 ;  /* 0x0000000002007343 */ /* 0x012fea0003c00000 */
.L_x_137:
[----:B------:R-:W-:Y:S01]  /*a940*/  ISETP.NE.AND P0, PT, R154, RZ, PT ;  /* 0x000000ff9a00720c */ /* 0x000fe20003f05270 */
[----:B------:R-:W-:Y:S05]  /*a950*/  WARPSYNC.ALL ;  /* 0x0000000000007948 */ /* 0x000fea0003800000 */
[----:B---3--:R-:W-:Y:S01]  /*a960*/  IMAD.U32 R131, R94, 0x10000, RZ ;  /* 0x000100005e837824 */ /* 0x008fe200078e00ff */
[----:B------:R-:W-:Y:S01]  /*a970*/  R2UR UR4, R71 ;  /* 0x00000000470472ca */ /* 0x000fe200000e0000 */
[----:B----4-:R-:W-:Y:S01]  /*a980*/  IMAD.U32 R125, R80, 0x10000, RZ ;  /* 0x00010000507d7824 */ /* 0x010fe200078e00ff */
[C---:B------:R-:W-:Y:S01]  /*a990*/  SHF.L.U32 R0, R92.reuse, 0x10, RZ ;  /* 0x000000105c007819 */ /* 0x040fe200000006ff */
[----:B-1----:R-:W-:Y:S01]  /*a9a0*/  IMAD.U32 R110, R85, 0x10000, RZ ;  /* 0x00010000556e7824 */ /* 0x002fe200078e00ff */
[----:B------:R-:W-:Y:S01]  /*a9b0*/  PRMT R3, R92, 0x8880, RZ ;  /* 0x000088805c037816 */ /* 0x000fe200000000ff */
[----:B------:R-:W-:Y:S01]  /*a9c0*/  IMAD.SHL.U32 R118, R82, 0x100, RZ ;  /* 0x0000010052767824 */ /* 0x000fe200078e00ff */
[----:B------:R-:W-:Y:S01]  /*a9d0*/  SHF.L.U32 R73, R92, 0x8, RZ ;  /* 0x000000085c497819 */ /* 0x000fe200000006ff */
[----:B------:R-:W-:Y:S01]  /*a9e0*/  IMAD.SHL.U32 R103, R87, 0x100, RZ ;  /* 0x0000010057677824 */ /* 0x000fe200078e00ff */
[----:B------:R-:W-:Y:S01]  /*a9f0*/  SHF.R.S32.HI R0, RZ, 0x18, R0 ;  /* 0x00000018ff007819 */ /* 0x000fe20000011400 */
[----:B------:R-:W-:Y:S01]  /*aa00*/  BSSY.RECONVERGENT B0, `(.L_x_138) ;  /* 0x0000123000007945 */ /* 0x000fe20003800200 */
[----:B------:R-:W-:Y:S02]  /*aa10*/  SHF.R.S32.HI R73, RZ, 0x18, R73 ;  /* 0x00000018ff497819 */ /* 0x000fe40000011449 */
[----:B------:R-:W-:Y:S01]  /*aa20*/  R2UR UR5, R78 ;  /* 0x000000004e0572ca */ /* 0x000fe200000e0000 */
[----:B------:R-:W1:Y:S01]  /*aa30*/  LDTM.x64 R4, tmem[UR4+0xc0] ;  /* 0x0000c004000479ee */ /* 0x000e620008340000 */
[----:B------:R-:W-:Y:S01]  /*aa40*/  NOP ;  /* 0x0000000000007918 */ /* 0x000fe20000000000 */
[----:B------:R-:W-:Y:S02]  /*aa50*/  SHF.R.S32.HI R2, RZ, 0x18, R92 ;  /* 0x00000018ff027819 */ /* 0x000fe4000001145c */
[C---:B------:R-:W-:Y:S02]  /*aa60*/  PRMT R134, R93.reuse, 0x8880, RZ ;  /* 0x000088805d867816 */ /* 0x040fe400000000ff */
[----:B------:R-:W-:Y:S02]  /*aa70*/  SHF.L.U32 R74, R93, 0x10, RZ ;  /* 0x000000105d4a7819 */ /* 0x000fe400000006ff */
[----:B------:R-:W-:Y:S02]  /*aa80*/  PRMT R132, R94, 0x8880, RZ ;  /* 0x000088805e847816 */ /* 0x000fe400000000ff */
[----:B------:R-:W-:Y:S02]  /*aa90*/  SHF.R.S32.HI R74, RZ, 0x18, R74 ;  /* 0x00000018ff4a7819 */ /* 0x000fe4000001144a */
[----:B------:R-:W-:Y:S01]  /*aaa0*/  UIADD3 UR4, UPT, UPT, UR5, 0x160, URZ ;  /* 0x0000016005047890 */ /* 0x000fe2000fffe0ff */
[----:B------:R-:W-:Y:S02]  /*aab0*/  SHF.R.S32.HI R75, RZ, 0x18, R93 ;  /* 0x00000018ff4b7819 */ /* 0x000fe4000001145d */
[C---:B------:R-:W-:Y:S01]  /*aac0*/  PRMT R129, R95.reuse, 0x8880, RZ ;  /* 0x000088805f817816 */ /* 0x040fe200000000ff */
[----:B------:R-:W-:Y:S01]  /*aad0*/  UPRMT UR4, UR45, 0x654, UR4 ;  /* 0x000006542d047896 */ /* 0x000fe20008000004 */
[----:B------:R-:W-:Y:S02]  /*aae0*/  SHF.R.S32.HI R76, RZ, 0x18, R94 ;  /* 0x00000018ff4c7819 */ /* 0x000fe4000001145e */
[----:B------:R-:W-:Y:S02]  /*aaf0*/  SHF.L.U32 R128, R95, 0x10, RZ ;  /* 0x000000105f807819 */ /* 0x000fe400000006ff */
[----:B------:R-:W-:Y:S02]  /*ab00*/  PRMT R126, R80, 0x8880, RZ ;  /* 0x00008880507e7816 */ /* 0x000fe400000000ff */
[----:B------:R-:W-:Y:S01]  /*ab10*/  SHF.R.S32.HI R77, RZ, 0x18, R95 ;  /* 0x00000018ff4d7819 */ /* 0x000fe2000001145f */
[C---:B-1----:R-:W-:Y:S01]  /*ab20*/  IMAD R4, R70.reuse, R4, RZ ;  /* 0x0000000446047224 */ /* 0x042fe200078e02ff */
[----:B------:R-:W-:Y:S01]  /*ab30*/  SYNCS.ARRIVE.TRANS64.RED.A1T0 RZ, [UR4], RZ ;  /* 0x000000ffffff79a7 */ /* 0x000fe20008100404 */
[C---:B------:R-:W-:Y:S01]  /*ab40*/  IMAD R5, R70.reuse, R5, RZ ;  /* 0x0000000546057224 */ /* 0x040fe200078e02ff */
[----:B------:R-:W-:Y:S01]  /*ab50*/  PRMT R123, R81, 0x8880, RZ ;  /* 0x00008880517b7816 */ /* 0x000fe200000000ff */
[C---:B------:R-:W-:Y:S01]  /*ab60*/  IMAD R6, R70.reuse, R6, RZ ;  /* 0x0000000646067224 */ /* 0x040fe200078e02ff */
[----:B------:R-:W-:Y:S01]  /*ab70*/  SHF.R.S32.HI R78, RZ, 0x18, R80 ;  /* 0x00000018ff4e7819 */ /* 0x000fe20000011450 */
[-C--:B------:R-:W-:Y:S01]  /*ab80*/  IMAD R4, R3, R72.reuse, R4 ;  /* 0x0000004803047224 */ /* 0x080fe200078e0204 */
[----:B------:R-:W-:Y:S01]  /*ab90*/  SHF.L.U32 R122, R81, 0x10, RZ ;  /* 0x00000010517a7819 */ /* 0x000fe200000006ff */
[----:B------:R-:W-:Y:S01]  /*aba0*/  IMAD R7, R70, R7, RZ ;  /* 0x0000000746077224 */ /* 0x000fe200078e02ff */
[----:B------:R-:W-:Y:S01]  /*abb0*/  PRMT R120, R82, 0x8880, RZ ;  /* 0x0000888052787816 */ /* 0x000fe200000000ff */
[-C--:B------:R-:W-:Y:S01]  /*abc0*/  IMAD R5, R0, R72.reuse, R5 ;  /* 0x0000004800057224 */ /* 0x080fe200078e0205 */
[----:B------:R-:W-:Y:S01]  /*abd0*/  SHF.R.S32.HI R79, RZ, 0x18, R81 ;  /* 0x00000018ff4f7819 */ /* 0x000fe20000011451 */
[----:B------:R-:W-:Y:S01]  /*abe0*/  IMAD R6, R73, R72, R6 ;  /* 0x0000004849067224 */ /* 0x000fe200078e0206 */
[----:B------:R-:W-:Y:S01]  /*abf0*/  MOV R73, R134 ;  /* 0x0000008600497202 */ /* 0x000fe20000000f00 */
[----:B------:R-:W-:Y:S01]  /*ac00*/  IMAD R7, R2, R72, R7 ;  /* 0x0000004802077224 */ /* 0x000fe200078e0207 */
[----:B------:R-:W-:Y:S01]  /*ac10*/  SHF.L.U32 R119, R82, 0x10, RZ ;  /* 0x0000001052777819 */ /* 0x000fe200000006ff */
[C---:B------:R-:W-:Y:S01]  /*ac20*/  IMAD R2, R70.reuse, R17, RZ ;  /* 0x0000001146027224 */ /* 0x040fe200078e02ff */
[----:B------:R-:W-:Y:S01]  /*ac30*/  PRMT R117, R83, 0x8880, RZ ;  /* 0x0000888053757816 */ /* 0x000fe200000000ff */
[C---:B------:R-:W-:Y:S01]  /*ac40*/  IMAD R17, R70.reuse, R21, RZ ;  /* 0x0000001546117224 */ /* 0x040fe200078e02ff */
[----:B------:R-:W-:Y:S01]  /*ac50*/  I2IP.S8.S32.SAT R160, R7, R6, RZ ;  /* 0x0000000607a07239 */ /* 0x000fe200000014ff */
[C---:B------:R-:W-:Y:S01]  /*ac60*/  IMAD R21, R70.reuse, R25, RZ ;  /* 0x0000001946157224 */ /* 0x040fe200078e02ff */
[----:B------:R-:W-:Y:S01]  /*ac70*/  SHF.R.S32.HI R6, RZ, 0x18, R131 ;  /* 0x00000018ff067819 */ /* 0x000fe20000011483 */
[C---:B------:R-:W-:Y:S01]  /*ac80*/  IMAD R25, R70.reuse, R29, RZ ;  /* 0x0000001d46197224 */ /* 0x040fe200078e02ff */
[----:B------:R-:W-:Y:S01]  /*ac90*/  I2IP.S8.S32.SAT R160, R5, R4, R160 ;  /* 0x0000000405a07239 */ /* 0x000fe200000014a0 */
[C---:B------:R-:W-:Y:S01]  /*aca0*/  IMAD R29, R70.reuse, R33, RZ ;  /* 0x00000021461d7224 */ /* 0x040fe200078e02ff */
[----:B------:R-:W-:Y:S01]  /*acb0*/  SHF.R.S32.HI R5, RZ, 0x18, R128 ;  /* 0x00000018ff057819 */ /* 0x000fe20000011480 */
[C---:B------:R-:W-:Y:S01]  /*acc0*/  IMAD R8, R70.reuse, R8, RZ ;  /* 0x0000000846087224 */ /* 0x040fe200078e02ff */
[----:B------:R-:W-:Y:S01]  /*acd0*/  SHF.L.U32 R116, R83, 0x10, RZ ;  /* 0x0000001053747819 */ /* 0x000fe200000006ff */
[----:B------:R-:W-:Y:S01]  /*ace0*/  IMAD R33, R70, R37, RZ ;  /* 0x0000002546217224 */ /* 0x000fe200078e02ff */
[----:B------:R-:W-:Y:S01]  /*acf0*/  PRMT R114, R84, 0x8880, RZ ;  /* 0x0000888054727816 */ /* 0x000fe200000000ff */
[----:B------:R-:W-:Y:S01]  /*ad00*/  IMAD R37, R70, R41, RZ ;  /* 0x0000002946257224 */ /* 0x000fe200078e02ff */
[----:B------:R-:W-:Y:S01]  /*ad10*/  SHF.L.U32 R113, R84, 0x10, RZ ;  /* 0x0000001054717819 */ /* 0x000fe200000006ff */
[C---:B------:R-:W-:Y:S01]  /*ad20*/  IMAD R9, R70.reuse, R9, RZ ;  /* 0x0000000946097224 */ /* 0x040fe200078e02ff */
[C---:B------:R-:W-:Y:S01]  /*ad30*/  PRMT R111, R85.reuse, 0x8880, RZ ;  /* 0x00008880556f7816 */ /* 0x040fe200000000ff */
[C---:B------:R-:W-:Y:S01]  /*ad40*/  IMAD R41, R70.reuse, R45, RZ ;  /* 0x0000002d46297224 */ /* 0x040fe200078e02ff */
[----:B------:R-:W-:Y:S01]  /*ad50*/  SHF.L.U32 R109, R85, 0x8, RZ ;  /* 0x00000008556d7819 */ /* 0x000fe200000006ff */
[----:B------:R-:W-:Y:S01]  /*ad60*/  IMAD R45, R70, R49, RZ ;  /* 0x00000031462d7224 */ /* 0x000fe200078e02ff */
[----:B------:R-:W-:Y:S01]  /*ad70*/  PRMT R108, R86, 0x8880, RZ ;  /* 0x00008880566c7816 */ /* 0x000fe200000000ff */
[----:B------:R-:W-:Y:S01]  /*ad80*/  IMAD R10, R70, R10, RZ ;  /* 0x0000000a460a7224 */ /* 0x000fe200078e02ff */
[----:B------:R-:W-:Y:S01]  /*ad90*/  SHF.L.U32 R107, R86, 0x10, RZ ;  /* 0x00000010566b7819 */ /* 0x000fe200000006ff */
[C---:B------:R-:W-:Y:S01]  /*ada0*/  IMAD R49, R70.reuse, R53, RZ ;  /* 0x0000003546317224 */ /* 0x040fe200078e02ff */
[----:B------:R-:W-:Y:S01]  /*adb0*/  PRMT R105, R87, 0x8880, RZ ;  /* 0x0000888057697816 */ /* 0x000fe200000000ff */
[-C--:B------:R-:W-:Y:S01]  /*adc0*/  IMAD R8, R73, R72.reuse, R8 ;  /* 0x0000004849087224 */ /* 0x080fe200078e0208 */
[----:B------:R-:W-:Y:S01]  /*add0*/  SHF.L.U32 R104, R87, 0x10, RZ ;  /* 0x0000001057687819 */ /* 0x000fe200000006ff */
[----:B------:R-:W-:Y:S01]  /*ade0*/  IMAD R53, R70, R57, RZ ;  /* 0x0000003946357224 */ /* 0x000fe200078e02ff */
[----:B------:R-:W-:Y:S01]  /*adf0*/  PRMT R102, R88, 0x8880, RZ ;  /* 0x0000888058667816 */ /* 0x000fe200000000ff */
[----:B------:R-:W-:Y:S01]  /*ae00*/  IMAD R11, R70, R11, RZ ;  /* 0x0000000b460b7224 */ /* 0x000fe200078e02ff */
[----:B------:R-:W-:Y:S01]  /*ae10*/  SHF.L.U32 R101, R88, 0x10, RZ ;  /* 0x0000001058657819 */ /* 0x000fe200000006ff */
[----:B------:R-:W-:Y:S01]  /*ae20*/  IMAD R57, R70, R61, RZ ;  /* 0x0000003d46397224 */ /* 0x000fe200078e02ff */
[C---:B------:R-:W-:Y:S01]  /*ae30*/  PRMT R99, R89.reuse, 0x8880, RZ ;  /* 0x0000888059637816 */ /* 0x040fe200000000ff */
[----:B------:R-:W-:Y:S01]  /*ae40*/  IMAD R9, R74, R72, R9 ;  /* 0x000000484a097224 */ /* 0x000fe200078e0209 */
[----:B------:R-:W-:Y:S01]  /*ae50*/  SHF.L.U32 R98, R89, 0x10, RZ ;  /* 0x0000001059627819 */ /* 0x000fe200000006ff */
[----:B------:R-:W-:Y:S01]  /*ae60*/  IMAD R61, R70, R65, RZ ;  /* 0x00000041463d7224 */ /* 0x000fe200078e02ff */
[----:B------:R-:W-:Y:S01]  /*ae70*/  PRMT R96, R90, 0x8880, RZ ;  /* 0x000088805a607816 */ /* 0x000fe200000000ff */
[C---:B------:R-:W-:Y:S01]  /*ae80*/  IMAD R12, R70.reuse, R12, RZ ;  /* 0x0000000c460c7224 */ /* 0x040fe200078e02ff */
[----:B------:R-:W-:Y:S01]  /*ae90*/  SHF.L.U32 R92, R91, 0x10, RZ ;  /* 0x000000105b5c7819 */ /* 0x000fe200000006ff */
[----:B------:R-:W-:Y:S01]  /*aea0*/  IMAD.MOV.U32 R65, RZ, RZ, R132 ;  /* 0x000000ffff417224 */ /* 0x000fe200078e0084 */
[----:B------:R-:W-:Y:S01]  /*aeb0*/  SHF.L.U32 R133, R93, 0x8, RZ ;  /* 0x000000085d857819 */ /* 0x000fe200000006ff */
[C---:B------:R-:W-:Y:S01]  /*aec0*/  IMAD R13, R70.reuse, R13, RZ ;  /* 0x0000000d460d7224 */ /* 0x040fe200078e02ff */
[----:B------:R-:W-:Y:S01]  /*aed0*/  PRMT R93, R91, 0x8880, RZ ;  /* 0x000088805b5d7816 */ /* 0x000fe200000000ff */
[C---:B------:R-:W-:Y:S01]  /*aee0*/  IMAD R14, R70.reuse, R14, RZ ;  /* 0x0000000e460e7224 */ /* 0x040fe200078e02ff */
[----:B------:R-:W-:Y:S01]  /*aef0*/  SHF.R.S32.HI R7, RZ, 0x18, R133 ;  /* 0x00000018ff077819 */ /* 0x000fe20000011485 */
[----:B------:R-:W-:Y:S01]  /*af00*/  IMAD R15, R70, R15, RZ ;  /* 0x0000000f460f7224 */ /* 0x000fe200078e02ff */
[----:B------:R-:W-:Y:S01]  /*af10*/  SHF.L.U32 R130, R94, 0x8, RZ ;  /* 0x000000085e827819 */ /* 0x000fe200000006ff */
[----:B------:R-:W-:Y:S01]  /*af20*/  IMAD R0, R70, R16, RZ ;  /* 0x0000001046007224 */ /* 0x000fe200078e02ff */
[----:B------:R-:W-:Y:S01]  /*af30*/  SHF.L.U32 R127, R95, 0x8, RZ ;  /* 0x000000085f7f7819 */ /* 0x000fe200000006ff */
[-C--:B------:R-:W-:Y:S01]  /*af40*/  IMAD R10, R7, R72.reuse, R10 ;  /* 0x00000048070a7224 */ /* 0x080fe200078e020a */
[----:B------:R-:W-:Y:S01]  /*af50*/  MOV R7, R129 ;  /* 0x0000008100077202 */ /* 0x000fe20000000f00 */
[-C--:B------:R-:W-:Y:S01]  /*af60*/  IMAD R11, R75, R72.reuse, R11 ;  /* 0x000000484b0b7224 */ /* 0x080fe200078e020b */
[----:B------:R-:W-:Y:S01]  /*af70*/  SHF.R.S32.HI R73, RZ, 0x18, R130 ;  /* 0x00000018ff497819 */ /* 0x000fe20000011482 */
[-C--:B------:R-:W-:Y:S01]  /*af80*/  IMAD R12, R65, R72.reuse, R12 ;  /* 0x00000048410c7224 */ /* 0x080fe200078e020c */
[----:B------:R-:W-:Y:S01]  /*af90*/  SHF.R.S32.HI R4, RZ, 0x18, R127 ;  /* 0x00000018ff047819 */ /* 0x000fe2000001147f */
[----:B------:R-:W-:Y:S01]  /*afa0*/  IMAD R13, R6, R72, R13 ;  /* 0x00000048060d7224 */ /* 0x000fe200078e020d */
[----:B------:R-:W-:Y:S01]  /*afb0*/  I2IP.S8.S32.SAT R10, R11, R10, RZ ;  /* 0x0000000a0b0a7239 */ /* 0x000fe200000014ff */
[-C--:B------:R-:W-:Y:S01]  /*afc0*/  IMAD R14, R73, R72.reuse, R14 ;  /* 0x00000048490e7224 */ /* 0x080fe200078e020e */
[----:B------:R-:W-:Y:S01]  /*afd0*/  SHF.R.S32.HI R6, RZ, 0x18, R125 ;  /* 0x00000018ff067819 */ /* 0x000fe2000001147d */
[----:B------:R-:W-:Y:S01]  /*afe0*/  IMAD R15, R76, R72, R15 ;  /* 0x000000484c0f7224 */ /* 0x000fe200078e020f */
[----:B------:R-:W-:Y:S01]  /*aff0*/  I2IP.S8.S32.SAT R161, R9, R8, R10 ;  /* 0x0000000809a17239 */ /* 0x000fe2000000140a */
[----:B------:R-:W-:Y:S01]  /*b000*/  IMAD R3, R70, R18, RZ ;  /* 0x0000001246037224 */ /* 0x000fe200078e02ff */
[----:B------:R-:W-:Y:S01]  /*b010*/  SHF.L.U32 R124, R80, 0x8, RZ ;  /* 0x00000008507c7819 */ /* 0x000fe200000006ff */
[----:B------:R-:W-:Y:S01]  /*b020*/  IMAD R0, R7, R72, R0 ;  /* 0x0000004807007224 */ /* 0x000fe200078e0200 */
[----:B------:R-:W-:Y:S01]  /*b030*/  I2IP.S8.S32.SAT R14, R15, R14, RZ ;  /* 0x0000000e0f0e7239 */ /* 0x000fe200000014ff */
[----:B------:R-:W-:Y:S01]  /*b040*/  IMAD R19, R70, R19, RZ ;  /* 0x0000001346137224 */ /* 0x000fe200078e02ff */
[----:B------:R-:W-:Y:S01]  /*b050*/  SHF.R.S32.HI R7, RZ, 0x18, R124 ;  /* 0x00000018ff077819 */ /* 0x000fe2000001147c */
[----:B------:R-:W-:Y:S01]  /*b060*/  IMAD R2, R5, R72, R2 ;  /* 0x0000004805027224 */ /* 0x000fe200078e0202 */
[----:B------:R-:W-:Y:S01]  /*b070*/  I2IP.S8.S32.SAT R162, R13, R12, R14 ;  /* 0x0000000c0da27239 */ /* 0x000fe2000000140e */
[----:B------:R-:W-:Y:S01]  /*b080*/  IMAD R3, R4, R72, R3 ;  /* 0x0000004804037224 */ /* 0x000fe200078e0203 */
[----:B------:R-:W-:Y:S01]  /*b090*/  MOV R5, R126 ;  /* 0x0000007e00057202 */ /* 0x000fe20000000f00 */
[C---:B------:R-:W-:Y:S01]  /*b0a0*/  IMAD R16, R70.reuse, R20, RZ ;  /* 0x0000001446107224 */ /* 0x040fe200078e02ff */
[----:B------:R-:W-:Y:S01]  /*b0b0*/  SHF.R.S32.HI R4, RZ, 0x18, R122 ;  /* 0x00000018ff047819 */ /* 0x000fe2000001147a */
[----:B------:R-:W-:Y:S01]  /*b0c0*/  IMAD R19, R77, R72, R19 ;  /* 0x000000484d137224 */ /* 0x000fe200078e0213 */
[----:B------:R-:W-:Y:S01]  /*b0d0*/  SHF.R.S32.HI R80, RZ, 0x18, R82 ;  /* 0x00000018ff507819 */ /* 0x000fe20000011452 */
[C---:B------:R-:W-:Y:S01]  /*b0e0*/  IMAD R18, R70.reuse, R22, RZ ;  /* 0x0000001646127224 */ /* 0x040fe200078e02ff */
[----:B------:R-:W-:Y:S01]  /*b0f0*/  SHF.R.S32.HI R82, RZ, 0x18, R84 ;  /* 0x00000018ff527819 */ /* 0x000fe20000011454 */
[-C--:B------:R-:W-:Y:S01]  /*b100*/  IMAD R16, R5, R72.reuse, R16 ;  /* 0x0000004805107224 */ /* 0x080fe200078e0210 */
[----:B------:R-:W-:Y:S01]  /*b110*/  I2IP.S8.S32.SAT R19, R19, R3, RZ ;  /* 0x0000000313137239 */ /* 0x000fe200000014ff */
[----:B------:R-:W-:Y:S01]  /*b120*/  IMAD R23, R70, R23, RZ ;  /* 0x0000001746177224 */ /* 0x000fe200078e02ff */
[----:B------:R-:W-:Y:S01]  /*b130*/  MOV R3, R123 ;  /* 0x0000007b00037202 */ /* 0x000fe20000000f00 */
[----:B------:R-:W-:Y:S01]  /*b140*/  IMAD R17, R6, R72, R17 ;  /* 0x0000004806117224 */ /* 0x000fe200078e0211 */
[----:B------:R-:W-:Y:S01]  /*b150*/  I2IP.S8.S32.SAT R163, R2, R0, R19 ;  /* 0x0000000002a37239 */ /* 0x000fe20000001413 */
[----:B------:R-:W-:Y:S01]  /*b160*/  IMAD R20, R70, R24, RZ ;  /* 0x0000001846147224 */ /* 0x000fe200078e02ff */
[----:B------:R-:W-:Y:S01]  /*b170*/  MOV R5, R120 ;  /* 0x0000007800057202 */ /* 0x000fe20000000f00 */
[-C--:B------:R-:W-:Y:S01]  /*b180*/  IMAD R18, R7, R72.reuse, R18 ;  /* 0x0000004807127224 */ /* 0x080fe200078e0212 */
[----:B------:R-:W-:Y:S01]  /*b190*/  SHF.L.U32 R121, R81, 0x8, RZ ;  /* 0x0000000851797819 */ /* 0x000fe200000006ff */
[-C--:B------:R-:W-:Y:S01]  /*b1a0*/  IMAD R23, R78, R72.reuse, R23 ;  /* 0x000000484e177224 */ /* 0x080fe200078e0217 */
[----:B------:R1:W-:Y:S01]  /*b1b0*/  STS.128 [R135+UR44+0xa200], R160 ;  /* 0x00a200a087007988 */ /* 0x0003e20008000c2c */
[----:B------:R-:W-:Y:S01]  /*b1c0*/  IMAD R20, R3, R72, R20 ;  /* 0x0000004803147224 */ /* 0x000fe200078e0214 */
[----:B------:R-:W-:Y:S01]  /*b1d0*/  SHF.R.S32.HI R3, RZ, 0x18, R121 ;  /* 0x00000018ff037819 */ /* 0x000fe20000011479 */
[C---:B------:R-:W-:Y:S01]  /*b1e0*/  IMAD R22, R70.reuse, R26, RZ ;  /* 0x0000001a46167224 */ /* 0x040fe200078e02ff */
[----:B------:R-:W-:Y:S01]  /*b1f0*/  I2IP.S8.S32.SAT R18, R23, R18, RZ ;  /* 0x0000001217127239 */ /* 0x000fe200000014ff */
[----:B------:R-:W-:Y:S01]  /*b200*/  IMAD R27, R70, R27, RZ ;  /* 0x0000001b461b7224 */ /* 0x000fe200078e02ff */
[----:B------:R-:W-:Y:S01]  /*b210*/  SHF.R.S32.HI R0, RZ, 0x18, R119 ;  /* 0x00000018ff007819 */ /* 0x000fe20000011477 */
[----:B------:R-:W-:Y:S01]  /*b220*/  IMAD R21, R4, R72, R21 ;  /* 0x0000004804157224 */ /* 0x000fe200078e0215 */
[----:B------:R-:W-:Y:S01]  /*b230*/  I2IP.S8.S32.SAT R16, R17, R16, R18 ;  /* 0x0000001011107239 */ /* 0x000fe20000001412 */
[C---:B------:R-:W-:Y:S01]  /*b240*/  IMAD R24, R70.reuse, R28, RZ ;  /* 0x0000001c46187224 */ /* 0x040fe200078e02ff */
[----:B------:R-:W-:Y:S01]  /*b250*/  SHF.R.S32.HI R7, RZ, 0x18, R118 ;  /* 0x00000018ff077819 */ /* 0x000fe20000011476 */
[-C--:B------:R-:W-:Y:S01]  /*b260*/  IMAD R22, R3, R72.reuse, R22 ;  /* 0x0000004803167224 */ /* 0x080fe200078e0216 */
[----:B------:R-:W-:Y:S01]  /*b270*/  SHF.R.S32.HI R81, RZ, 0x18, R83 ;  /* 0x00000018ff517819 */ /* 0x000fe20000011453 */
[----:B------:R-:W-:Y:S01]  /*b280*/  IMAD R27, R79, R72, R27 ;  /* 0x000000484f1b7224 */ /* 0x000fe200078e021b */
[----:B------:R-:W-:Y:S01]  /*b290*/  SHF.L.U32 R115, R83, 0x8, RZ ;  /* 0x0000000853737819 */ /* 0x000fe200000006ff */
[C---:B------:R-:W-:Y:S01]  /*b2a0*/  IMAD R26, R70.reuse, R30, RZ ;  /* 0x0000001e461a7224 */ /* 0x040fe200078e02ff */
[----:B------:R-:W-:Y:S01]  /*b2b0*/  SHF.R.S32.HI R83, RZ, 0x18, R85 ;  /* 0x00000018ff537819 */ /* 0x000fe20000011455 */
[----:B------:R-:W-:Y:S01]  /*b2c0*/  IMAD R24, R5, R72, R24 ;  /* 0x0000004805187224 */ /* 0x000fe200078e0218 */
[----:B------:R-:W-:Y:S01]  /*b2d0*/  I2IP.S8.S32.SAT R17, R27, R22, RZ ;  /* 0x000000161b117239 */ /* 0x000fe200000014ff */
[----:B------:R-:W-:Y:S01]  /*b2e0*/  IMAD R31, R70, R31, RZ ;  /* 0x0000001f461f7224 */ /* 0x000fe200078e02ff */
[----:B------:R-:W-:Y:S01]  /*b2f0*/  SHF.R.S32.HI R85, RZ, 0x18, R87 ;  /* 0x00000018ff557819 */ /* 0x000fe20000011457 */
[----:B------:R-:W-:Y:S01]  /*b300*/  IMAD R25, R0, R72, R25 ;  /* 0x0000004800197224 */ /* 0x000fe200078e0219 */
[----:B------:R-:W-:Y:S01]  /*b310*/  I2IP.S8.S32.SAT R17, R21, R20, R17 ;  /* 0x0000001415117239 */ /* 0x000fe20000001411 */
[----:B------:R-:W-:Y:S01]  /*b320*/  IMAD R28, R70, R32, RZ ;  /* 0x00000020461c7224 */ /* 0x000fe200078e02ff */
[----:B------:R-:W-:Y:S01]  /*b330*/  SHF.R.S32.HI R0, RZ, 0x18, R116 ;  /* 0x00000018ff007819 */ /* 0x000fe20000011474 */
[-C--:B------:R-:W-:Y:S01]  /*b340*/  IMAD R26, R7, R72.reuse, R26 ;  /* 0x00000048071a7224 */ /* 0x080fe200078e021a */
[----:B------:R-:W-:Y:S01]  /*b350*/  SHF.R.S32.HI R5, RZ, 0x18, R115 ;  /* 0x00000018ff057819 */ /* 0x000fe20000011473 */
[----:B------:R-:W-:Y:S01]  /*b360*/  IMAD.MOV.U32 R3, RZ, RZ, R117 ;  /* 0x000000ffff037224 */ /* 0x000fe200078e0075 */
[----:B------:R-:W-:Y:S01]  /*b370*/  SHF.R.S32.HI R7, RZ, 0x18, R109 ;  /* 0x00000018ff077819 */ /* 0x000fe2000001146d */
[----:B------:R-:W-:Y:S01]  /*b380*/  IMAD R31, R80, R72, R31 ;  /* 0x00000048501f7224 */ /* 0x000fe200078e021f */
[----:B------:R-:W-:Y:S01]  /*b390*/  SHF.R.S32.HI R87, RZ, 0x18, R89 ;  /* 0x00000018ff577819 */ /* 0x000fe20000011459 */
[----:B------:R-:W-:Y:S01]  /*b3a0*/  IMAD R30, R70, R34, RZ ;  /* 0x00000022461e7224 */ /* 0x000fe200078e02ff */
[----:B------:R-:W-:Y:S01]  /*b3b0*/  SHF.L.U32 R112, R84, 0x8, RZ ;  /* 0x0000000854707819 */ /* 0x000fe200000006ff */
[----:B------:R-:W-:Y:S01]  /*b3c0*/  IMAD R28, R3, R72, R28 ;  /* 0x00000048031c7224 */ /* 0x000fe200078e021c */
[----:B------:R-:W-:Y:S01]  /*b3d0*/  I2IP.S8.S32.SAT R18, R31, R26, RZ ;  /* 0x0000001a1f127239 */ /* 0x000fe200000014ff */
[----:B------:R-:W-:Y:S01]  /*b3e0*/  IMAD R35, R70, R35, RZ ;  /* 0x0000002346237224 */ /* 0x000fe200078e02ff */
[----:B------:R-:W-:Y:S01]  /*b3f0*/  MOV R3, R114 ;  /* 0x0000007200037202 */ /* 0x000fe20000000f00 */
[----:B------:R-:W-:Y:S01]  /*b400*/  IMAD R29, R0, R72, R29 ;  /* 0x00000048001d7224 */ /* 0x000fe200078e021d */
[----:B------:R-:W-:Y:S01]  /*b410*/  I2IP.S8.S32.SAT R18, R25, R24, R18 ;  /* 0x0000001819127239 */ /* 0x000fe20000001412 */
[C---:B------:R-:W-:Y:S01]  /*b420*/  IMAD R32, R70.reuse, R36, RZ ;  /* 0x0000002446207224 */ /* 0x040fe200078e02ff */
[----:B------:R-:W-:Y:S01]  /*b430*/  SHF.R.S32.HI R0, RZ, 0x18, R113 ;  /* 0x00000018ff007819 */ /* 0x000fe20000011471 */
[-C--:B------:R-:W-:Y:S01]  /*b440*/  IMAD R30, R5, R72.reuse, R30 ;  /* 0x00000048051e7224 */ /* 0x080fe200078e021e */
[----:B------:R-:W-:Y:S01]  /*b450*/  MOV R5, R111 ;  /* 0x0000006f00057202 */ /* 0x000fe20000000f00 */
[-C--:B------:R-:W-:Y:S01]  /*b460*/  IMAD R35, R81, R72.reuse, R35 ;  /* 0x0000004851237224 */ /* 0x080fe200078e0223 */
[----:B------:R-:W-:Y:S01]  /*b470*/  SHF.R.S32.HI R84, RZ, 0x18, R86 ;  /* 0x00000018ff547819 */ /* 0x000fe20000011456 */
[----:B------:R-:W-:Y:S01]  /*b480*/  IMAD R32, R3, R72, R32 ;  /* 0x0000004803207224 */ /* 0x000fe200078e0220 */
[----:B------:R-:W-:Y:S01]  /*b490*/  SHF.R.S32.HI R3, RZ, 0x18, R112 ;  /* 0x00000018ff037819 */ /* 0x000fe20000011470 */
[C---:B------:R-:W-:Y:S01]  /*b4a0*/  IMAD R34, R70.reuse, R38, RZ ;  /* 0x0000002646227224 */ /* 0x040fe200078e02ff */
[----:B------:R-:W-:Y:S01]  /*b4b0*/  I2IP.S8.S32.SAT R19, R35, R30, RZ ;  /* 0x0000001e23137239 */ /* 0x000fe200000014ff */
[----:B------:R-:W-:Y:S01]  /*b4c0*/  IMAD R39, R70, R39, RZ ;  /* 0x0000002746277224 */ /* 0x000fe200078e02ff */
[----:B------:R-:W-:Y:S01]  /*b4d0*/  SHF.L.U32 R106, R86, 0x8, RZ ;  /* 0x00000008566a7819 */ /* 0x000fe200000006ff */
[----:B------:R-:W-:Y:S01]  /*b4e0*/  IMAD R33, R0, R72, R33 ;  /* 0x0000004800217224 */ /* 0x000fe200078e0221 */
[----:B------:R-:W-:Y:S01]  /*b4f0*/  I2IP.S8.S32.SAT R19, R29, R28, R19 ;  /* 0x0000001c1d137239 */ /* 0x000fe20000001413 */
[----:B------:R-:W-:Y:S01]  /*b500*/  IMAD R36, R70, R40, RZ ;  /* 0x0000002846247224 */ /* 0x000fe200078e02ff */
[----:B------:R-:W-:Y:S01]  /*b510*/  SHF.R.S32.HI R0, RZ, 0x18, R110 ;  /* 0x00000018ff007819 */ /* 0x000fe2000001146e */
[----:B------:R-:W-:Y:S01]  /*b520*/  IMAD R34, R3, R72, R34 ;  /* 0x0000004803227224 */ /* 0x000fe200078e0222 */
[----:B------:R-:W-:Y:S01]  /*b530*/  MOV R3, R108 ;  /* 0x0000006c00037202 */ /* 0x000fe20000000f00 */
[----:B------:R-:W-:Y:S01]  /*b540*/  IMAD R39, R82, R72, R39 ;  /* 0x0000004852277224 */ /* 0x000fe200078e0227 */
[----:B------:R1:W-:Y:S01]  /*b550*/  STS.128 [R158+0xa200], R16 ;  /* 0x00a200109e007388 */ /* 0x0003e20000000c00 */
[C---:B------:R-:W-:Y:S01]  /*b560*/  IMAD R38, R70.reuse, R42, RZ ;  /* 0x0000002a46267224 */ /* 0x040fe200078e02ff */
[----:B------:R-:W-:Y:S01]  /*b570*/  SHF.R.S32.HI R86, RZ, 0x18, R88 ;  /* 0x00000018ff567819 */ /* 0x000fe20000011458 */
[----:B------:R-:W-:Y:S01]  /*b580*/  IMAD R36, R5, R72, R36 ;  /* 0x0000004805247224 */ /* 0x000fe200078e0224 */
[----:B------:R-:W-:Y:S01]  /*b590*/  I2IP.S8.S32.SAT R34, R39, R34, RZ ;  /* 0x0000002227227239 */ /* 0x000fe200000014ff */
[----:B------:R-:W-:Y:S01]  /*b5a0*/  IMAD R43, R70, R43, RZ ;  /* 0x0000002b462b7224 */ /* 0x000fe200078e02ff */
[----:B------:R-:W-:Y:S01]  /*b5b0*/  MOV R5, R105 ;  /* 0x0000006900057202 */ /* 0x000fe20000000f00 */
[----:B------:R-:W-:Y:S01]  /*b5c0*/  IMAD R37, R0, R72, R37 ;  /* 0x0000004800257224 */ /* 0x000fe200078e0225 */
[----:B------:R-:W-:Y:S01]  /*b5d0*/  I2IP.S8.S32.SAT R32, R33, R32, R34 ;  /* 0x0000002021207239 */ /* 0x000fe20000001422 */
[----:B------:R-:W-:Y:S01]  /*b5e0*/  IMAD R40, R70, R44, RZ ;  /* 0x0000002c46287224 */ /* 0x000fe200078e02ff */
[----:B------:R-:W-:Y:S01]  /*b5f0*/  SHF.R.S32.HI R0, RZ, 0x18, R107 ;  /* 0x00000018ff007819 */ /* 0x000fe2000001146b */
[-C--:B------:R-:W-:Y:S01]  /*b600*/  IMAD R38, R7, R72.reuse, R38 ;  /* 0x0000004807267224 */ /* 0x080fe200078e0226 */
[----:B------:R-:W-:Y:S01]  /*b610*/  SHF.R.S32.HI R7, RZ, 0x18, R103 ;  /* 0x00000018ff077819 */ /* 0x000fe20000011467 */
[-C--:B------:R-:W-:Y:S01]  /*b620*/  IMAD R43, R83, R72.reuse, R43 ;  /* 0x00000048532b7224 */ /* 0x080fe200078e022b */
[----:B------:R-:W-:Y:S01]  /*b630*/  SHF.L.U32 R100, R88, 0x8, RZ ;  /* 0x0000000858647819 */ /* 0x000fe200000006ff */
        /* <DEDUP_REMOVED lines=11> */
[----:B------:R-:W-:Y:S01]  /*b6f0*/  SHF.L.U32 R97, R89, 0x8, RZ ;  /* 0x0000000859617819 */ /* 0x000fe200000006ff */
        /* <DEDUP_REMOVED lines=13> */
[----:B------:R-:W-:Y:S01]  /*b7d0*/  IADD3 R68, PT, PT, R68, 0x1, RZ ;  /* 0x0000000144447810 */ /* 0x000fe20007ffe0ff */
[----:B------:R-:W-:Y:S02]  /*b7e0*/  IMAD.MOV.U32 R3, RZ, RZ, R102 ;  /* 0x000000ffff037224 */ /* 0x000fe400078e0066 */
[-C--:B------:R-:W-:Y:S02]  /*b7f0*/  IMAD R51, R85, R72.reuse, R51 ;  /* 0x0000004855337224 */ /* 0x080fe400078e0233 */
[----:B------:R-:W-:Y:S01]  /*b800*/  IMAD R48, R3, R72, R48 ;  /* 0x0000004803307224 */ /* 0x000fe200078e0230 */
[----:B------:R-:W-:Y:S01]  /*b810*/  SHF.R.S32.HI R3, RZ, 0x18, R100 ;  /* 0x00000018ff037819 */ /* 0x000fe20000011464 */
[C---:B------:R-:W-:Y:S01]  /*b820*/  IMAD R50, R70.reuse, R54, RZ ;  /* 0x0000003646327224 */ /* 0x040fe200078e02ff */
[----:B------:R-:W-:Y:S01]  /*b830*/  I2IP.S8.S32.SAT R35, R51, R46, RZ ;  /* 0x0000002e33237239 */ /* 0x000fe200000014ff */
[----:B------:R-:W-:Y:S02]  /*b840*/  IMAD R55, R70, R55, RZ ;  /* 0x0000003746377224 */ /* 0x000fe400078e02ff */
[----:B------:R-:W-:Y:S01]  /*b850*/  IMAD R49, R0, R72, R49 ;  /* 0x0000004800317224 */ /* 0x000fe200078e0231 */
[----:B------:R-:W-:Y:S01]  /*b860*/  I2IP.S8.S32.SAT R35, R45, R44, R35 ;  /* 0x0000002c2d237239 */ /* 0x000fe20000001423 */
[----:B------:R-:W-:Y:S01]  /*b870*/  IMAD R52, R70, R56, RZ ;  /* 0x0000003846347224 */ /* 0x000fe200078e02ff */
[----:B------:R-:W-:Y:S01]  /*b880*/  SHF.R.S32.HI R0, RZ, 0x18, R98 ;  /* 0x00000018ff007819 */ /* 0x000fe20000011462 */
[-C--:B------:R-:W-:Y:S01]  /*b890*/  IMAD R50, R3, R72.reuse, R50 ;  /* 0x0000004803327224 */ /* 0x080fe200078e0232 */
[----:B------:R-:W-:Y:S01]  /*b8a0*/  SHF.R.S32.HI R3, RZ, 0x18, R97 ;  /* 0x00000018ff037819 */ /* 0x000fe20000011461 */
[----:B------:R-:W-:Y:S01]  /*b8b0*/  IMAD R55, R86, R72, R55 ;  /* 0x0000004856377224 */ /* 0x000fe200078e0237 */
[----:B------:R1:W-:Y:S01]  /*b8c0*/  STS.128 [R157+0xa200], R32 ;  /* 0x00a200209d007388 */ /* 0x0003e20000000c00 */
[----:B------:R-:W-:Y:S01]  /*b8d0*/  IMAD.U32 R95, R90, 0x10000, RZ ;  /* 0x000100005a5f7824 */ /* 0x000fe200078e00ff */
[----:B------:R-:W-:Y:S01]  /*b8e0*/  SHF.L.U32 R90, R91, 0x8, RZ ;  /* 0x000000085b5a7819 */ /* 0x000fe200000006ff */
[C---:B------:R-:W-:Y:S01]  /*b8f0*/  IMAD R54, R70.reuse, R58, RZ ;  /* 0x0000003a46367224 */ /* 0x040fe200078e02ff */
[----:B------:R-:W-:Y:S01]  /*b900*/  I2IP.S8.S32.SAT R50, R55, R50, RZ ;  /* 0x0000003237327239 */ /* 0x000fe200000014ff */
[----:B------:R-:W-:Y:S01]  /*b910*/  IMAD R52, R5, R72, R52 ;  /* 0x0000004805347224 */ /* 0x000fe200078e0234 */
[----:B------:R-:W-:Y:S01]  /*b920*/  MOV R5, R96 ;  /* 0x0000006000057202 */ /* 0x000fe20000000f00 */
[----:B------:R-:W-:Y:S01]  /*b930*/  IMAD R59, R70, R59, RZ ;  /* 0x0000003b463b7224 */ /* 0x000fe200078e02ff */
[----:B------:R-:W-:Y:S01]  /*b940*/  I2IP.S8.S32.SAT R48, R49, R48, R50 ;  /* 0x0000003031307239 */ /* 0x000fe20000001432 */
[----:B------:R-:W-:Y:S01]  /*b950*/  IMAD R53, R0, R72, R53 ;  /* 0x0000004800357224 */ /* 0x000fe200078e0235 */
[----:B------:R-:W-:Y:S01]  /*b960*/  SHF.R.S32.HI R0, RZ, 0x18, R95 ;  /* 0x00000018ff007819 */ /* 0x000fe2000001145f */
[C---:B------:R-:W-:Y:S02]  /*b970*/  IMAD R56, R70.reuse, R60, RZ ;  /* 0x0000003c46387224 */ /* 0x040fe400078e02ff */
[-C--:B------:R-:W-:Y:S01]  /*b980*/  IMAD R54, R3, R72.reuse, R54 ;  /* 0x0000004803367224 */ /* 0x080fe200078e0236 */
[----:B------:R-:W-:Y:S01]  /*b990*/  SHF.R.S32.HI R3, RZ, 0x18, R94 ;  /* 0x00000018ff037819 */ /* 0x000fe2000001145e */
[----:B------:R-:W-:Y:S02]  /*b9a0*/  IMAD R59, R87, R72, R59 ;  /* 0x00000048573b7224 */ /* 0x000fe400078e023b */
[C---:B------:R-:W-:Y:S02]  /*b9b0*/  IMAD R58, R70.reuse, R62, RZ ;  /* 0x0000003e463a7224 */ /* 0x040fe400078e02ff */
[----:B------:R-:W-:Y:S01]  /*b9c0*/  IMAD R56, R5, R72, R56 ;  /* 0x0000004805387224 */ /* 0x000fe200078e0238 */
[----:B------:R-:W-:Y:S01]  /*b9d0*/  I2IP.S8.S32.SAT R54, R59, R54, RZ ;  /* 0x000000363b367239 */ /* 0x000fe200000014ff */
[----:B------:R-:W-:Y:S01]  /*b9e0*/  IMAD R63, R70, R63, RZ ;  /* 0x0000003f463f7224 */ /* 0x000fe200078e02ff */
[----:B------:R-:W-:Y:S01]  /*b9f0*/  MOV R5, R93 ;  /* 0x0000005d00057202 */ /* 0x000fe20000000f00 */
[----:B------:R-:W-:Y:S01]  /*ba00*/  IMAD R57, R0, R72, R57 ;  /* 0x0000004800397224 */ /* 0x000fe200078e0239 */
[----:B------:R-:W-:Y:S01]  /*ba10*/  SHF.R.S32.HI R0, RZ, 0x18, R92 ;  /* 0x00000018ff007819 */ /* 0x000fe2000001145c */
[----:B------:R-:W-:Y:S01]  /*ba20*/  IMAD R60, R70, R64, RZ ;  /* 0x00000040463c7224 */ /* 0x000fe200078e02ff */
[----:B------:R-:W-:Y:S01]  /*ba30*/  I2IP.S8.S32.SAT R49, R53, R52, R54 ;  /* 0x0000003435317239 */ /* 0x000fe20000001436 */
[-C--:B------:R-:W-:Y:S01]  /*ba40*/  IMAD R58, R3, R72.reuse, R58 ;  /* 0x00000048033a7224 */ /* 0x080fe200078e023a */
        /* <DEDUP_REMOVED lines=30> */
.L_x_139:
[----:B------:R-:W-:Y:S05]  /*bc30*/  BSYNC.RECONVERGENT B0 ;  /* 0x0000000000007941 */ /* 0x000fea0003800200 */
.L_x_138:
[----:B------:R-:W-:Y:S01]  /*bc40*/  R2UR UR5, R142 ;  /* 0x000000008e0572ca */ /* 0x000fe200000e0000 */
[----:B------:R-:W-:Y:S01]  /*bc50*/  BAR.SYNC.DEFER_BLOCKING 0x1, 0x80 ;  /* 0x0042000000007b1d */ /* 0x000fe20000010000 */
[----:B------:R-:W-:Y:S01]  /*bc60*/  R2UR UR4, R143 ;  /* 0x000000008f0472ca */ /* 0x000fe200000e0000 */
[----:B------:R-:W-:Y:S01]  /*bc70*/  UISETP.NE.AND UP0, UPT, UR46, URZ, UPT ;  /* 0x000000ff2e00728c */ /* 0x000fe2000bf05270 */
[----:B------:R-:W-:Y:S02]  /*bc80*/  ISETP.NE.AND P0, PT, R145, 0x2, PT ;  /* 0x000000029100780c */ /* 0x000fe40003f05270 */
[C---:B------:R-:W-:Y:S02]  /*bc90*/  ISETP.NE.AND P1, PT, R68.reuse, 0x2, PT ;  /* 0x000000024400780c */ /* 0x040fe40003f25270 */
[----:B------:R-:W-:Y:S02]  /*bca0*/  SEL R2, RZ, 0x1, P0 ;  /* 0x00000001ff027807 */ /* 0x000fe40000000000 */
[----:B------:R-:W-:Y:S02]  /*bcb0*/  SEL R0, RZ, 0x1, P1 ;  /* 0x00000001ff007807 */ /* 0x000fe40000800000 */
[----:B------:R-:W-:Y:S01]  /*bcc0*/  LOP3.LUT R147, R147, R2, RZ, 0x3c, !PT ;  /* 0x0000000293937212 */ /* 0x000fe200078e3cff */
[----:B------:R-:W-:Y:S01]  /*bcd0*/  UIADD3 UR20, UPT, UPT, UR37, UR5, URZ ;  /* 0x0000000525147290 */ /* 0x000fe2000fffe0ff */
[----:B------:R-:W-:Y:S01]  /*bce0*/  LOP3.LUT R149, R149, R0, RZ, 0x3c, !PT ;  /* 0x0000000095957212 */ /* 0x000fe200078e3cff */
[----:B------:R-:W-:Y:S01]  /*bcf0*/  UIADD3 UR16, UPT, UPT, UR38, UR4, URZ ;  /* 0x0000000426107290 */ /* 0x000fe2000fffe0ff */
[----:B------:R-:W-:Y:S02]  /*bd00*/  SEL R145, R145, RZ, P0 ;  /* 0x000000ff91917207 */ /* 0x000fe40000000000 */
[----:B------:R-:W-:Y:S01]  /*bd10*/  SEL R68, R68, RZ, P1 ;  /* 0x000000ff44447207 */ /* 0x000fe20000800000 */
[----:B------:R-:W-:Y:S01]  /*bd20*/  UMOV UR36, UR59 ;  /* 0x0000003b00247c82 */ /* 0x000fe20008000000 */
[----:B------:R-:W-:Y:S07]  /*bd30*/  BRA.U UP0, `(.L_x_140) ;  /* 0xffffff9900447547 */ /* 0x000fee000b83ffff */
[----:B------:R-:W-:Y:S05]  /*bd40*/  EXIT ;  /* 0x000000000000794d */ /* 0x000fea0003800000 */
.L_x_25:
[----:B--2---:R2:W3:Y:S02]  /*bd50*/  SYNCS.PHASECHK.TRANS64.TRYWAIT P0, [R3+URZ+0x180], R2 ;  /* 0x00018002030075a7 */ /* 0x0044e400080011ff */
[----:B---3--:R-:W-:Y:S05]  /*bd60*/  @!P0 NANOSLEEP.SYNCS 0x989680 ;  /* 0x009896800000895d */ /* 0x008fea0003900000 */
[----:B------:R-:W3:Y:S02]  /*bd70*/  @!P0 SYNCS.PHASECHK.TRANS64 P0, [R3+URZ+0x180], R2 ;  /* 0x00018002030085a7 */ /* 0x000ee400080010ff */
[----:B---3--:R-:W-:Y:S05]  /*bd80*/  @!P0 BRA `(.L_x_25) ;  /* 0xfffffffc00f08947 */ /* 0x008fea000383ffff */
[----:B------:R-:W-:Y:S05]  /*bd90*/  BRA `(.L_x_141) ;  /* 0xffffff5c00187947 */ /* 0x000fea000383ffff */
.L_x_28:
[----:B-1----:R-:W-:-:S07]  /*bda0*/  MOV R0, UR33 ;  /* 0x0000002100007c02 */ /* 0x002fce0008000f00 */
.L_x_142:
[----:B-1----:R1:W2:Y:S02]  /*bdb0*/  SYNCS.PHASECHK.TRANS64.TRYWAIT P0, [R0+URZ+0x70], R3 ;  /* 0x00007003000075a7 */ /* 0x0022a400080011ff */
[----:B--2---:R-:W-:Y:S05]  /*bdc0*/  @!P0 NANOSLEEP.SYNCS 0x989680 ;  /* 0x009896800000895d */ /* 0x004fea0003900000 */
[----:B------:R-:W2:Y:S02]  /*bdd0*/  @!P0 SYNCS.PHASECHK.TRANS64 P0, [R0+URZ+0x70], R3 ;  /* 0x00007003000085a7 */ /* 0x000ea400080010ff */
[----:B--2---:R-:W-:Y:S05]  /*bde0*/  @!P0 BRA `(.L_x_142) ;  /* 0xfffffffc00f08947 */ /* 0x004fea000383ffff */
[----:B------:R-:W-:Y:S05]  /*bdf0*/  BRA `(.L_x_27) ;  /* 0xffffff5c00607947 */ /* 0x000fea000383ffff */
.L_x_35:
[----:B-1----:R-:W-:-:S07]  /*be00*/  MOV R0, UR17 ;  /* 0x0000001100007c02 */ /* 0x002fce0008000f00 */
.L_x_143:
[----:B-1----:R1:W2:Y:S02]  /*be10*/  SYNCS.PHASECHK.TRANS64.TRYWAIT P0, [R0+URZ+0x70], R3 ;  /* 0x00007003000075a7 */ /* 0x0022a400080011ff */
[----:B--2---:R-:W-:Y:S05]  /*be20*/  @!P0 NANOSLEEP.SYNCS 0x989680 ;  /* 0x009896800000895d */ /* 0x004fea0003900000 */
[----:B------:R-:W2:Y:S02]  /*be30*/  @!P0 SYNCS.PHASECHK.TRANS64 P0, [R0+URZ+0x70], R3 ;  /* 0x00007003000085a7 */ /* 0x000ea400080010ff */
[----:B--2---:R-:W-:Y:S05]  /*be40*/  @!P0 BRA `(.L_x_143) ;  /* 0xfffffffc00f08947 */ /* 0x004fea000383ffff */
[----:B------:R-:W-:Y:S05]  /*be50*/  BRA `(.L_x_34) ;  /* 0xffffff60001c7947 */ /* 0x000fea000383ffff */
.L_x_40:
[----:B-1----:R1:W2:Y:S02]  /*be60*/  SYNCS.PHASECHK.TRANS64.TRYWAIT P0, [R3+URZ+0x130], R0 ;  /* 0x00013000030075a7 */ /* 0x0022a400080011ff */
[----:B--2---:R-:W-:Y:S05]  /*be70*/  @!P0 NANOSLEEP.SYNCS 0x989680 ;  /* 0x009896800000895d */ /* 0x004fea0003900000 */
[----:B------:R-:W2:Y:S02]  /*be80*/  @!P0 SYNCS.PHASECHK.TRANS64 P0, [R3+URZ+0x130], R0 ;  /* 0x00013000030085a7 */ /* 0x000ea400080010ff */
[----:B--2---:R-:W-:Y:S05]  /*be90*/  @!P0 BRA `(.L_x_40) ;  /* 0xfffffffc00f08947 */ /* 0x004fea000383ffff */
[----:B------:R-:W-:Y:S05]  /*bea0*/  BRA `(.L_x_144) ;  /* 0xffffff6000c07947 */ /* 0x000fea000383ffff */
.L_x_44:
[----:B-1----:R-:W-:-:S07]  /*beb0*/  MOV R0, UR4 ;  /* 0x0000000400007c02 */ /* 0x002fce0008000f00 */
.L_x_145:
[----:B-1----:R1:W2:Y:S02]  /*bec0*/  SYNCS.PHASECHK.TRANS64.TRYWAIT P0, [R0+URZ], R3 ;  /* 0x00000003000075a7 */ /* 0x0022a400080011ff */
[----:B--2---:R-:W-:Y:S05]  /*bed0*/  @!P0 NANOSLEEP.SYNCS 0x989680 ;  /* 0x009896800000895d */ /* 0x004fea0003900000 */
[----:B------:R-:W2:Y:S02]  /*bee0*/  @!P0 SYNCS.PHASECHK.TRANS64 P0, [R0+URZ], R3 ;  /* 0x00000003000085a7 */ /* 0x000ea400080010ff */
[----:B--2---:R-:W-:Y:S05]  /*bef0*/  @!P0 BRA `(.L_x_145) ;  /* 0xfffffffc00f08947 */ /* 0x004fea000383ffff */
[----:B------:R-:W-:Y:S05]  /*bf00*/  BRA `(.L_x_146) ;  /* 0xffffff68006c7947 */ /* 0x000fea000383ffff */
.L_x_45:
[----:B------:R-:W-:-:S07]  /*bf10*/  MOV R0, UR5 ;  /* 0x0000000500007c02 */ /* 0x000fce0008000f00 */
.L_x_147:
[----:B-1----:R1:W2:Y:S02]  /*bf20*/  SYNCS.PHASECHK.TRANS64.TRYWAIT P0, [R0+URZ], R3 ;  /* 0x00000003000075a7 */ /* 0x0022a400080011ff */
[----:B--2---:R-:W-:Y:S05]  /*bf30*/  @!P0 NANOSLEEP.SYNCS 0x989680 ;  /* 0x009896800000895d */ /* 0x004fea0003900000 */
[----:B------:R-:W2:Y:S02]  /*bf40*/  @!P0 SYNCS.PHASECHK.TRANS64 P0, [R0+URZ], R3 ;  /* 0x00000003000085a7 */ /* 0x000ea400080010ff */
[----:B--2---:R-:W-:Y:S05]  /*bf50*/  @!P0 BRA `(.L_x_147) ;  /* 0xfffffffc00f08947 */ /* 0x004fea000383ffff */
[----:B------:R-:W-:Y:S05]  /*bf60*/  BRA `(.L_x_148) ;  /* 0xffffff6800787947 */ /* 0x000fea000383ffff */
.L_x_46:
[----:B------:R-:W-:-:S07]  /*bf70*/  MOV R0, UR5 ;  /* 0x0000000500007c02 */ /* 0x000fce0008000f00 */
.L_x_149:
[----:B-1----:R1:W2:Y:S02]  /*bf80*/  SYNCS.PHASECHK.TRANS64.TRYWAIT P0, [R0+URZ], R3 ;  /* 0x00000003000075a7 */ /* 0x0022a400080011ff */
[----:B--2---:R-:W-:Y:S05]  /*bf90*/  @!P0 NANOSLEEP.SYNCS 0x989680 ;  /* 0x009896800000895d */ /* 0x004fea0003900000 */
[----:B------:R-:W2:Y:S02]  /*bfa0*/  @!P0 SYNCS.PHASECHK.TRANS64 P0, [R0+URZ], R3 ;  /* 0x00000003000085a7 */ /* 0x000ea400080010ff */
[----:B--2---:R-:W-:Y:S05]  /*bfb0*/  @!P0 BRA `(.L_x_149) ;  /* 0xfffffffc00f08947 */ /* 0x004fea000383ffff */
[----:B------:R-:W-:Y:S05]  /*bfc0*/  BRA `(.L_x_150) ;  /* 0xffffff6800847947 */ /* 0x000fea000383ffff */
.L_x_47:
[----:B------:R-:W-:-:S07]  /*bfd0*/  MOV R0, UR5 ;  /* 0x0000000500007c02 */ /* 0x000fce0008000f00 */
.L_x_151:
[----:B-1----:R1:W2:Y:S02]  /*bfe0*/  SYNCS.PHASECHK.TRANS64.TRYWAIT P0, [R0+URZ], R3 ;  /* 0x00000003000075a7 */ /* 0x0022a400080011ff */
[----:B--2---:R-:W-:Y:S05]  /*bff0*/  @!P0 NANOSLEEP.SYNCS 0x989680 ;  /* 0x009896800000895d */ /* 0x004fea0003900000 */
[----:B------:R-:W2:Y:S02]  /*c000*/  @!P0 SYNCS.PHASECHK.TRANS64 P0, [R0+URZ], R3 ;  /* 0x00000003000085a7 */ /* 0x000ea400080010ff */
[----:B--2---:R-:W-:Y:S05]  /*c010*/  @!P0 BRA `(.L_x_151) ;  /* 0xfffffffc00f08947 */ /* 0x004fea000383ffff */
[----:B------:R-:W-:Y:S05]  /*c020*/  BRA `(.L_x_152) ;  /* 0xffffff6800907947 */ /* 0x000fea000383ffff */
.L_x_48:
[----:B------:R-:W-:-:S07]  /*c030*/  MOV R0, UR5 ;  /* 0x0000000500007c02 */ /* 0x000fce0008000f00 */
.L_x_153:
[----:B-1----:R1:W2:Y:S02]  /*c040*/  SYNCS.PHASECHK.TRANS64.TRYWAIT P0, [R0+URZ], R3 ;  /* 0x00000003000075a7 */ /* 0x0022a400080011ff */
[----:B--2---:R-:W-:Y:S05]  /*c050*/  @!P0 NANOSLEEP.SYNCS 0x989680 ;  /* 0x009896800000895d */ /* 0x004fea0003900000 */
[----:B------:R-:W2:Y:S02]  /*c060*/  @!P0 SYNCS.PHASECHK.TRANS64 P0, [R0+URZ], R3 ;  /* 0x00000003000085a7 */ /* 0x000ea400080010ff */
[----:B--2---:R-:W-:Y:S05]  /*c070*/  @!P0 BRA `(.L_x_153) ;  /* 0xfffffffc00f08947 */ /* 0x004fea000383ffff */
[----:B------:R-:W-:Y:S05]  /*c080*/  BRA `(.L_x_154) ;  /* 0xffffff68009c7947 */ /* 0x000fea000383ffff */
.L_x_49:
[----:B------:R-:W-:-:S07]  /*c090*/  MOV R0, UR5 ;  /* 0x0000000500007c02 */ /* 0x000fce0008000f00 */
.L_x_155:
[----:B-1----:R1:W2:Y:S02]  /*c0a0*/  SYNCS.PHASECHK.TRANS64.TRYWAIT P0, [R0+URZ], R3 ;  /* 0x00000003000075a7 */ /* 0x0022a400080011ff */
[----:B--2---:R-:W-:Y:S05]  /*c0b0*/  @!P0 NANOSLEEP.SYNCS 0x989680 ;  /* 0x009896800000895d */ /* 0x004fea0003900000 */
[----:B------:R-:W2:Y:S02]  /*c0c0*/  @!P0 SYNCS.PHASECHK.TRANS64 P0, [R0+URZ], R3 ;  /* 0x00000003000085a7 */ /* 0x000ea400080010ff */
[----:B--2---:R-:W-:Y:S05]  /*c0d0*/  @!P0 BRA `(.L_x_155) ;  /* 0xfffffffc00f08947 */ /* 0x004fea000383ffff */
[----:B------:R-:W-:Y:S05]  /*c0e0*/  BRA `(.L_x_156) ;  /* 0xffffff6800a87947 */ /* 0x000fea000383ffff */
.L_x_50:
[----:B------:R-:W-:-:S07]  /*c0f0*/  MOV R0, UR5 ;  /* 0x0000000500007c02 */ /* 0x000fce0008000f00 */
.L_x_157:
[----:B-1----:R1:W2:Y:S02]  /*c100*/  SYNCS.PHASECHK.TRANS64.TRYWAIT P0, [R0+URZ], R3 ;  /* 0x00000003000075a7 */ /* 0x0022a400080011ff */
[----:B--2---:R-:W-:Y:S05]  /*c110*/  @!P0 NANOSLEEP.SYNCS 0x989680 ;  /* 0x009896800000895d */ /* 0x004fea0003900000 */
[----:B------:R-:W2:Y:S02]  /*c120*/  @!P0 SYNCS.PHASECHK.TRANS64 P0, [R0+URZ], R3 ;  /* 0x00000003000085a7 */ /* 0x000ea400080010ff */
[----:B--2---:R-:W-:Y:S05]  /*c130*/  @!P0 BRA `(.L_x_157) ;  /* 0xfffffffc00f08947 */ /* 0x004fea000383ffff */
[----:B------:R-:W-:Y:S05]  /*c140*/  BRA `(.L_x_158) ;  /* 0xffffff6800b47947 */ /* 0x000fea000383ffff */
.L_x_51:
[----:B------:R-:W-:-:S07]  /*c150*/  MOV R0, UR5 ;  /* 0x0000000500007c02 */ /* 0x000fce0008000f00 */
.L_x_159:
[----:B-1----:R1:W2:Y:S02]  /*c160*/  SYNCS.PHASECHK.TRANS64.TRYWAIT P0, [R0+URZ], R3 ;  /* 0x00000003000075a7 */ /* 0x0022a400080011ff */
[----:B--2---:R-:W-:Y:S05]  /*c170*/  @!P0 NANOSLEEP.SYNCS 0x989680 ;  /* 0x009896800000895d */ /* 0x004fea0003900000 */
[----:B------:R-:W2:Y:S02]  /*c180*/  @!P0 SYNCS.PHASECHK.TRANS64 P0, [R0+URZ], R3 ;  /* 0x00000003000085a7 */ /* 0x000ea400080010ff */
[----:B--2---:R-:W-:Y:S05]  /*c190*/  @!P0 BRA `(.L_x_159) ;  /* 0xfffffffc00f08947 */ /* 0x004fea000383ffff */
[----:B------:R-:W-:Y:S05]  /*c1a0*/  BRA `(.L_x_160) ;  /* 0xffffff6800c07947 */ /* 0x000fea000383ffff */
.L_x_52:
[----:B------:R-:W-:-:S07]  /*c1b0*/  MOV R0, UR5 ;  /* 0x0000000500007c02 */ /* 0x000fce0008000f00 */
.L_x_161:
[----:B-1----:R1:W2:Y:S02]  /*c1c0*/  SYNCS.PHASECHK.TRANS64.TRYWAIT P0, [R0+URZ], R3 ;  /* 0x00000003000075a7 */ /* 0x0022a400080011ff */
[----:B--2---:R-:W-:Y:S05]  /*c1d0*/  @!P0 NANOSLEEP.SYNCS 0x989680 ;  /* 0x009896800000895d */ /* 0x004fea0003900000 */
[----:B------:R-:W2:Y:S02]  /*c1e0*/  @!P0 SYNCS.PHASECHK.TRANS64 P0, [R0+URZ], R3 ;  /* 0x00000003000085a7 */ /* 0x000ea400080010ff */
[----:B--2---:R-:W-:Y:S05]  /*c1f0*/  @!P0 BRA `(.L_x_161) ;  /* 0xfffffffc00f08947 */ /* 0x004fea000383ffff */
[----:B------:R-:W-:Y:S05]  /*c200*/  BRA `(.L_x_162) ;  /* 0xffffff6800cc7947 */ /* 0x000fea000383ffff */
.L_x_53:
[----:B------:R-:W-:-:S07]  /*c210*/  MOV R0, UR5 ;  /* 0x0000000500007c02 */ /* 0x000fce0008000f00 */
.L_x_163:
[----:B-1----:R1:W2:Y:S02]  /*c220*/  SYNCS.PHASECHK.TRANS64.TRYWAIT P0, [R0+URZ], R3 ;  /* 0x00000003000075a7 */ /* 0x0022a400080011ff */
[----:B--2---:R-:W-:Y:S05]  /*c230*/  @!P0 NANOSLEEP.SYNCS 0x989680 ;  /* 0x009896800000895d */ /* 0x004fea0003900000 */
[----:B------:R-:W2:Y:S02]  /*c240*/  @!P0 SYNCS.PHASECHK.TRANS64 P0, [R0+URZ], R3 ;  /* 0x00000003000085a7 */ /* 0x000ea400080010ff */
[----:B--2---:R-:W-:Y:S05]  /*c250*/  @!P0 BRA `(.L_x_163) ;  /* 0xfffffffc00f08947 */ /* 0x004fea000383ffff */
[----:B------:R-:W-:Y:S05]  /*c260*/  BRA `(.L_x_164) ;  /* 0xffffff6800d87947 */ /* 0x000fea000383ffff */
.L_x_54:
[----:B------:R-:W-:-:S07]  /*c270*/  MOV R0, UR5 ;  /* 0x0000000500007c02 */ /* 0x000fce0008000f00 */
.L_x_165:
[----:B-1----:R1:W2:Y:S02]  /*c280*/  SYNCS.PHASECHK.TRANS64.TRYWAIT P0, [R0+URZ], R3 ;  /* 0x00000003000075a7 */ /* 0x0022a400080011ff */
[----:B--2---:R-:W-:Y:S05]  /*c290*/  @!P0 NANOSLEEP.SYNCS 0x989680 ;  /* 0x009896800000895d */ /* 0x004fea0003900000 */
[----:B------:R-:W2:Y:S02]  /*c2a0*/  @!P0 SYNCS.PHASECHK.TRANS64 P0, [R0+URZ], R3 ;  /* 0x00000003000085a7 */ /* 0x000ea400080010ff */
[----:B--2---:R-:W-:Y:S05]  /*c2b0*/  @!P0 BRA `(.L_x_165) ;  /* 0xfffffffc00f08947 */ /* 0x004fea000383ffff */
[----:B------:R-:W-:Y:S05]  /*c2c0*/  BRA `(.L_x_166) ;  /* 0xffffff6800e47947 */ /* 0x000fea000383ffff */
.L_x_55:
[----:B------:R-:W-:-:S07]  /*c2d0*/  MOV R0, UR5 ;  /* 0x0000000500007c02 */ /* 0x000fce0008000f00 */
.L_x_167:
[----:B-1----:R1:W2:Y:S02]  /*c2e0*/  SYNCS.PHASECHK.TRANS64.TRYWAIT P0, [R0+URZ], R3 ;  /* 0x00000003000075a7 */ /* 0x0022a400080011ff */
[----:B--2---:R-:W-:Y:S05]  /*c2f0*/  @!P0 NANOSLEEP.SYNCS 0x989680 ;  /* 0x009896800000895d */ /* 0x004fea0003900000 */
[----:B------:R-:W2:Y:S02]  /*c300*/  @!P0 SYNCS.PHASECHK.TRANS64 P0, [R0+URZ], R3 ;  /* 0x00000003000085a7 */ /* 0x000ea400080010ff */
[----:B--2---:R-:W-:Y:S05]  /*c310*/  @!P0 BRA `(.L_x_167) ;  /* 0xfffffffc00f08947 */ /* 0x004fea000383ffff */
[----:B------:R-:W-:Y:S05]  /*c320*/  BRA `(.L_x_168) ;  /* 0xffffff6800f07947 */ /* 0x000fea000383ffff */
.L_x_56:
[----:B------:R-:W-:-:S07]  /*c330*/  MOV R0, UR5 ;  /* 0x0000000500007c02 */ /* 0x000fce0008000f00 */
.L_x_169:
[----:B-1----:R1:W2:Y:S02]  /*c340*/  SYNCS.PHASECHK.TRANS64.TRYWAIT P0, [R0+URZ], R3 ;  /* 0x00000003000075a7 */ /* 0x0022a400080011ff */
[----:B--2---:R-:W-:Y:S05]  /*c350*/  @!P0 NANOSLEEP.SYNCS 0x989680 ;  /* 0x009896800000895d */ /* 0x004fea0003900000 */
[----:B------:R-:W2:Y:S02]  /*c360*/  @!P0 SYNCS.PHASECHK.TRANS64 P0, [R0+URZ], R3 ;  /* 0x00000003000085a7 */ /* 0x000ea400080010ff */
[----:B--2---:R-:W-:Y:S05]  /*c370*/  @!P0 BRA `(.L_x_169) ;  /* 0xfffffffc00f08947 */ /* 0x004fea000383ffff */
[----:B------:R-:W-:Y:S05]  /*c380*/  BRA `(.L_x_170) ;  /* 0xffffff6800fc7947 */ /* 0x000fea000383ffff */
.L_x_59:
[----:B-1----:R1:W2:Y:S02]  /*c390*/  SYNCS.PHASECHK.TRANS64.TRYWAIT P0, [R2+URZ+0x170], R5 ;  /* 0x00017005020075a7 */ /* 0x0022a400080011ff */
[----:B--2---:R-:W-:Y:S05]  /*c3a0*/  @!P0 NANOSLEEP.SYNCS 0x989680 ;  /* 0x009896800000895d */ /* 0x004fea0003900000 */
[----:B------:R-:W2:Y:S02]  /*c3b0*/  @!P0 SYNCS.PHASECHK.TRANS64 P0, [R2+URZ+0x170], R5 ;  /* 0x00017005020085a7 */ /* 0x000ea400080010ff */
[----:B--2---:R-:W-:Y:S05]  /*c3c0*/  @!P0 BRA `(.L_x_59) ;  /* 0xfffffffc00f08947 */ /* 0x004fea000383ffff */
[----:B------:R-:W-:Y:S05]  /*c3d0*/  BRA `(.L_x_171) ;  /* 0xffffff6c00587947 */ /* 0x000fea000383ffff */
.L_x_60:
[----:B------:R-:W-:-:S07]  /*c3e0*/  MOV R2, UR4 ;  /* 0x0000000400027c02 */ /* 0x000fce0008000f00 */
.L_x_172:
[----:B-1----:R1:W2:Y:S02]  /*c3f0*/  SYNCS.PHASECHK.TRANS64.TRYWAIT P0, [R2+URZ+0x140], R5 ;  /* 0x00014005020075a7 */ /* 0x0022a400080011ff */
[----:B--2---:R-:W-:Y:S05]  /*c400*/  @!P0 NANOSLEEP.SYNCS 0x989680 ;  /* 0x009896800000895d */ /* 0x004fea0003900000 */
[----:B------:R-:W2:Y:S02]  /*c410*/  @!P0 SYNCS.PHASECHK.TRANS64 P0, [R2+URZ+0x140], R5 ;  /* 0x00014005020085a7 */ /* 0x000ea400080010ff */
[----:B--2---:R-:W-:Y:S05]  /*c420*/  @!P0 BRA `(.L_x_172) ;  /* 0xfffffffc00f08947 */ /* 0x004fea000383ffff */
[----:B------:R-:W-:Y:S05]  /*c430*/  BRA `(.L_x_173) ;  /* 0xffffff6c00687947 */ /* 0x000fea000383ffff */
.L_x_61:
[----:B-1----:R1:W2:Y:S02]  /*c440*/  SYNCS.PHASECHK.TRANS64.TRYWAIT P1, [R2+URZ+0x130], R5 ;  /* 0x00013005020075a7 */ /* 0x0022a400080211ff */
[----:B--2---:R-:W-:Y:S05]  /*c450*/  @!P1 NANOSLEEP.SYNCS 0x989680 ;  /* 0x009896800000995d */ /* 0x004fea0003900000 */
[----:B------:R-:W2:Y:S02]  /*c460*/  @!P1 SYNCS.PHASECHK.TRANS64 P1, [R2+URZ+0x130], R5 ;  /* 0x00013005020095a7 */ /* 0x000ea400080210ff */
[----:B--2---:R-:W-:Y:S05]  /*c470*/  @!P1 BRA `(.L_x_61) ;  /* 0xfffffffc00f09947 */ /* 0x004fea000383ffff */
[----:B------:R-:W-:Y:S05]  /*c480*/  BRA `(.L_x_174) ;  /* 0xffffff6c00987947 */ /* 0x000fea000383ffff */
.L_x_64:
[----:B------:R-:W-:-:S07]  /*c490*/  MOV R0, UR4 ;  /* 0x0000000400007c02 */ /* 0x000fce0008000f00 */
.L_x_175:
[----:B-1----:R1:W2:Y:S02]  /*c4a0*/  SYNCS.PHASECHK.TRANS64.TRYWAIT P0, [R0+URZ+0x140], R3 ;  /* 0x00014003000075a7 */ /* 0x0022a400080011ff */
[----:B--2---:R-:W-:Y:S05]  /*c4b0*/  @!P0 NANOSLEEP.SYNCS 0x989680 ;  /* 0x009896800000895d */ /* 0x004fea0003900000 */
[----:B------:R-:W2:Y:S02]  /*c4c0*/  @!P0 SYNCS.PHASECHK.TRANS64 P0, [R0+URZ+0x140], R3 ;  /* 0x00014003000085a7 */ /* 0x000ea400080010ff */
[----:B--2---:R-:W-:Y:S05]  /*c4d0*/  @!P0 BRA `(.L_x_175) ;  /* 0xfffffffc00f08947 */ /* 0x004fea000383ffff */
[----:B------:R-:W-:Y:S05]  /*c4e0*/  BRA `(.L_x_63) ;  /* 0xffffff6c00ec7947 */ /* 0x000fea000383ffff */
.L_x_71:
[----:B-1----:R1:W2:Y:S02]  /*c4f0*/  SYNCS.PHASECHK.TRANS64.TRYWAIT P1, [R0+URZ+0x130], R5 ;  /* 0x00013005000075a7 */ /* 0x0022a400080211ff */
[----:B--2---:R-:W-:Y:S05]  /*c500*/  @!P1 NANOSLEEP.SYNCS 0x989680 ;  /* 0x009896800000995d */ /* 0x004fea0003900000 */
[----:B------:R-:W2:Y:S02]  /*c510*/  @!P1 SYNCS.PHASECHK.TRANS64 P1, [R0+URZ+0x130], R5 ;  /* 0x00013005000095a7 */ /* 0x000ea400080210ff */
[----:B--2---:R-:W-:Y:S05]  /*c520*/  @!P1 BRA `(.L_x_71) ;  /* 0xfffffffc00f09947 */ /* 0x004fea000383ffff */
[----:B------:R-:W-:Y:S05]  /*c530*/  BRA `(.L_x_176) ;  /* 0xffffff7400487947 */ /* 0x000fea000383ffff */
.L_x_72:
[----:B------:R-:W-:-:S07]  /*c540*/  MOV R3, UR18 ;  /* 0x0000001200037c02 */ /* 0x000fce0008000f00 */
.L_x_177:
[----:B-1----:R1:W2:Y:S02]  /*c550*/  SYNCS.PHASECHK.TRANS64.TRYWAIT P0, [R3+URZ+0x160], R0 ;  /* 0x00016000030075a7 */ /* 0x0022a400080011ff */
[----:B--2---:R-:W-:Y:S05]  /*c560*/  @!P0 NANOSLEEP.SYNCS 0x989680 ;  /* 0x009896800000895d */ /* 0x004fea0003900000 */
[----:B------:R-:W2:Y:S02]  /*c570*/  @!P0 SYNCS.PHASECHK.TRANS64 P0, [R3+URZ+0x160], R0 ;  /* 0x00016000030085a7 */ /* 0x000ea400080010ff */
[----:B--2---:R-:W-:Y:S05]  /*c580*/  @!P0 BRA `(.L_x_177) ;  /* 0xfffffffc00f08947 */ /* 0x004fea000383ffff */
[----:B------:R-:W-:Y:S05]  /*c590*/  BRA `(.L_x_178) ;  /* 0xffffff74007c7947 */ /* 0x000fea000383ffff */
.L_x_75:
[----:B------:R-:W-:Y:S07]  /*c5a0*/  MOV R0, UR6 ;  /* 0x0000000600007c02 */ /* 0x000fee0008000f00 */
.L_x_179:
[----:B-1----:R1:W2:Y:S02]  /*c5b0*/  SYNCS.PHASECHK.TRANS64.TRYWAIT P0, [R0+URZ], R3 ;  /* 0x00000003000075a7 */ /* 0x0022a400080011ff */
[----:B--2---:R-:W-:Y:S05]  /*c5c0*/  @!P0 NANOSLEEP.SYNCS 0x989680 ;  /* 0x009896800000895d */ /* 0x004fea0003900000 */
[----:B------:R-:W2:Y:S02]  /*c5d0*/  @!P0 SYNCS.PHASECHK.TRANS64 P0, [R0+URZ], R3 ;  /* 0x00000003000085a7 */ /* 0x000ea400080010ff */
[----:B--2---:R-:W-:Y:S05]  /*c5e0*/  @!P0 BRA `(.L_x_179) ;  /* 0xfffffffc00f08947 */ /* 0x004fea000383ffff */
[----:B------:R-:W-:Y:S05]  /*c5f0*/  BRA `(.L_x_74) ;  /* 0xffffff74009c7947 */ /* 0x000fea000383ffff */
.L_x_78:
[----:B------:R-:W-:-:S07]  /*c600*/  MOV R0, UR4 ;  /* 0x0000000400007c02 */ /* 0x000fce0008000f00 */
.L_x_180:
[----:B--2---:R2:W4:Y:S02]  /*c610*/  SYNCS.PHASECHK.TRANS64.TRYWAIT P0, [R0+URZ], R3 ;  /* 0x00000003000075a7 */ /* 0x00452400080011ff */
[----:B----4-:R-:W-:Y:S05]  /*c620*/  @!P0 NANOSLEEP.SYNCS 0x989680 ;  /* 0x009896800000895d */ /* 0x010fea0003900000 */
[----:B------:R-:W4:Y:S02]  /*c630*/  @!P0 SYNCS.PHASECHK.TRANS64 P0, [R0+URZ], R3 ;  /* 0x00000003000085a7 */ /* 0x000f2400080010ff */
[----:B----4-:R-:W-:Y:S05]  /*c640*/  @!P0 BRA `(.L_x_180) ;  /* 0xfffffffc00f08947 */ /* 0x010fea000383ffff */
[----:B------:R-:W-:Y:S05]  /*c650*/  BRA `(.L_x_181) ;  /* 0xffffff78003c7947 */ /* 0x000fea000383ffff */
.L_x_79:
[----:B------:R-:W-:-:S07]  /*c660*/  MOV R0, UR4 ;  /* 0x0000000400007c02 */ /* 0x000fce0008000f00 */
.L_x_182:
[----:B-1----:R1:W2:Y:S02]  /*c670*/  SYNCS.PHASECHK.TRANS64.TRYWAIT P0, [R0+URZ], R3 ;  /* 0x00000003000075a7 */ /* 0x0022a400080011ff */
[----:B--2---:R-:W-:Y:S05]  /*c680*/  @!P0 NANOSLEEP.SYNCS 0x989680 ;  /* 0x009896800000895d */ /* 0x004fea0003900000 */
[----:B------:R-:W2:Y:S02]  /*c690*/  @!P0 SYNCS.PHASECHK.TRANS64 P0, [R0+URZ], R3 ;  /* 0x00000003000085a7 */ /* 0x000ea400080010ff */
[----:B--2---:R-:W-:Y:S05]  /*c6a0*/  @!P0 BRA `(.L_x_182) ;  /* 0xfffffffc00f08947 */ /* 0x004fea000383ffff */
[----:B------:R-:W-:Y:S05]  /*c6b0*/  BRA `(.L_x_183) ;  /* 0xffffff7800487947 */ /* 0x000fea000383ffff */
.L_x_84:
[----:B--2---:R2:W3:Y:S02]  /*c6c0*/  SYNCS.PHASECHK.TRANS64.TRYWAIT P0, [R12+URZ+0x130], R9 ;  /* 0x000130090c0075a7 */ /* 0x0044e400080011ff */
[----:B---3--:R-:W-:Y:S05]  /*c6d0*/  @!P0 NANOSLEEP.SYNCS 0x989680 ;  /* 0x009896800000895d */ /* 0x008fea0003900000 */
[----:B------:R-:W3:Y:S02]  /*c6e0*/  @!P0 SYNCS.PHASECHK.TRANS64 P0, [R12+URZ+0x130], R9 ;  /* 0x000130090c0085a7 */ /* 0x000ee400080010ff */
[----:B---3--:R-:W-:Y:S05]  /*c6f0*/  @!P0 BRA `(.L_x_84) ;  /* 0xfffffffc00f08947 */ /* 0x008fea000383ffff */
[----:B------:R-:W-:Y:S05]  /*c700*/  BRA `(.L_x_184) ;  /* 0xffffff7c00687947 */ /* 0x000fea000383ffff */
.L_x_87:
[----:B------:R-:W-:Y:S07]  /*c710*/  MOV R0, UR21 ;  /* 0x0000001500007c02 */ /* 0x000fee0008000f00 */
.L_x_185:
[----:B--2---:R2:W3:Y:S02]  /*c720*/  SYNCS.PHASECHK.TRANS64.TRYWAIT P2, [R0+URZ+0x128], R11 ;  /* 0x0001280b000075a7 */ /* 0x0044e400080411ff */
[----:B---3--:R-:W-:Y:S05]  /*c730*/  @!P2 NANOSLEEP.SYNCS 0x989680 ;  /* 0x009896800000a95d */ /* 0x008fea0003900000 */
[----:B------:R-:W3:Y:S02]  /*c740*/  @!P2 SYNCS.PHASECHK.TRANS64 P2, [R0+URZ+0x128], R11 ;  /* 0x0001280b0000a5a7 */ /* 0x000ee400080410ff */
[----:B---3--:R-:W-:Y:S05]  /*c750*/  @!P2 BRA `(.L_x_185) ;  /* 0xfffffffc00f0a947 */ /* 0x008fea000383ffff */
[----:B------:R-:W-:Y:S05]  /*c760*/  BRA `(.L_x_86) ;  /* 0xffffff8000d07947 */ /* 0x000fea000383ffff */
.L_x_90:
[----:B--2---:R-:W-:Y:S07]  /*c770*/  MOV R0, UR21 ;  /* 0x0000001500007c02 */ /* 0x004fee0008000f00 */
.L_x_186:
[----:B--2---:R2:W3:Y:S02]  /*c780*/  SYNCS.PHASECHK.TRANS64.TRYWAIT P0, [R0+URZ+0x100], R9 ;  /* 0x00010009000075a7 */ /* 0x0044e400080011ff */
[----:B---3--:R-:W-:Y:S05]  /*c790*/  @!P0 NANOSLEEP.SYNCS 0x989680 ;  /* 0x009896800000895d */ /* 0x008fea0003900000 */
[----:B------:R-:W3:Y:S02]  /*c7a0*/  @!P0 SYNCS.PHASECHK.TRANS64 P0, [R0+URZ+0x100], R9 ;  /* 0x00010009000085a7 */ /* 0x000ee400080010ff */
[----:B---3--:R-:W-:Y:S05]  /*c7b0*/  @!P0 BRA `(.L_x_186) ;  /* 0xfffffffc00f08947 */ /* 0x008fea000383ffff */
[----:B------:R-:W-:Y:S05]  /*c7c0*/  BRA `(.L_x_187) ;  /* 0xffffff84002c7947 */ /* 0x000fea000383ffff */
.L_x_91:
[----:B------:R-:W-:Y:S07]  /*c7d0*/  MOV R0, UR21 ;  /* 0x0000001500007c02 */ /* 0x000fee0008000f00 */
.L_x_188:
[----:B--2---:R2:W3:Y:S02]  /*c7e0*/  SYNCS.PHASECHK.TRANS64.TRYWAIT P0, [R0+URZ+0x108], R9 ;  /* 0x00010809000075a7 */ /* 0x0044e400080011ff */
[----:B---3--:R-:W-:Y:S05]  /*c7f0*/  @!P0 NANOSLEEP.SYNCS 0x989680 ;  /* 0x009896800000895d */ /* 0x008fea0003900000 */
[----:B------:R-:W3:Y:S02]  /*c800*/  @!P0 SYNCS.PHASECHK.TRANS64 P0, [R0+URZ+0x108], R9 ;  /* 0x00010809000085a7 */ /* 0x000ee400080010ff */
[----:B---3--:R-:W-:Y:S05]  /*c810*/  @!P0 BRA `(.L_x_188) ;  /* 0xfffffffc00f08947 */ /* 0x008fea000383ffff */
[----:B------:R-:W-:Y:S05]  /*c820*/  BRA `(.L_x_189) ;  /* 0xffffff8400687947 */ /* 0x000fea000383ffff */
.L_x_92:
[----:B------:R-:W-:Y:S07]  /*c830*/  MOV R0, UR21 ;  /* 0x0000001500007c02 */ /* 0x000fee0008000f00 */
.L_x_190:
[----:B--2---:R2:W3:Y:S02]  /*c840*/  SYNCS.PHASECHK.TRANS64.TRYWAIT P0, [R0+URZ+0x110], R9 ;  /* 0x00011009000075a7 */ /* 0x0044e400080011ff */
[----:B---3--:R-:W-:Y:S05]  /*c850*/  @!P0 NANOSLEEP.SYNCS 0x989680 ;  /* 0x009896800000895d */ /* 0x008fea0003900000 */
[----:B------:R-:W3:Y:S02]  /*c860*/  @!P0 SYNCS.PHASECHK.TRANS64 P0, [R0+URZ+0x110], R9 ;  /* 0x00011009000085a7 */ /* 0x000ee400080010ff */
[----:B---3--:R-:W-:Y:S05]  /*c870*/  @!P0 BRA `(.L_x_190) ;  /* 0xfffffffc00f08947 */ /* 0x008fea000383ffff */
[----:B------:R-:W-:Y:S05]  /*c880*/  BRA `(.L_x_191) ;  /* 0xffffff8400b07947 */ /* 0x000fea000383ffff */
.L_x_93:
[----:B------:R-:W-:Y:S07]  /*c890*/  MOV R0, UR21 ;  /* 0x0000001500007c02 */ /* 0x000fee0008000f00 */
.L_x_192:
[----:B--2---:R2:W3:Y:S02]  /*c8a0*/  SYNCS.PHASECHK.TRANS64.TRYWAIT P0, [R0+URZ+0x118], R9 ;  /* 0x00011809000075a7 */ /* 0x0044e400080011ff */
[----:B---3--:R-:W-:Y:S05]  /*c8b0*/  @!P0 NANOSLEEP.SYNCS 0x989680 ;  /* 0x009896800000895d */ /* 0x008fea0003900000 */
[----:B------:R-:W3:Y:S02]  /*c8c0*/  @!P0 SYNCS.PHASECHK.TRANS64 P0, [R0+URZ+0x118], R9 ;  /* 0x00011809000085a7 */ /* 0x000ee400080010ff */
[----:B---3--:R-:W-:Y:S05]  /*c8d0*/  @!P0 BRA `(.L_x_192) ;  /* 0xfffffffc00f08947 */ /* 0x008fea000383ffff */
[----:B------:R-:W-:Y:S05]  /*c8e0*/  BRA `(.L_x_193) ;  /* 0xffffff8400f47947 */ /* 0x000fea000383ffff */
.L_x_95:
[----:B------:R-:W-:-:S07]  /*c8f0*/  MOV R0, UR21 ;  /* 0x0000001500007c02 */ /* 0x000fce0008000f00 */
.L_x_194:
[----:B---3--:R3:W4:Y:S02]  /*c900*/  SYNCS.PHASECHK.TRANS64.TRYWAIT P0, [R0+URZ+0x100], R3 ;  /* 0x00010003000075a7 */ /* 0x00872400080011ff */
[----:B----4-:R-:W-:Y:S05]  /*c910*/  @!P0 NANOSLEEP.SYNCS 0x989680 ;  /* 0x009896800000895d */ /* 0x010fea0003900000 */
[----:B------:R-:W4:Y:S02]  /*c920*/  @!P0 SYNCS.PHASECHK.TRANS64 P0, [R0+URZ+0x100], R3 ;  /* 0x00010003000085a7 */ /* 0x000f2400080010ff */
[----:B----4-:R-:W-:Y:S05]  /*c930*/  @!P0 BRA `(.L_x_194) ;  /* 0xfffffffc00f08947 */ /* 0x010fea000383ffff */
[----:B------:R-:W-:Y:S05]  /*c940*/  BRA `(.L_x_195) ;  /* 0xffffff88006c7947 */ /* 0x000fea000383ffff */
.L_x_96:
[----:B---3--:R-:W-:-:S07]  /*c950*/  MOV R0, UR21 ;  /* 0x0000001500007c02 */ /* 0x008fce0008000f00 */
.L_x_196:
[----:B---3--:R3:W4:Y:S02]  /*c960*/  SYNCS.PHASECHK.TRANS64.TRYWAIT P0, [R0+URZ+0x108], R3 ;  /* 0x00010803000075a7 */ /* 0x00872400080011ff */
[----:B----4-:R-:W-:Y:S05]  /*c970*/  @!P0 NANOSLEEP.SYNCS 0x989680 ;  /* 0x009896800000895d */ /* 0x010fea0003900000 */
[----:B------:R-:W4:Y:S02]  /*c980*/  @!P0 SYNCS.PHASECHK.TRANS64 P0, [R0+URZ+0x108], R3 ;  /* 0x00010803000085a7 */ /* 0x000f2400080010ff */
[----:B----4-:R-:W-:Y:S05]  /*c990*/  @!P0 BRA `(.L_x_196) ;  /* 0xfffffffc00f08947 */ /* 0x010fea000383ffff */
[----:B------:R-:W-:Y:S05]  /*c9a0*/  BRA `(.L_x_197) ;  /* 0xffffff88005c7947 */ /* 0x000fea000383ffff */
.L_x_97:
[----:B---3--:R-:W-:-:S07]  /*c9b0*/  MOV R0, UR21 ;  /* 0x0000001500007c02 */ /* 0x008fce0008000f00 */
.L_x_198:
[----:B---3--:R3:W4:Y:S02]  /*c9c0*/  SYNCS.PHASECHK.TRANS64.TRYWAIT P0, [R0+URZ+0x110], R3 ;  /* 0x00011003000075a7 */ /* 0x00872400080011ff */
[----:B----4-:R-:W-:Y:S05]  /*c9d0*/  @!P0 NANOSLEEP.SYNCS 0x989680 ;  /* 0x009896800000895d */ /* 0x010fea0003900000 */
[----:B------:R-:W4:Y:S02]  /*c9e0*/  @!P0 SYNCS.PHASECHK.TRANS64 P0, [R0+URZ+0x110], R3 ;  /* 0x00011003000085a7 */ /* 0x000f2400080010ff */
[----:B----4-:R-:W-:Y:S05]  /*c9f0*/  @!P0 BRA `(.L_x_198) ;  /* 0xfffffffc00f08947 */ /* 0x010fea000383ffff */
[----:B------:R-:W-:Y:S05]  /*ca00*/  BRA `(.L_x_199) ;  /* 0xffffff88004c7947 */ /* 0x000fea000383ffff */
.L_x_99:
[----:B-1----:R1:W2:Y:S02]  /*ca10*/  SYNCS.PHASECHK.TRANS64.TRYWAIT P0, [R3+URZ+0x130], R0 ;  /* 0x00013000030075a7 */ /* 0x0022a400080011ff */
[----:B--2---:R-:W-:Y:S05]  /*ca20*/  @!P0 NANOSLEEP.SYNCS 0x989680 ;  /* 0x009896800000895d */ /* 0x004fea0003900000 */
[----:B------:R-:W2:Y:S02]  /*ca30*/  @!P0 SYNCS.PHASECHK.TRANS64 P0, [R3+URZ+0x130], R0 ;  /* 0x00013000030085a7 */ /* 0x000ea400080010ff */
[----:B--2---:R-:W-:Y:S05]  /*ca40*/  @!P0 BRA `(.L_x_99) ;  /* 0xfffffffc00f08947 */ /* 0x004fea000383ffff */
[----:B------:R-:W-:Y:S05]  /*ca50*/  BRA `(.L_x_200) ;  /* 0xffffff8c00107947 */ /* 0x000fea000383ffff */
.L_x_110:
[----:B-1----:R1:W2:Y:S02]  /*ca60*/  SYNCS.PHASECHK.TRANS64.TRYWAIT P1, [R3+URZ+0xe0], R0 ;  /* 0x0000e000030075a7 */ /* 0x0022a400080211ff */
[----:B--2---:R-:W-:Y:S05]  /*ca70*/  @!P1 NANOSLEEP.SYNCS 0x989680 ;  /* 0x009896800000995d */ /* 0x004fea0003900000 */
[----:B------:R-:W2:Y:S02]  /*ca80*/  @!P1 SYNCS.PHASECHK.TRANS64 P1, [R3+URZ+0xe0], R0 ;  /* 0x0000e000030095a7 */ /* 0x000ea400080210ff */
[----:B--2---:R-:W-:Y:S05]  /*ca90*/  @!P1 BRA `(.L_x_110) ;  /* 0xfffffffc00f09947 */ /* 0x004fea000383ffff */
[----:B------:R-:W-:Y:S05]  /*caa0*/  BRA `(.L_x_109) ;  /* 0xffffff9800947947 */ /* 0x000fea000383ffff */
.L_x_112:
[----:B-1----:R1:W4:Y:S02]  /*cab0*/  SYNCS.PHASECHK.TRANS64.TRYWAIT P0, [R78+URZ+0x150], R5 ;  /* 0x000150054e0075a7 */ /* 0x00232400080011ff */
[----:B----4-:R-:W-:Y:S05]  /*cac0*/  @!P0 NANOSLEEP.SYNCS 0x989680 ;  /* 0x009896800000895d */ /* 0x010fea0003900000 */
[----:B------:R-:W4:Y:S02]  /*cad0*/  @!P0 SYNCS.PHASECHK.TRANS64 P0, [R78+URZ+0x150], R5 ;  /* 0x000150054e0085a7 */ /* 0x000f2400080010ff */
[----:B----4-:R-:W-:Y:S05]  /*cae0*/  @!P0 BRA `(.L_x_112) ;  /* 0xfffffffc00f08947 */ /* 0x010fea000383ffff */
[----:B------:R-:W-:Y:S05]  /*caf0*/  BRA `(.L_x_111) ;  /* 0xffffff9800f07947 */ /* 0x000fea000383ffff */
.L_x_120:
[----:B--2---:R2:W3:Y:S02]  /*cb00*/  SYNCS.PHASECHK.TRANS64.TRYWAIT P0, [R116+URZ+0xe0], R3 ;  /* 0x0000e003740075a7 */ /* 0x0044e400080011ff */
[----:B---3--:R-:W-:Y:S05]  /*cb10*/  @!P0 NANOSLEEP.SYNCS 0x989680 ;  /* 0x009896800000895d */ /* 0x008fea0003900000 */
[----:B------:R-:W3:Y:S02]  /*cb20*/  @!P0 SYNCS.PHASECHK.TRANS64 P0, [R116+URZ+0xe0], R3 ;  /* 0x0000e003740085a7 */ /* 0x000ee400080010ff */
[----:B---3--:R-:W-:Y:S05]  /*cb30*/  @!P0 BRA `(.L_x_120) ;  /* 0xfffffffc00f08947 */ /* 0x008fea000383ffff */
[----:B------:R-:W-:Y:S05]  /*cb40*/  BRA `(.L_x_119) ;  /* 0xffffffac00f47947 */ /* 0x000fea000383ffff */
.L_x_128:
[----:B--2---:R2:W3:Y:S02]  /*cb50*/  SYNCS.PHASECHK.TRANS64.TRYWAIT P0, [R0+URZ+0xe0], R7 ;  /* 0x0000e007000075a7 */ /* 0x0044e400080011ff */
[----:B---3--:R-:W-:Y:S05]  /*cb60*/  @!P0 NANOSLEEP.SYNCS 0x989680 ;  /* 0x009896800000895d */ /* 0x008fea0003900000 */
[----:B------:R-:W3:Y:S02]  /*cb70*/  @!P0 SYNCS.PHASECHK.TRANS64 P0, [R0+URZ+0xe0], R7 ;  /* 0x0000e007000085a7 */ /* 0x000ee400080010ff */
[----:B---3--:R-:W-:Y:S05]  /*cb80*/  @!P0 BRA `(.L_x_128) ;  /* 0xfffffffc00f08947 */ /* 0x008fea000383ffff */
[----:B------:R-:W-:Y:S05]  /*cb90*/  BRA `(.L_x_127) ;  /* 0xffffffc400487947 */ /* 0x000fea000383ffff */
.L_x_136:
[----:B--2---:R2:W3:Y:S02]  /*cba0*/  SYNCS.PHASECHK.TRANS64.TRYWAIT P0, [R0+URZ+0xe0], R5 ;  /* 0x0000e005000075a7 */ /* 0x0044e400080011ff */
[----:B---3--:R-:W-:Y:S05]  /*cbb0*/  @!P0 NANOSLEEP.SYNCS 0x989680 ;  /* 0x009896800000895d */ /* 0x008fea0003900000 */
[----:B------:R-:W3:Y:S02]  /*cbc0*/  @!P0 SYNCS.PHASECHK.TRANS64 P0, [R0+URZ+0xe0], R5 ;  /* 0x0000e005000085a7 */ /* 0x000ee400080010ff */
[----:B---3--:R-:W-:Y:S05]  /*cbd0*/  @!P0 BRA `(.L_x_136) ;  /* 0xfffffffc00f08947 */ /* 0x008fea000383ffff */
[----:B------:R-:W-:Y:S05]  /*cbe0*/  BRA `(.L_x_135) ;  /* 0xffffffd800a87947 */ /* 0x000fea000383ffff */
        .weak           $__internal_0_$__cuda_sm10x_tcgen05_guardrail_trap_col_being_dealloced_not_returned_by_alloc
        .type           $__internal_0_$__cuda_sm10x_tcgen05_guardrail_trap_col_being_dealloced_not_returned_by_alloc,@function
        .size           $__internal_0_$__cuda_sm10x_tcgen05_guardrail_trap_col_being_dealloced_not_returned_by_alloc,($__internal_1_$__cuda_sm10x_tcgen05_guardrail_trap_phase_invalid_during_alloc - $__internal_0_$__cuda_sm10x_tcgen05_guardrail_trap_col_being_dealloced_not_returned_by_alloc)
$__internal_0_$__cuda_sm10x_tcgen05_guardrail_trap_col_being_dealloced_not_returned_by_alloc:
[----:B------:R-:W-:Y:S05]  /*cbf0*/  BPT.TRAP 0x1 ;  /* 0x000000040000795c */ /* 0x000fea0000300000 */
[----:B------:R-:W-:-:S04]  /*cc00*/  HFMA2 R3, -RZ, RZ, 0, 0 ;  /* 0x00000000ff037431 */ /* 0x000fc800000001ff */
[----:B------:R-:W-:Y:S05]  /*cc10*/  RET.REL.NODEC R2 `(_ZN7cutlass13device_kernelINS_4gemm6kernel13GemmUniversalIN4cute5tupleIJiiiiEEENS1_10collective13CollectiveMmaINS1_35MainloopSm100TmaUmmaWarpSpecializedILi14ELi2ELi2ENS5_IJNS4_1CILi1EEENSA_ILi2EEESB_EEEEENS5_IJNSA_ILi128EEENSA_ILi256EEENSA_ILi32EEEEEEaNS5_IJlSB_lEEEaSJ_NS4_8TiledMMAINS4_8MMA_AtomIJNS4_15SM100_MMA_S8_SSIaaiLi128ELi256ELNS4_4UMMA5MajorE0ELSO_0ELNSN_8SaturateE0EEEEEENS4_6LayoutINS5_IJSB_SB_SB_EEENS5_IJNSA_ILi0EEESU_SU_EEEEENS5_IJNS4_10UnderscoreESX_SX_EEEEENS4_23SM90_TMA_LOAD_MULTICASTENS4_14ComposedLayoutINS4_7SwizzleILi1ELi4ELi3EEENS4_18smem_ptr_flag_bitsILi8EEENSS_INS5_IJNSA_ILi8EEESH_EEENS5_IJSH_SB_EEEEEEEvNS4_8identityENS4_13SM90_TMA_LOADES1A_vS1B_EENS_8epilogue10collective18CollectiveEpilogueINS1E_23Sm100TmaWarpSpecializedILi4ELi2ELi64ELb0ELb0EEEJSI_NS5_IJNSS_ISF_SB_EENSS_INSA_ILi64EEESB_EEEEEaSJ_aSJ_NS1E_6fusion15FusionCallbacksIS1I_NS1N_17LinearCombinationIaiaiLNS_15FloatRoundStyleE2EEESI_S1M_JEEENS4_5SM1004TMEM4LOAD26SM100_TMEM_LOAD_32dp32b64xES1C_NS11_INS12_ILi2ELi4ELi3EEES15_NSS_INS5_IJS16_S1K_EEENS5_IJS1K_SB_EEEEEEENS4_39AutoVectorizingCopyWithAssumedAlignmentILi128EEENS4_14SM90_TMA_STOREES21_S23_S23_EEEvvEEEEvNT_6ParamsE) ;  /* 0xffffff3002f87950 */ /* 0x000fea0003c3ffff */
        .weak           $__internal_1_$__cuda_sm10x_tcgen05_guardrail_trap_phase_invalid_during_alloc
        .type           $__internal_1_$__cuda_sm10x_tcgen05_guardrail_trap_phase_invalid_during_alloc,@function
        .size           $__internal_1_$__cuda_sm10x_tcgen05_guardrail_trap_phase_invalid_during_alloc,($__internal_2_$__cuda_sm10x_tcgen05_guardrail_trap_unallocated_columns_being_dealloced - $__internal_1_$__cuda_sm10x_tcgen05_guardrail_trap_phase_invalid_during_alloc)
$__internal_1_$__cuda_sm10x_tcgen05_guardrail_trap_phase_invalid_during_alloc:
[----:B------:R-:W-:Y:S05]  /*cc20*/  BPT.TRAP 0x1 ;  /* 0x000000040000795c */ /* 0x000fea0000300000 */
[----:B------:R-:W-:-:S04]  /*cc30*/  MOV R5, 0x0 ;  /* 0x0000000000057802 */ /* 0x000fc80000000f00 */
[----:B------:R-:W-:Y:S05]  /*cc40*/  RET.REL.NODEC R4 `(_ZN7cutlass13device_kernelINS_4gemm6kernel13GemmUniversalIN4cute5tupleIJiiiiEEENS1_10collective13CollectiveMmaINS1_35MainloopSm100TmaUmmaWarpSpecializedILi14ELi2ELi2ENS5_IJNS4_1CILi1EEENSA_ILi2EEESB_EEEEENS5_IJNSA_ILi128EEENSA_ILi256EEENSA_ILi32EEEEEEaNS5_IJlSB_lEEEaSJ_NS4_8TiledMMAINS4_8MMA_AtomIJNS4_15SM100_MMA_S8_SSIaaiLi128ELi256ELNS4_4UMMA5MajorE0ELSO_0ELNSN_8SaturateE0EEEEEENS4_6LayoutINS5_IJSB_SB_SB_EEENS5_IJNSA_ILi0EEESU_SU_EEEEENS5_IJNS4_10UnderscoreESX_SX_EEEEENS4_23SM90_TMA_LOAD_MULTICASTENS4_14ComposedLayoutINS4_7SwizzleILi1ELi4ELi3EEENS4_18smem_ptr_flag_bitsILi8EEENSS_INS5_IJNSA_ILi8EEESH_EEENS5_IJSH_SB_EEEEEEEvNS4_8identityENS4_13SM90_TMA_LOADES1A_vS1B_EENS_8epilogue10collective18CollectiveEpilogueINS1E_23Sm100TmaWarpSpecializedILi4ELi2ELi64ELb0ELb0EEEJSI_NS5_IJNSS_ISF_SB_EENSS_INSA_ILi64EEESB_EEEEEaSJ_aSJ_NS1E_6fusion15FusionCallbacksIS1I_NS1N_17LinearCombinationIaiaiLNS_15FloatRoundStyleE2EEESI_S1M_JEEENS4_5SM1004TMEM4LOAD26SM100_TMEM_LOAD_32dp32b64xES1C_NS11_INS12_ILi2ELi4ELi3EEES15_NSS_INS5_IJS16_S1K_EEENS5_IJS1K_SB_EEEEEEENS4_39AutoVectorizingCopyWithAssumedAlignmentILi128EEENS4_14SM90_TMA_STOREES21_S23_S23_EEEvvEEEEvNT_6ParamsE) ;  /* 0xffffff3004ec7950 */ /* 0x000fea0003c3ffff */
        .weak           $__internal_2_$__cuda_sm10x_tcgen05_guardrail_trap_unallocated_columns_being_dealloced
        .type           $__internal_2_$__cuda_sm10x_tcgen05_guardrail_trap_unallocated_columns_being_dealloced,@function
        .size           $__internal_2_$__cuda_sm10x_tcgen05_guardrail_trap_unallocated_columns_being_dealloced,(.L_x_202 - $__internal_2_$__cuda_sm10x_tcgen05_guardrail_trap_unallocated_columns_being_dealloced)
$__internal_2_$__cuda_sm10x_tcgen05_guardrail_trap_unallocated_columns_being_dealloced:
[----:B------:R-:W-:Y:S05]  /*cc50*/  BPT.TRAP 0x1 ;  /* 0x000000040000795c */ /* 0x000fea0000300000 */
[----:B------:R-:W-:-:S04]  /*cc60*/  HFMA2 R3, -RZ, RZ, 0, 0 ;  /* 0x00000000ff037431 */ /* 0x000fc800000001ff */
[----:B------:R-:W-:Y:S05]  /*cc70*/  RET.REL.NODEC R2 `(_ZN7cutlass13device_kernelINS_4gemm6kernel13GemmUniversalIN4cute5tupleIJiiiiEEENS1_10collective13CollectiveMmaINS1_35MainloopSm100TmaUmmaWarpSpecializedILi14ELi2ELi2ENS5_IJNS4_1CILi1EEENSA_ILi2EEESB_EEEEENS5_IJNSA_ILi128EEENSA_ILi256EEENSA_ILi32EEEEEEaNS5_IJlSB_lEEEaSJ_NS4_8TiledMMAINS4_8MMA_AtomIJNS4_15SM100_MMA_S8_SSIaaiLi128ELi256ELNS4_4UMMA5MajorE0ELSO_0ELNSN_8SaturateE0EEEEEENS4_6LayoutINS5_IJSB_SB_SB_EEENS5_IJNSA_ILi0EEESU_SU_EEEEENS5_IJNS4_10UnderscoreESX_SX_EEEEENS4_23SM90_TMA_LOAD_MULTICASTENS4_14ComposedLayoutINS4_7SwizzleILi1ELi4ELi3EEENS4_18smem_ptr_flag_bitsILi8EEENSS_INS5_IJNSA_ILi8EEESH_EEENS5_IJSH_SB_EEEEEEEvNS4_8identityENS4_13SM90_TMA_LOADES1A_vS1B_EENS_8epilogue10collective18CollectiveEpilogueINS1E_23Sm100TmaWarpSpecializedILi4ELi2ELi64ELb0ELb0EEEJSI_NS5_IJNSS_ISF_SB_EENSS_INSA_ILi64EEESB_EEEEEaSJ_aSJ_NS1E_6fusion15FusionCallbacksIS1I_NS1N_17LinearCombinationIaiaiLNS_15FloatRoundStyleE2EEESI_S1M_JEEENS4_5SM1004TMEM4LOAD26SM100_TMEM_LOAD_32dp32b64xES1C_NS11_INS12_ILi2ELi4ELi3EEES15_NSS_INS5_IJS16_S1K_EEENS5_IJS1K_SB_EEEEEEENS4_39AutoVectorizingCopyWithAssumedAlignmentILi128EEENS4_14SM90_TMA_STOREES21_S23_S23_EEEvvEEEEvNT_6ParamsE) ;  /* 0xffffff3002e07950 */ /* 0x000fea0003c3ffff */
.L_x_201:
[----:B------:R-:W-:-:S00]  /*cc80*/  BRA `(.L_x_201) ;  /* 0xfffffffc00fc7947 */ /* 0x000fc0000383ffff */
[----:B------:R-:W-:-:S00]  /*cc90*/  NOP ;  /* 0x0000000000007918 */ /* 0x000fc00000000000 */
        /* <DEDUP_REMOVED lines=14> */
.L_x_202:


//--------------------- .nv.global.init           --------------------------
	.section	.nv.global.init,"aw",@progbits
.nv.global.init:
	.type		$str$27,@object
	.size		$str$27,($str$28 - $str$27)
$str$27:
        /*0000*/ 	.byte	0x28, 0x61, 0x64, 0x64, 0x72, 0x65, 0x73, 0x73, 0x20, 0x26, 0x20, 0x6d, 0x61, 0x73, 0x6b, 0x29
        /*0010*/ 	.byte	0x20, 0x3d, 0x3d, 0x20, 0x30, 0x00
	.type		$str$28,@object
	.size		$str$28,($str$26 - $str$28)
$str$28:
        /*0016*/ 	.byte	0x2f, 0x74, 0x6d, 0x70, 0x2f, 0x63, 0x75, 0x74, 0x6c, 0x61, 0x73, 0x73, 0x5f, 0x73, 0x77, 0x65
        /*0026*/ 	.byte	0x65, 0x70, 0x5f, 0x73, 0x72, 0x63, 0x2f, 0x69, 0x6e, 0x63, 0x6c, 0x75, 0x64, 0x65, 0x2f, 0x63
        /*0036*/ 	.byte	0x75, 0x74, 0x65, 0x2f, 0x70, 0x6f, 0x69, 0x6e, 0x74, 0x65, 0x72, 0x5f, 0x66, 0x6c, 0x61, 0x67
        /*0046*/ 	.byte	0x67, 0x65, 0x64, 0x2e, 0x68, 0x70, 0x70, 0x00
	.type		$str$26,@object
	.size		$str$26,($str$25 - $str$26)
$str$26:
        /*004e*/ 	.byte	0x2f, 0x74, 0x6d, 0x70, 0x2f, 0x63, 0x75, 0x74, 0x6c, 0x61, 0x73, 0x73, 0x5f, 0x73, 0x77, 0x65
        /*005e*/ 	.byte	0x65, 0x70, 0x5f, 0x73, 0x72, 0x63, 0x2f, 0x69, 0x6e, 0x63, 0x6c, 0x75, 0x64, 0x65, 0x2f, 0x63
        /*006e*/ 	.byte	0x75, 0x74, 0x65, 0x2f, 0x61, 0x74, 0x6f, 0x6d, 0x2f, 0x63, 0x6f, 0x70, 0x79, 0x5f, 0x74, 0x72
        /*007e*/ 	.byte	0x61, 0x69, 0x74, 0x73, 0x5f, 0x73, 0x6d, 0x31, 0x30, 0x30, 0x2e, 0x68, 0x70, 0x70, 0x00
	.type		$str$25,@object
	.size		$str$25,(__unnamed_1 - $str$25)
$str$25:
        /*008d*/ 	.byte	0x28, 0x28, 0x75, 0x69, 0x6e, 0x74, 0x33, 0x32, 0x5f, 0x74, 0x28, 0x74, 0x68, 0x72, 0x65, 0x61
        /*009d*/ 	.byte	0x64, 0x49, 0x64, 0x78, 0x2e, 0x78, 0x29, 0x20, 0x2f, 0x20, 0x33, 0x32, 0x29, 0x20, 0x25, 0x20
        /*00ad*/ 	.byte	0x34, 0x29, 0x20, 0x3d, 0x3d, 0x20, 0x28, 0x28, 0x28, 0x74, 0x6d, 0x65, 0x6d, 0x5f, 0x61, 0x64
        /*00bd*/ 	.byte	0x64, 0x72, 0x20, 0x3e, 0x3e, 0x20, 0x31, 0x36, 0x29, 0x20, 0x2f, 0x20, 0x33, 0x32, 0x29, 0x20
        /*00cd*/ 	.byte	0x25, 0x20, 0x34, 0x29, 0x00
	.type		__unnamed_1,@object
	.size		__unnamed_1,(__unnamed_2 - __unnamed_1)
__unnamed_1:
        /*00d2*/ 	.byte	0x61, 0x75, 0x74, 0x6f, 0x20, 0x63, 0x75, 0x74, 0x65, 0x3a, 0x3a, 0x61, 0x73, 0x5f, 0x70, 0x6f
        /* <DEDUP_REMOVED lines=24> */
        /*0262*/ 	.byte	0x5d, 0x00
	.type		__unnamed_2,@object
	.size		__unnamed_2,(__unnamed_3 - __unnamed_2)
__unnamed_2:
        /* <DEDUP_REMOVED lines=26> */
	.type		__unnamed_3,@object
	.size		__unnamed_3,(.L_3 - __unnamed_3)
__unnamed_3:
        /* <DEDUP_REMOVED lines=42> */
        /*0696*/ 	.byte	0x43, 0x3c, 0x30, 0x3e, 0x3e, 0x3e, 0x3e, 0x5d, 0x00
.L_3:


//--------------------- .nv.shared._ZN7cutlass13device_kernelINS_4gemm6kernel13GemmUniversalIN4cute5tupleIJiiiiEEENS1_10collective13CollectiveMmaINS1_35MainloopSm100TmaUmmaWarpSpecializedILi14ELi2ELi2ENS5_IJNS4_1CILi1EEENSA_ILi2EEESB_EEEEENS5_IJNSA_ILi128EEENSA_ILi256EEENSA_ILi32EEEEEEaNS5_IJlSB_lEEEaSJ_NS4_8TiledMMAINS4_8MMA_AtomIJNS4_15SM100_MMA_S8_SSIaaiLi128ELi256ELNS4_4UMMA5MajorE0ELSO_0ELNSN_8SaturateE0EEEEEENS4_6LayoutINS5_IJSB_SB_SB_EEENS5_IJNSA_ILi0EEESU_SU_EEEEENS5_IJNS4_10UnderscoreESX_SX_EEEEENS4_23SM90_TMA_LOAD_MULTICASTENS4_14ComposedLayoutINS4_7SwizzleILi1ELi4ELi3EEENS4_18smem_ptr_flag_bitsILi8EEENSS_INS5_IJNSA_ILi8EEESH_EEENS5_IJSH_SB_EEEEEEEvNS4_8identityENS4_13SM90_TMA_LOADES1A_vS1B_EENS_8epilogue10collective18CollectiveEpilogueINS1E_23Sm100TmaWarpSpecializedILi4ELi2ELi64ELb0ELb0EEEJSI_NS5_IJNSS_ISF_SB_EENSS_INSA_ILi64EEESB_EEEEEaSJ_aSJ_NS1E_6fusion15FusionCallbacksIS1I_NS1N_17LinearCombinationIaiaiLNS_15FloatRoundStyleE2EEESI_S1M_JEEENS4_5SM1004TMEM4LOAD26SM100_TMEM_LOAD_32dp32b64xES1C_NS11_INS12_ILi2ELi4ELi3EEES15_NSS_INS5_IJS16_S1K_EEENS5_IJS1K_SB_EEEEEEENS4_39AutoVectorizingCopyWithAssumedAlignmentILi128EEENS4_14SM90_TMA_STOREES21_S23_S23_EEEvvEEEEvNT_6ParamsE --------------------------
	.section	.nv.shared._ZN7cutlass13device_kernelINS_4gemm6kernel13GemmUniversalIN4cute5tupleIJiiiiEEENS1_10collective13CollectiveMmaINS1_35MainloopSm100TmaUmmaWarpSpecializedILi14ELi2ELi2ENS5_IJNS4_1CILi1EEENSA_ILi2EEESB_EEEEENS5_IJNSA_ILi128EEENSA_ILi256EEENSA_ILi32EEEEEEaNS5_IJlSB_lEEEaSJ_NS4_8TiledMMAINS4_8MMA_AtomIJNS4_15SM100_MMA_S8_SSIaaiLi128ELi256ELNS4_4UMMA5MajorE0ELSO_0ELNSN_8SaturateE0EEEEEENS4_6LayoutINS5_IJSB_SB_SB_EEENS5_IJNSA_ILi0EEESU_SU_EEEEENS5_IJNS4_10UnderscoreESX_SX_EEEEENS4_23SM90_TMA_LOAD_MULTICASTENS4_14ComposedLayoutINS4_7SwizzleILi1ELi4ELi3EEENS4_18smem_ptr_flag_bitsILi8EEENSS_INS5_IJNSA_ILi8EEESH_EEENS5_IJSH_SB_EEEEEEEvNS4_8identityENS4_13SM90_TMA_LOADES1A_vS1B_EENS_8epilogue10collective18CollectiveEpilogueINS1E_23Sm100TmaWarpSpecializedILi4ELi2ELi64ELb0ELb0EEEJSI_NS5_IJNSS_ISF_SB_EENSS_INSA_ILi64EEESB_EEEEEaSJ_aSJ_NS1E_6fusion15FusionCallbacksIS1I_NS1N_17LinearCombinationIaiaiLNS_15FloatRoundStyleE2EEESI_S1M_JEEENS4_5SM1004TMEM4LOAD26SM100_TMEM_LOAD_32dp32b64xES1C_NS11_INS12_ILi2ELi4ELi3EEES15_NSS_INS5_IJS16_S1K_EEENS5_IJS1K_SB_EEEEEEENS4_39AutoVectorizingCopyWithAssumedAlignmentILi128EEENS4_14SM90_TMA_STOREES21_S23_S23_EEEvvEEEEvNT_6ParamsE,"aw",@nobits
	.sectionflags	@""
	.align	16
	.zero		1024


//--------------------- .nv.shared.reserved.0     --------------------------
	.section	.nv.shared.reserved.0,"aw",@nobits
	.weak		__nv_reservedSMEM_offset_0_alias
	.size		__nv_reservedSMEM_offset_0_alias, 0, 64
	.other		__nv_reservedSMEM_offset_0_alias,@"STO_CUDA_RESERVED_SHARED STV_DEFAULT"
__nv_reservedSMEM_offset_0_alias:
	.zero		0
.nv.shared.reserved.0:
	.zero		64
	.weak		__nv_reservedSMEM_tcgen05_partition
	.type		__nv_reservedSMEM_tcgen05_partition,@object
	.size		__nv_reservedSMEM_tcgen05_partition,(.L_0 - __nv_reservedSMEM_tcgen05_partition)
__nv_reservedSMEM_tcgen05_partition:
	.zero		32
.L_0:


//--------------------- .nv.global                --------------------------
	.section	.nv.global,"aw",@nobits
.nv.global:
	.type		_ZN39_INTERNAL_d16cb017_4_k_cu_584c46ec_94674cute1_E,@object
	.size		_ZN39_INTERNAL_d16cb017_4_k_cu_584c46ec_94674cute1_E,(_ZN39_INTERNAL_d16cb017_4_k_cu_584c46ec_94674cuda3std3__45__cpo6cbeginE - _ZN39_INTERNAL_d16cb017_4_k_cu_584c46ec_94674cute1_E)
_ZN39_INTERNAL_d16cb017_4_k_cu_584c46ec_94674cute1_E:
	.zero		1
	.type		_ZN39_INTERNAL_d16cb017_4_k_cu_584c46ec_94674cuda3std3__45__cpo6cbeginE,@object
	.size		_ZN39_INTERNAL_d16cb017_4_k_cu_584c46ec_94674cuda3std3__45__cpo6cbeginE,(_ZN39_INTERNAL_d16cb017_4_k_cu_584c46ec_94674cuda3std3__48in_placeE - _ZN39_INTERNAL_d16cb017_4_k_cu_584c46ec_94674cuda3std3__45__cpo6cbeginE)
_ZN39_INTERNAL_d16cb017_4_k_cu_584c46ec_94674cuda3std3__45__cpo6cbeginE:
	.zero		1
	.type		_ZN39_INTERNAL_d16cb017_4_k_cu_584c46ec_94674cuda3std3__48in_placeE,@object
	.size		_ZN39_INTERNAL_d16cb017_4_k_cu_584c46ec_94674cuda3std3__48in_placeE,(_ZN39_INTERNAL_d16cb017_4_k_cu_584c46ec_94674cuda3std6ranges3__45__cpo9iter_moveE - _ZN39_INTERNAL_d16cb017_4_k_cu_584c46ec_94674cuda3std3__48in_placeE)
_ZN39_INTERNAL_d16cb017_4_k_cu_584c46ec_94674cuda3std3__48in_placeE:
	.zero		1
	.type		_ZN39_INTERNAL_d16cb017_4_k_cu_584c46ec_94674cuda3std6ranges3__45__cpo9iter_moveE,@object
	.size		_ZN39_INTERNAL_d16cb017_4_k_cu_584c46ec_94674cuda3std6ranges3__45__cpo9iter_moveE,(_ZN39_INTERNAL_d16cb017_4_k_cu_584c46ec_94674cuda3std3__45__cpo5beginE - _ZN39_INTERNAL_d16cb017_4_k_cu_584c46ec_94674cuda3std6ranges3__45__cpo9iter_moveE)
_ZN39_INTERNAL_d16cb017_4_k_cu_584c46ec_94674cuda3std6ranges3__45__cpo9iter_moveE:
	.zero		1
	.type		_ZN39_INTERNAL_d16cb017_4_k_cu_584c46ec_94674cuda3std3__45__cpo5beginE,@object
	.size		_ZN39_INTERNAL_d16cb017_4_k_cu_584c46ec_94674cuda3std3__45__cpo5beginE,(_ZN39_INTERNAL_d16cb017_4_k_cu_584c46ec_94674cuda3std3__441_GLOBAL__N__d16cb017_4_k_cu_584c46ec_94676ignoreE - _ZN39_INTERNAL_d16cb017_4_k_cu_584c46ec_94674cuda3std3__45__cpo5beginE)
_ZN39_INTERNAL_d16cb017_4_k_cu_584c46ec_94674cuda3std3__45__cpo5beginE:
	.zero		1
	.type		_ZN39_INTERNAL_d16cb017_4_k_cu_584c46ec_94674cuda3std3__441_GLOBAL__N__d16cb017_4_k_cu_584c46ec_94676ignoreE,@object
	.size		_ZN39_INTERNAL_d16cb017_4_k_cu_584c46ec_94674cuda3std3__441_GLOBAL__N__d16cb017_4_k_cu_584c46ec_94676ignoreE,(_ZN39_INTERNAL_d16cb017_4_k_cu_584c46ec_94674cute7productE - _ZN39_INTERNAL_d16cb017_4_k_cu_584c46ec_94674cuda3std3__441_GLOBAL__N__d16cb017_4_k_cu_584c46ec_94676ignoreE)
_ZN39_INTERNAL_d16cb017_4_k_cu_584c46ec_94674cuda3std3__441_GLOBAL__N__d16cb017_4_k_cu_584c46ec_94676ignoreE:
	.zero		1
	.type		_ZN39_INTERNAL_d16cb017_4_k_cu_584c46ec_94674cute7productE,@object
	.size		_ZN39_INTERNAL_d16cb017_4_k_cu_584c46ec_94674cute7productE,(_ZN39_INTERNAL_d16cb017_4_k_cu_584c46ec_94674cuda3std3__45__cpo3endE - _ZN39_INTERNAL_d16cb017_4_k_cu_584c46ec_94674cute7productE)
_ZN39_INTERNAL_d16cb017_4_k_cu_584c46ec_94674cute7productE:
	.zero		1
	.type		_ZN39_INTERNAL_d16cb017_4_k_cu_584c46ec_94674cuda3std3__45__cpo3endE,@object
	.size		_ZN39_INTERNAL_d16cb017_4_k_cu_584c46ec_94674cuda3std3__45__cpo3endE,(_ZN39_INTERNAL_d16cb017_4_k_cu_584c46ec_94674cuda3std3__419piecewise_constructE - _ZN39_INTERNAL_d16cb017_4_k_cu_584c46ec_94674cuda3std3__45__cpo3endE)
_ZN39_INTERNAL_d16cb017_4_k_cu_584c46ec_94674cuda3std3__45__cpo3endE:
	.zero		1
	.type		_ZN39_INTERNAL_d16cb017_4_k_cu_584c46ec_94674cuda3std3__419piecewise_constructE,@object
	.size		_ZN39_INTERNAL_d16cb017_4_k_cu_584c46ec_94674cuda3std3__419piecewise_constructE,(_ZN39_INTERNAL_d16cb017_4_k_cu_584c46ec_94674cuda3std3__45__cpo4cendE - _ZN39_INTERNAL_d16cb017_4_k_cu_584c46ec_94674cuda3std3__419piecewise_constructE)
_ZN39_INTERNAL_d16cb017_4_k_cu_584c46ec_94674cuda3std3__419piecewise_constructE:
	.zero		1
	.type		_ZN39_INTERNAL_d16cb017_4_k_cu_584c46ec_94674cuda3std3__45__cpo4cendE,@object
	.size		_ZN39_INTERNAL_d16cb017_4_k_cu_584c46ec_94674cuda3std3__45__cpo4cendE,(_ZN39_INTERNAL_d16cb017_4_k_cu_584c46ec_94674cuda3std6ranges3__45__cpo4swapE - _ZN39_INTERNAL_d16cb017_4_k_cu_584c46ec_94674cuda3std3__45__cpo4cendE)
_ZN39_INTERNAL_d16cb017_4_k_cu_584c46ec_94674cuda3std3__45__cpo4cendE:
	.zero		1
	.type		_ZN39_INTERNAL_d16cb017_4_k_cu_584c46ec_94674cuda3std6ranges3__45__cpo4swapE,@object
	.size		_ZN39_INTERNAL_d16cb017_4_k_cu_584c46ec_94674cuda3std6ranges3__45__cpo4swapE,(.L_11 - _ZN39_INTERNAL_d16cb017_4_k_cu_584c46ec_94674cuda3std6ranges3__45__cpo4swapE)
_ZN39_INTERNAL_d16cb017_4_k_cu_584c46ec_94674cuda3std6ranges3__45__cpo4swapE:
	.zero		1
.L_11:


//--------------------- .nv.constant0._ZN7cutlass13device_kernelINS_4gemm6kernel13GemmUniversalIN4cute5tupleIJiiiiEEENS1_10collective13CollectiveMmaINS1_35MainloopSm100TmaUmmaWarpSpecializedILi14ELi2ELi2ENS5_IJNS4_1CILi1EEENSA_ILi2EEESB_EEEEENS5_IJNSA_ILi128EEENSA_ILi256EEENSA_ILi32EEEEEEaNS5_IJlSB_lEEEaSJ_NS4_8TiledMMAINS4_8MMA_AtomIJNS4_15SM100_MMA_S8_SSIaaiLi128ELi256ELNS4_4UMMA5MajorE0ELSO_0ELNSN_8SaturateE0EEEEEENS4_6LayoutINS5_IJSB_SB_SB_EEENS5_IJNSA_ILi0EEESU_SU_EEEEENS5_IJNS4_10UnderscoreESX_SX_EEEEENS4_23SM90_TMA_LOAD_MULTICASTENS4_14ComposedLayoutINS4_7SwizzleILi1ELi4ELi3EEENS4_18smem_ptr_flag_bitsILi8EEENSS_INS5_IJNSA_ILi8EEESH_EEENS5_IJSH_SB_EEEEEEEvNS4_8identityENS4_13SM90_TMA_LOADES1A_vS1B_EENS_8epilogue10collective18CollectiveEpilogueINS1E_23Sm100TmaWarpSpecializedILi4ELi2ELi64ELb0ELb0EEEJSI_NS5_IJNSS_ISF_SB_EENSS_INSA_ILi64EEESB_EEEEEaSJ_aSJ_NS1E_6fusion15FusionCallbacksIS1I_NS1N_17LinearCombinationIaiaiLNS_15FloatRoundStyleE2EEESI_S1M_JEEENS4_5SM1004TMEM4LOAD26SM100_TMEM_LOAD_32dp32b64xES1C_NS11_INS12_ILi2ELi4ELi3EEES15_NSS_INS5_IJS16_S1K_EEENS5_IJS1K_SB_EEEEEEENS4_39AutoVectorizingCopyWithAssumedAlignmentILi128EEENS4_14SM90_TMA_STOREES21_S23_S23_EEEvvEEEEvNT_6ParamsE --------------------------
	.section	.nv.constant0._ZN7cutlass13device_kernelINS_4gemm6kernel13GemmUniversalIN4cute5tupleIJiiiiEEENS1_10collective13CollectiveMmaINS1_35MainloopSm100TmaUmmaWarpSpecializedILi14ELi2ELi2ENS5_IJNS4_1CILi1EEENSA_ILi2EEESB_EEEEENS5_IJNSA_ILi128EEENSA_ILi256EEENSA_ILi32EEEEEEaNS5_IJlSB_lEEEaSJ_NS4_8TiledMMAINS4_8MMA_AtomIJNS4_15SM100_MMA_S8_SSIaaiLi128ELi256ELNS4_4UMMA5MajorE0ELSO_0ELNSN_8SaturateE0EEEEEENS4_6LayoutINS5_IJSB_SB_SB_EEENS5_IJNSA_ILi0EEESU_SU_EEEEENS5_IJNS4_10UnderscoreESX_SX_EEEEENS4_23SM90_TMA_LOAD_MULTICASTENS4_14ComposedLayoutINS4_7SwizzleILi1ELi4ELi3EEENS4_18smem_ptr_flag_bitsILi8EEENSS_INS5_IJNSA_ILi8EEESH_EEENS5_IJSH_SB_EEEEEEEvNS4_8identityENS4_13SM90_TMA_LOADES1A_vS1B_EENS_8epilogue10collective18CollectiveEpilogueINS1E_23Sm100TmaWarpSpecializedILi4ELi2ELi64ELb0ELb0EEEJSI_NS5_IJNSS_ISF_SB_EENSS_INSA_ILi64EEESB_EEEEEaSJ_aSJ_NS1E_6fusion15FusionCallbacksIS1I_NS1N_17LinearCombinationIaiaiLNS_15FloatRoundStyleE2EEESI_S1M_JEEENS4_5SM1004TMEM4LOAD26SM100_TMEM_LOAD_32dp32b64xES1C_NS11_INS12_ILi2ELi4ELi3EEES15_NSS_INS5_IJS16_S1K_EEENS5_IJS1K_SB_EEEEEEENS4_39AutoVectorizingCopyWithAssumedAlignmentILi128EEENS4_14SM90_TMA_STOREES21_S23_S23_EEEvvEEEEvNT_6ParamsE,"a",@progbits
	.sectionflags	@""
	.align	4
.nv.constant0._ZN7cutlass13device_kernelINS_4gemm6kernel13GemmUniversalIN4cute5tupleIJiiiiEEENS1_10collective13CollectiveMmaINS1_35MainloopSm100TmaUmmaWarpSpecializedILi14ELi2ELi2ENS5_IJNS4_1CILi1EEENSA_ILi2EEESB_EEEEENS5_IJNSA_ILi128EEENSA_ILi256EEENSA_ILi32EEEEEEaNS5_IJlSB_lEEEaSJ_NS4_8TiledMMAINS4_8MMA_AtomIJNS4_15SM100_MMA_S8_SSIaaiLi128ELi256ELNS4_4UMMA5MajorE0ELSO_0ELNSN_8SaturateE0EEEEEENS4_6LayoutINS5_IJSB_SB_SB_EEENS5_IJNSA_ILi0EEESU_SU_EEEEENS5_IJNS4_10UnderscoreESX_SX_EEEEENS4_23SM90_TMA_LOAD_MULTICASTENS4_14ComposedLayoutINS4_7SwizzleILi1ELi4ELi3EEENS4_18smem_ptr_flag_bitsILi8EEENSS_INS5_IJNSA_ILi8EEESH_EEENS5_IJSH_SB_EEEEEEEvNS4_8identityENS4_13SM90_TMA_LOADES1A_vS1B_EENS_8epilogue10collective18CollectiveEpilogueINS1E_23Sm100TmaWarpSpecializedILi4ELi2ELi64ELb0ELb0EEEJSI_NS5_IJNSS_ISF_SB_EENSS_INSA_ILi64EEESB_EEEEEaSJ_aSJ_NS1E_6fusion15FusionCallbacksIS1I_NS1N_17LinearCombinationIaiaiLNS_15FloatRoundStyleE2EEESI_S1M_JEEENS4_5SM1004TMEM4LOAD26SM100_TMEM_LOAD_32dp32b64xES1C_NS11_INS12_ILi2ELi4ELi3EEES15_NSS_INS5_IJS16_S1K_EEENS5_IJS1K_SB_EEEEEEENS4_39AutoVectorizingCopyWithAssumedAlignmentILi128EEENS4_14SM90_TMA_STOREES21_S23_S23_EEEvvEEEEvNT_6ParamsE:
	.zero		2944


//--------------------- SYMBOLS --------------------------

	.type		.nv.reservedSmem.offset0,@object
	.size		.nv.reservedSmem.offset0,0x4
	.type		.nv.reservedSmem.cap,@object
	.size		.nv.reservedSmem.cap,0x4
	.type		__assertfail,@function
